// auto-generated by cutlass_sweep.epilogue — config: {"arch": "sm_90", "cluster_m": 2, "cluster_n": 1, "dtype": "e4m3", "fusion": "bias_relu", "tile_k": 64, "tile_m": 128, "tile_n": 256}
#include "cutlass/cutlass.h"
#include "cutlass/gemm/collective/collective_builder.hpp"
#include "cutlass/gemm/device/gemm_universal_adapter.h"
#include "cutlass/gemm/kernel/gemm_universal.hpp"
#include "cutlass/epilogue/collective/collective_builder.hpp"
#include "cutlass/epilogue/fusion/operations.hpp"
#include "cutlass/epilogue/thread/activation.h"

using Elem = cutlass::float_e4m3_t;
using Acc  = float;
using TileShape    = cute::Shape<cute::_128, cute::_256, cute::_64>;
using ClusterShape = cute::Shape<cute::_2, cute::_1, cute::_1>;
using FusionOp     = cutlass::epilogue::fusion::LinCombPerRowBiasEltAct<cutlass::epilogue::thread::ReLU, Elem, Acc>;

using CollectiveEpilogue = typename cutlass::epilogue::collective::CollectiveBuilder<
    cutlass::arch::Sm90, cutlass::arch::OpClassTensorOp,
    TileShape, ClusterShape,
    cutlass::epilogue::collective::EpilogueTileAuto,
    Acc, Acc,
    Elem, cutlass::layout::RowMajor, 128 / cutlass::sizeof_bits<Elem>::value,
    Elem, cutlass::layout::RowMajor, 128 / cutlass::sizeof_bits<Elem>::value,
    cutlass::epilogue::TmaWarpSpecializedCooperative,
    FusionOp
  >::CollectiveOp;

using CollectiveMainloop = typename cutlass::gemm::collective::CollectiveBuilder<
    cutlass::arch::Sm90, cutlass::arch::OpClassTensorOp,
    Elem, cutlass::layout::RowMajor, 128 / cutlass::sizeof_bits<Elem>::value,
    Elem, cutlass::layout::ColumnMajor, 128 / cutlass::sizeof_bits<Elem>::value,
    Acc,
    TileShape, ClusterShape,
    cutlass::gemm::collective::StageCountAutoCarveout<
        static_cast<int>(sizeof(typename CollectiveEpilogue::SharedStorage))>,
    cutlass::gemm::KernelTmaWarpSpecializedCooperative
  >::CollectiveOp;

using GemmKernel = cutlass::gemm::kernel::GemmUniversal<
    cute::Shape<int,int,int,int>, CollectiveMainloop, CollectiveEpilogue>;
using Gemm = cutlass::gemm::device::GemmUniversalAdapter<GemmKernel>;

auto* _anchor = &cutlass::device_kernel<GemmKernel>;


// ===== COMPILED SASS (sm_90a) =====

	.target	sm_90a

	.elftype	@"ET_EXEC"


//--------------------- .note.nv.tkinfo           --------------------------
	.section	.note.nv.tkinfo,"",@"SHT_NOTE"
	.sectionflags	@"SHF_NOTE_NV_TKINFO"
	.tkinfo
        /*0018*/ 	.word	0x00000002
        /*0030*/ 	.string	""
        /*0030*/ 	.string	"ptxas"
        /*0030*/ 	.string	"Cuda compilation tools, release 13.0, V13.0.88"
        /*0030*/ 	.string	"Build cuda_13.0.r13.0/compiler.36424714_0"
        /*0030*/ 	.string	"-arch sm_90a -m 64 "



//--------------------- .note.nv.cuinfo           --------------------------
	.section	.note.nv.cuinfo,"",@"SHT_NOTE"
	.sectionflags	@"SHF_NOTE_NV_CUINFO"
        /*0018*/ 	.short	0x0002
        /*001a*/ 	.short	0x005a
        /*001c*/ 	.short	0x0082
	.zero		2


//--------------------- .nv.info                  --------------------------
	.section	.nv.info,"",@"SHT_CUDA_INFO"
	.align	4


	//----- nvinfo : EIATTR_REGCOUNT
	.align		4
        /*0000*/ 	.byte	0x04, 0x2f
        /*0002*/ 	.short	(.L_16 - .L_15)
	.align		4
.L_15:
        /*0004*/ 	.word	index@(_ZN7cutlass13device_kernelINS_4gemm6kernel13GemmUniversalIN4cute5tupleIJiiiiEEENS1_10collective13CollectiveMmaINS1_37MainloopSm90TmaGmmaWarpSpecializedFP8ILi8ENS5_IJNS4_1CILi2EEENSA_ILi1EEESC_EEENS1_35KernelTmaWarpSpecializedCooperativeEEENS5_IJNSA_ILi128EEENSA_ILi256EEENSA_ILi64EEEEEENS_12float_e4m3_tENS5_IJlSC_lEEESK_SL_NS4_8TiledMMAINS4_8MMA_AtomIJNS4_4SM904GMMA31MMA_64x256x32_F32E4M3E4M3_SS_TNILNSP_7ScaleInE1ELSR_1EEEEEENS4_6LayoutISD_NS5_IJSC_NSA_ILi0EEESV_EEEEENS5_IJNS4_10UnderscoreESY_SY_EEEEENS4_13SM90_TMA_LOADENS4_14ComposedLayoutINS4_7SwizzleILi2ELi4ELi3EEENS4_18smem_ptr_flag_bitsILi8EEENSU_INS5_IJNSA_ILi8EEESI_EEENS5_IJSI_SC_EEEEEEEvNS4_8identityENS4_23SM90_TMA_LOAD_MULTICASTES1B_vS1C_EENS_8epilogue10collective18CollectiveEpilogueINS1F_22Sm90TmaWarpSpecializedILi4ELi2ELi16ELb0ELb0EEEJSJ_NS5_IJSG_NSA_ILi32EEEEEESK_SL_SK_SL_NS1F_6fusion15FusionCallbacksIS1J_NS1M_23LinCombPerRowBiasEltActINS1F_6thread4ReLuESK_fSK_SK_fLi16ELNS_15FloatRoundStyleE2EEESJ_S1L_JEEES11_NS12_INS13_ILi1ELi4ELi3EEES16_NSU_INS5_IJS17_S1K_EEENS5_IJS1K_SC_EEEEEEENS4_39AutoVectorizingCopyWithAssumedAlignmentILi128EEENS4_14SM90_TMA_STOREES1Y_S20_NS4_9Copy_AtomIJNS4_17SM90_U32x4_STSM_NENS_6half_tEEEEvEEEvvEEEEvNT_6ParamsE)
        /*0008*/ 	.word	0x000000a8


	//----- nvinfo : EIATTR_FRAME_SIZE
	.align		4
.L_16:
        /*000c*/ 	.byte	0x04, 0x11
        /*000e*/ 	.short	(.L_18 - .L_17)
	.align		4
.L_17:
        /*0010*/ 	.word	index@(_ZN7cutlass13device_kernelINS_4gemm6kernel13GemmUniversalIN4cute5tupleIJiiiiEEENS1_10collective13CollectiveMmaINS1_37MainloopSm90TmaGmmaWarpSpecializedFP8ILi8ENS5_IJNS4_1CILi2EEENSA_ILi1EEESC_EEENS1_35KernelTmaWarpSpecializedCooperativeEEENS5_IJNSA_ILi128EEENSA_ILi256EEENSA_ILi64EEEEEENS_12float_e4m3_tENS5_IJlSC_lEEESK_SL_NS4_8TiledMMAINS4_8MMA_AtomIJNS4_4SM904GMMA31MMA_64x256x32_F32E4M3E4M3_SS_TNILNSP_7ScaleInE1ELSR_1EEEEEENS4_6LayoutISD_NS5_IJSC_NSA_ILi0EEESV_EEEEENS5_IJNS4_10UnderscoreESY_SY_EEEEENS4_13SM90_TMA_LOADENS4_14ComposedLayoutINS4_7SwizzleILi2ELi4ELi3EEENS4_18smem_ptr_flag_bitsILi8EEENSU_INS5_IJNSA_ILi8EEESI_EEENS5_IJSI_SC_EEEEEEEvNS4_8identityENS4_23SM90_TMA_LOAD_MULTICASTES1B_vS1C_EENS_8epilogue10collective18CollectiveEpilogueINS1F_22Sm90TmaWarpSpecializedILi4ELi2ELi16ELb0ELb0EEEJSJ_NS5_IJSG_NSA_ILi32EEEEEESK_SL_SK_SL_NS1F_6fusion15FusionCallbacksIS1J_NS1M_23LinCombPerRowBiasEltActINS1F_6thread4ReLuESK_fSK_SK_fLi16ELNS_15FloatRoundStyleE2EEESJ_S1L_JEEES11_NS12_INS13_ILi1ELi4ELi3EEES16_NSU_INS5_IJS17_S1K_EEENS5_IJS1K_SC_EEEEEEENS4_39AutoVectorizingCopyWithAssumedAlignmentILi128EEENS4_14SM90_TMA_STOREES1Y_S20_NS4_9Copy_AtomIJNS4_17SM90_U32x4_STSM_NENS_6half_tEEEEvEEEvvEEEEvNT_6ParamsE)
        /*0014*/ 	.word	0x000000f0


	//----- nvinfo : EIATTR_MIN_STACK_SIZE
	.align		4
.L_18:
        /*0018*/ 	.byte	0x04, 0x12
        /*001a*/ 	.short	(.L_20 - .L_19)
	.align		4
.L_19:
        /*001c*/ 	.word	index@(_ZN7cutlass13device_kernelINS_4gemm6kernel13GemmUniversalIN4cute5tupleIJiiiiEEENS1_10collective13CollectiveMmaINS1_37MainloopSm90TmaGmmaWarpSpecializedFP8ILi8ENS5_IJNS4_1CILi2EEENSA_ILi1EEESC_EEENS1_35KernelTmaWarpSpecializedCooperativeEEENS5_IJNSA_ILi128EEENSA_ILi256EEENSA_ILi64EEEEEENS_12float_e4m3_tENS5_IJlSC_lEEESK_SL_NS4_8TiledMMAINS4_8MMA_AtomIJNS4_4SM904GMMA31MMA_64x256x32_F32E4M3E4M3_SS_TNILNSP_7ScaleInE1ELSR_1EEEEEENS4_6LayoutISD_NS5_IJSC_NSA_ILi0EEESV_EEEEENS5_IJNS4_10UnderscoreESY_SY_EEEEENS4_13SM90_TMA_LOADENS4_14ComposedLayoutINS4_7SwizzleILi2ELi4ELi3EEENS4_18smem_ptr_flag_bitsILi8EEENSU_INS5_IJNSA_ILi8EEESI_EEENS5_IJSI_SC_EEEEEEEvNS4_8identityENS4_23SM90_TMA_LOAD_MULTICASTES1B_vS1C_EENS_8epilogue10collective18CollectiveEpilogueINS1F_22Sm90TmaWarpSpecializedILi4ELi2ELi16ELb0ELb0EEEJSJ_NS5_IJSG_NSA_ILi32EEEEEESK_SL_SK_SL_NS1F_6fusion15FusionCallbacksIS1J_NS1M_23LinCombPerRowBiasEltActINS1F_6thread4ReLuESK_fSK_SK_fLi16ELNS_15FloatRoundStyleE2EEESJ_S1L_JEEES11_NS12_INS13_ILi1ELi4ELi3EEES16_NSU_INS5_IJS17_S1K_EEENS5_IJS1K_SC_EEEEEEENS4_39AutoVectorizingCopyWithAssumedAlignmentILi128EEENS4_14SM90_TMA_STOREES1Y_S20_NS4_9Copy_AtomIJNS4_17SM90_U32x4_STSM_NENS_6half_tEEEEvEEEvvEEEEvNT_6ParamsE)
        /*0020*/ 	.word	0x000000f0
.L_20:


//--------------------- .nv.compat                --------------------------
	.section	.nv.compat,"",@"SHT_CUDA_COMPAT_INFO"
	.align	4
        /*0000*/ 	.byte	0x02, 0x09, 0x01, 0x00, 0x02, 0x02, 0x04, 0x00, 0x02, 0x05, 0x05, 0x00, 0x03, 0x07, 0x01, 0x01
        /*0010*/ 	.byte	0x02, 0x03, 0x01, 0x00, 0x02, 0x06, 0x01, 0x00, 0x04, 0x0b, 0x08, 0x00, 0x00, 0x00, 0x00, 0x00
        /*0020*/ 	.byte	0x00, 0x00, 0x00, 0x00


//--------------------- .nv.info._ZN7cutlass13device_kernelINS_4gemm6kernel13GemmUniversalIN4cute5tupleIJiiiiEEENS1_10collective13CollectiveMmaINS1_37MainloopSm90TmaGmmaWarpSpecializedFP8ILi8ENS5_IJNS4_1CILi2EEENSA_ILi1EEESC_EEENS1_35KernelTmaWarpSpecializedCooperativeEEENS5_IJNSA_ILi128EEENSA_ILi256EEENSA_ILi64EEEEEENS_12float_e4m3_tENS5_IJlSC_lEEESK_SL_NS4_8TiledMMAINS4_8MMA_AtomIJNS4_4SM904GMMA31MMA_64x256x32_F32E4M3E4M3_SS_TNILNSP_7ScaleInE1ELSR_1EEEEEENS4_6LayoutISD_NS5_IJSC_NSA_ILi0EEESV_EEEEENS5_IJNS4_10UnderscoreESY_SY_EEEEENS4_13SM90_TMA_LOADENS4_14ComposedLayoutINS4_7SwizzleILi2ELi4ELi3EEENS4_18smem_ptr_flag_bitsILi8EEENSU_INS5_IJNSA_ILi8EEESI_EEENS5_IJSI_SC_EEEEEEEvNS4_8identityENS4_23SM90_TMA_LOAD_MULTICASTES1B_vS1C_EENS_8epilogue10collective18CollectiveEpilogueINS1F_22Sm90TmaWarpSpecializedILi4ELi2ELi16ELb0ELb0EEEJSJ_NS5_IJSG_NSA_ILi32EEEEEESK_SL_SK_SL_NS1F_6fusion15FusionCallbacksIS1J_NS1M_23LinCombPerRowBiasEltActINS1F_6thread4ReLuESK_fSK_SK_fLi16ELNS_15FloatRoundStyleE2EEESJ_S1L_JEEES11_NS12_INS13_ILi1ELi4ELi3EEES16_NSU_INS5_IJS17_S1K_EEENS5_IJS1K_SC_EEEEEEENS4_39AutoVectorizingCopyWithAssumedAlignmentILi128EEENS4_14SM90_TMA_STOREES1Y_S20_NS4_9Copy_AtomIJNS4_17SM90_U32x4_STSM_NENS_6half_tEEEEvEEEvvEEEEvNT_6ParamsE --------------------------
	.section	.nv.info._ZN7cutlass13device_kernelINS_4gemm6kernel13GemmUniversalIN4cute5tupleIJiiiiEEENS1_10collective13CollectiveMmaINS1_37MainloopSm90TmaGmmaWarpSpecializedFP8ILi8ENS5_IJNS4_1CILi2EEENSA_ILi1EEESC_EEENS1_35KernelTmaWarpSpecializedCooperativeEEENS5_IJNSA_ILi128EEENSA_ILi256EEENSA_ILi64EEEEEENS_12float_e4m3_tENS5_IJlSC_lEEESK_SL_NS4_8TiledMMAINS4_8MMA_AtomIJNS4_4SM904GMMA31MMA_64x256x32_F32E4M3E4M3_SS_TNILNSP_7ScaleInE1ELSR_1EEEEEENS4_6LayoutISD_NS5_IJSC_NSA_ILi0EEESV_EEEEENS5_IJNS4_10UnderscoreESY_SY_EEEEENS4_13SM90_TMA_LOADENS4_14ComposedLayoutINS4_7SwizzleILi2ELi4ELi3EEENS4_18smem_ptr_flag_bitsILi8EEENSU_INS5_IJNSA_ILi8EEESI_EEENS5_IJSI_SC_EEEEEEEvNS4_8identityENS4_23SM90_TMA_LOAD_MULTICASTES1B_vS1C_EENS_8epilogue10collective18CollectiveEpilogueINS1F_22Sm90TmaWarpSpecializedILi4ELi2ELi16ELb0ELb0EEEJSJ_NS5_IJSG_NSA_ILi32EEEEEESK_SL_SK_SL_NS1F_6fusion15FusionCallbacksIS1J_NS1M_23LinCombPerRowBiasEltActINS1F_6thread4ReLuESK_fSK_SK_fLi16ELNS_15FloatRoundStyleE2EEESJ_S1L_JEEES11_NS12_INS13_ILi1ELi4ELi3EEES16_NSU_INS5_IJS17_S1K_EEENS5_IJS1K_SC_EEEEEEENS4_39AutoVectorizingCopyWithAssumedAlignmentILi128EEENS4_14SM90_TMA_STOREES1Y_S20_NS4_9Copy_AtomIJNS4_17SM90_U32x4_STSM_NENS_6half_tEEEEvEEEvvEEEEvNT_6ParamsE,"",@"SHT_CUDA_INFO"
	.sectionflags	@""
	.align	4


	//----- nvinfo : EIATTR_CUDA_API_VERSION
	.align		4
        /*0000*/ 	.byte	0x04, 0x37
        /*0002*/ 	.short	(.L_22 - .L_21)
.L_21:
        /*0004*/ 	.word	0x00000082


	//----- nvinfo : EIATTR_KPARAM_INFO
	.align		4
.L_22:
        /*0008*/ 	.byte	0x04, 0x17
        /*000a*/ 	.short	(.L_24 - .L_23)
.L_23:
        /*000c*/ 	.word	0x00000000
        /*0010*/ 	.short	0x0000
        /*0012*/ 	.short	0x0070
        /*0014*/ 	.byte	0x00, 0xf0, 0x01, 0x1c


	//----- nvinfo : EIATTR_SPARSE_MMA_MASK
	.align		4
.L_24:
        /*0018*/ 	.byte	0x03, 0x50
        /*001a*/ 	.short	0x0000


	//----- nvinfo : EIATTR_MAXREG_COUNT
	.align		4
        /*001c*/ 	.byte	0x03, 0x1b
        /*001e*/ 	.short	0x00a8


	//----- nvinfo : EIATTR_NUM_BARRIERS
	.align		4
        /*0020*/ 	.byte	0x02, 0x4c
        /*0022*/ 	.byte	0x02
	.zero		1


	//----- nvinfo : EIATTR_EXTERNS
	.align		4
        /*0024*/ 	.byte	0x04, 0x0f
        /*0026*/ 	.short	(.L_26 - .L_25)


	//   ....[0]....
	.align		4
.L_25:
        /*0028*/ 	.word	index@(__assertfail)


	//----- nvinfo : EIATTR_ANNOTATIONS
	.align		4
.L_26:
        /*002c*/ 	.byte	0x04, 0x55
        /*002e*/ 	.short	(.L_28 - .L_27)


	//   ....[0]....
.L_27:
        /*0030*/ 	.word	0x00000001
        /*0034*/ 	.byte	0xf0, 0x0c, 0x00, 0x00, 0x01, 0x00, 0x00, 0x00, 0xc0, 0x0d, 0x00, 0x00, 0x01, 0x00, 0x00, 0x00
        /* <DEDUP_REMOVED lines=239> */
        /*0f34*/ 	.byte	0xd0, 0xe5, 0x00, 0x00, 0x01, 0x00, 0x00, 0x00, 0xf0, 0xe5, 0x00, 0x00


	//----- nvinfo : EIATTR_MERCURY_ISA_VERSION
	.align		4
.L_28:
        /*0f40*/ 	.byte	0x03, 0x5f
        /*0f42*/ 	.short	0x0101


	//----- nvinfo : EIATTR_INT_WARP_WIDE_INSTR_OFFSETS
	.align		4
        /*0f44*/ 	.byte	0x04, 0x31
        /*0f46*/ 	.short	(.L_30 - .L_29)


	//   ....[0]....
.L_29:
        /*0f48*/ 	.word	0x00000be0


	//   ....[1]....
        /*0f4c*/ 	.word	0x00000bf0


	//   ....[2]....
        /*0f50*/ 	.word	0x00000d00


	//   ....[3]....
        /*0f54*/ 	.word	0x000058d0


	//----- nvinfo : EIATTR_COOP_GROUP_MASK_REGIDS
	.align		4
.L_30:
        /*0f58*/ 	.byte	0x04, 0x29
        /*0f5a*/ 	.short	(.L_32 - .L_31)


	//   ....[0]....
.L_31:
        /*0f5c*/ 	.word	0xffffffff


	//   ....[1]....
        /*0f60*/ 	.word	0xffffffff


	//   ....[2]....
        /*0f64*/ 	.word	0xffffffff


	//   ....[3]....
        /*0f68*/ 	.word	0xffffffff


	//   ....[4]....
        /*0f6c*/ 	.word	0xffffffff


	//   ....[5]....
        /*0f70*/ 	.word	0xffffffff


	//   ....[6]....
        /*0f74*/ 	.word	0xffffffff


	//----- nvinfo : EIATTR_COOP_GROUP_INSTR_OFFSETS
	.align		4
.L_32:
        /*0f78*/ 	.byte	0x04, 0x28
        /*0f7a*/ 	.short	(.L_34 - .L_33)


	//   ....[0]....
.L_33:
        /*0f7c*/ 	.word	0x00000060


	//   ....[1]....
        /*0f80*/ 	.word	0x00000090


	//   ....[2]....
        /*0f84*/ 	.word	0x00000500


	//   ....[3]....
        /*0f88*/ 	.word	0x00000820


	//   ....[4]....
        /*0f8c*/ 	.word	0x00000a70


	//   ....[5]....
        /*0f90*/ 	.word	0x00000e20


	//   ....[6]....
        /*0f94*/ 	.word	0x00001c60


	//----- nvinfo : EIATTR_REG_RECONFIG
	.align		4
.L_34:
        /*0f98*/ 	.byte	0x01, 0x54
	.zero		2


	//----- nvinfo : EIATTR_SYSCALL_OFFSETS
	.align		4
        /*0f9c*/ 	.byte	0x04, 0x46
        /*0f9e*/ 	.short	(.L_36 - .L_35)


	//   ....[0]....
.L_35:
        /*0fa0*/ 	.word	0x00005b30


	//   ....[1]....
        /*0fa4*/ 	.word	0x00005c70


	//----- nvinfo : EIATTR_MBARRIER_INSTR_OFFSETS
	.align		4
.L_36:
        /*0fa8*/ 	.byte	0x04, 0x39
        /*0faa*/ 	.short	(.L_38 - .L_37)


	//   ....[0]....
.L_37:
        /*0fac*/ 	.word	0x000006b0
        /*0fb0*/ 	.word	0x000000ff
        /*0fb4*/ 	.word	0x00000000
        /*0fb8*/ 	.short	0x0100
        /*0fba*/ 	.byte	0x08
	.zero		1


	//   ....[1]....
        /*0fbc*/ 	.word	0x000006c0
        /*0fc0*/ 	.word	0x000000ff
        /*0fc4*/ 	.word	0x00000040
        /*0fc8*/ 	.short	0x0100
        /*0fca*/ 	.byte	0x08
	.zero		1


	//   ....[2]....
        /*0fcc*/ 	.word	0x000006d0
        /*0fd0*/ 	.word	0x000000ff
        /*0fd4*/ 	.word	0x00000008
        /*0fd8*/ 	.short	0x0100
        /*0fda*/ 	.byte	0x08
	.zero		1


	//   ....[3]....
        /*0fdc*/ 	.word	0x000006e0
        /*0fe0*/ 	.word	0x000000ff
        /*0fe4*/ 	.word	0x00000048
        /*0fe8*/ 	.short	0x0100
        /*0fea*/ 	.byte	0x08
	.zero		1


	//   ....[4]....
        /*0fec*/ 	.word	0x000006f0
        /*0ff0*/ 	.word	0x000000ff
        /*0ff4*/ 	.word	0x00000010
        /*0ff8*/ 	.short	0x0100
        /*0ffa*/ 	.byte	0x08
	.zero		1


	//   ....[5]....
        /*0ffc*/ 	.word	0x00000700
        /*1000*/ 	.word	0x000000ff
        /*1004*/ 	.word	0x00000050
        /*1008*/ 	.short	0x0100
        /*100a*/ 	.byte	0x08
	.zero		1


	//   ....[6]....
        /*100c*/ 	.word	0x00000710
        /*1010*/ 	.word	0x000000ff
        /*1014*/ 	.word	0x00000018
        /*1018*/ 	.short	0x0100
        /*101a*/ 	.byte	0x08
	.zero		1


	//   ....[7]....
        /*101c*/ 	.word	0x00000720
        /*1020*/ 	.word	0x000000ff
        /*1024*/ 	.word	0x00000058
        /*1028*/ 	.short	0x0100
        /*102a*/ 	.byte	0x08
	.zero		1


	//   ....[8]....
        /*102c*/ 	.word	0x00000730
        /*1030*/ 	.word	0x000000ff
        /*1034*/ 	.word	0x00000020
        /*1038*/ 	.short	0x0100
        /*103a*/ 	.byte	0x08
	.zero		1


	//   ....[9]....
        /*103c*/ 	.word	0x00000740
        /*1040*/ 	.word	0x000000ff
        /*1044*/ 	.word	0x00000060
        /*1048*/ 	.short	0x0100
        /*104a*/ 	.byte	0x08
	.zero		1


	//   ....[10]....
        /*104c*/ 	.word	0x00000750
        /*1050*/ 	.word	0x000000ff
        /*1054*/ 	.word	0x00000028
        /*1058*/ 	.short	0x0100
        /*105a*/ 	.byte	0x08
	.zero		1


	//   ....[11]....
        /*105c*/ 	.word	0x00000760
        /*1060*/ 	.word	0x000000ff
        /*1064*/ 	.word	0x00000068
        /*1068*/ 	.short	0x0100
        /*106a*/ 	.byte	0x08
	.zero		1


	//   ....[12]....
        /*106c*/ 	.word	0x00000770
        /*1070*/ 	.word	0x000000ff
        /*1074*/ 	.word	0x00000030
        /*1078*/ 	.short	0x0100
        /*107a*/ 	.byte	0x08
	.zero		1


	//   ....[13]....
        /*107c*/ 	.word	0x00000780
        /*1080*/ 	.word	0x000000ff
        /*1084*/ 	.word	0x00000070
        /*1088*/ 	.short	0x0100
        /*108a*/ 	.byte	0x08
	.zero		1


	//   ....[14]....
        /*108c*/ 	.word	0x00000790
        /*1090*/ 	.word	0x000000ff
        /*1094*/ 	.word	0x00000038
        /*1098*/ 	.short	0x0100
        /*109a*/ 	.byte	0x08
	.zero		1


	//   ....[15]....
        /*109c*/ 	.word	0x000007a0
        /*10a0*/ 	.word	0x000000ff
        /*10a4*/ 	.word	0x00000078
        /*10a8*/ 	.short	0x0100
        /*10aa*/ 	.byte	0x08
	.zero		1


	//   ....[16]....
        /*10ac*/ 	.word	0x000009d0
        /*10b0*/ 	.word	0x000000ff
        /*10b4*/ 	.word	0x00000080
        /*10b8*/ 	.short	0x0100
        /*10ba*/ 	.byte	0x08
	.zero		1


	//   ....[17]....
        /*10bc*/ 	.word	0x000009e0
        /*10c0*/ 	.word	0x000000ff
        /*10c4*/ 	.word	0x000000a0
        /*10c8*/ 	.short	0x0100
        /*10ca*/ 	.byte	0x08
	.zero		1


	//   ....[18]....
        /*10cc*/ 	.word	0x000009f0
        /*10d0*/ 	.word	0x000000ff
        /*10d4*/ 	.word	0x00000088
        /*10d8*/ 	.short	0x0100
        /*10da*/ 	.byte	0x08
	.zero		1


	//   ....[19]....
        /*10dc*/ 	.word	0x00000a00
        /*10e0*/ 	.word	0x000000ff
        /*10e4*/ 	.word	0x000000a8
        /*10e8*/ 	.short	0x0100
        /*10ea*/ 	.byte	0x08
	.zero		1


	//   ....[20]....
        /*10ec*/ 	.word	0x00000a10
        /*10f0*/ 	.word	0x000000ff
        /*10f4*/ 	.word	0x00000090
        /*10f8*/ 	.short	0x0100
        /*10fa*/ 	.byte	0x08
	.zero		1


	//   ....[21]....
        /*10fc*/ 	.word	0x00000a20
        /*1100*/ 	.word	0x000000ff
        /*1104*/ 	.word	0x000000b0
        /*1108*/ 	.short	0x0100
        /*110a*/ 	.byte	0x08
	.zero		1


	//   ....[22]....
        /*110c*/ 	.word	0x00000a30
        /*1110*/ 	.word	0x000000ff
        /*1114*/ 	.word	0x00000098
        /*1118*/ 	.short	0x0100
        /*111a*/ 	.byte	0x08
	.zero		1


	//   ....[23]....
        /*111c*/ 	.word	0x00000a40
        /*1120*/ 	.word	0x000000ff
        /*1124*/ 	.word	0x000000b8
        /*1128*/ 	.short	0x0100
        /*112a*/ 	.byte	0x08
	.zero		1


	//   ....[24]....
        /*112c*/ 	.word	0x00000d90
        /*1130*/ 	.word	0x000000ff
        /*1134*/ 	.word	0x000000c0
        /*1138*/ 	.short	0x0100
        /*113a*/ 	.byte	0x06
	.zero		1


	//   ....[25]....
        /*113c*/ 	.word	0x00000dd0
        /*1140*/ 	.word	0x000000ff
        /*1144*/ 	.word	0x000000c8
        /*1148*/ 	.short	0x0100
        /*114a*/ 	.byte	0x06
	.zero		1


	//   ....[26]....
        /*114c*/ 	.word	0x000024e0
        /*1150*/ 	.word	0x000000ff
        /*1154*/ 	.word	0x00000000
        /*1158*/ 	.short	0x010a
        /*115a*/ 	.byte	0x04
	.zero		1


	//   ....[27]....
        /*115c*/ 	.word	0x00002520
        /*1160*/ 	.word	0x000000ff
        /*1164*/ 	.word	0x00000000
        /*1168*/ 	.short	0x010a
        /*116a*/ 	.byte	0x04
	.zero		1


	//   ....[28]....
        /*116c*/ 	.word	0x00003880
        /*1170*/ 	.word	0x000000ff
        /*1174*/ 	.word	0x00000000
        /*1178*/ 	.short	0x010a
        /*117a*/ 	.byte	0x06
	.zero		1


	//   ....[29]....
        /*117c*/ 	.word	0x000038c0
        /*1180*/ 	.word	0x000000ff
        /*1184*/ 	.word	0x00000000
        /*1188*/ 	.short	0x010a
        /*118a*/ 	.byte	0x06
	.zero		1


	//   ....[30]....
        /*118c*/ 	.word	0x00004930
        /*1190*/ 	.word	0x00000003
        /*1194*/ 	.word	0x00000000
        /*1198*/ 	.short	0x0101
        /*119a*/ 	.byte	0x3f
	.zero		1


	//   ....[31]....
        /*119c*/ 	.word	0x00005980
        /*11a0*/ 	.word	0x00000000
        /*11a4*/ 	.word	0x00000000
        /*11a8*/ 	.short	0x0101
        /*11aa*/ 	.byte	0x3f
	.zero		1


	//   ....[32]....
        /*11ac*/ 	.word	0x00006710
        /*11b0*/ 	.word	0x0000000f
        /*11b4*/ 	.word	0x00000080
        /*11b8*/ 	.short	0x010a
        /*11ba*/ 	.byte	0x3f
	.zero		1


	//   ....[33]....
        /*11bc*/ 	.word	0x00006a30
        /*11c0*/ 	.word	0x00000007
        /*11c4*/ 	.word	0x00000000
        /*11c8*/ 	.short	0x0101
        /*11ca*/ 	.byte	0x3f
	.zero		1


	//   ....[34]....
        /*11cc*/ 	.word	0x00007250
        /*11d0*/ 	.word	0x00000014
        /*11d4*/ 	.word	0x00000080
        /*11d8*/ 	.short	0x010a
        /*11da*/ 	.byte	0x3f
	.zero		1


	//   ....[35]....
        /*11dc*/ 	.word	0x00007480
        /*11e0*/ 	.word	0x0000000c
        /*11e4*/ 	.word	0x00000000
        /*11e8*/ 	.short	0x0101
        /*11ea*/ 	.byte	0x3f
	.zero		1


	//   ....[36]....
        /*11ec*/ 	.word	0x00007bc0
        /*11f0*/ 	.word	0x0000000e
        /*11f4*/ 	.word	0x00000080
        /*11f8*/ 	.short	0x010a
        /*11fa*/ 	.byte	0x3f
	.zero		1


	//   ....[37]....
        /*11fc*/ 	.word	0x00007df0
        /*1200*/ 	.word	0x0000000c
        /*1204*/ 	.word	0x00000000
        /*1208*/ 	.short	0x0101
        /*120a*/ 	.byte	0x3f
	.zero		1


	//   ....[38]....
        /*120c*/ 	.word	0x00008510
        /*1210*/ 	.word	0x0000000e
        /*1214*/ 	.word	0x00000080
        /*1218*/ 	.short	0x010a
        /*121a*/ 	.byte	0x3f
	.zero		1


	//   ....[39]....
        /*121c*/ 	.word	0x00008790
        /*1220*/ 	.word	0x0000000e
        /*1224*/ 	.word	0x00000000
        /*1228*/ 	.short	0x0101
        /*122a*/ 	.byte	0x3f
	.zero		1


	//   ....[40]....
        /*122c*/ 	.word	0x00008ec0
        /*1230*/ 	.word	0x0000000e
        /*1234*/ 	.word	0x00000080
        /*1238*/ 	.short	0x010a
        /*123a*/ 	.byte	0x3f
	.zero		1


	//   ....[41]....
        /*123c*/ 	.word	0x00009140
        /*1240*/ 	.word	0x0000000e
        /*1244*/ 	.word	0x00000000
        /*1248*/ 	.short	0x0101
        /*124a*/ 	.byte	0x3f
	.zero		1


	//   ....[42]....
        /*124c*/ 	.word	0x00009870
        /*1250*/ 	.word	0x0000000e
        /*1254*/ 	.word	0x00000080
        /*1258*/ 	.short	0x010a
        /*125a*/ 	.byte	0x3f
	.zero		1


	//   ....[43]....
        /*125c*/ 	.word	0x00009af0
        /*1260*/ 	.word	0x0000000e
        /*1264*/ 	.word	0x00000000
        /*1268*/ 	.short	0x0101
        /*126a*/ 	.byte	0x3f
	.zero		1


	//   ....[44]....
        /*126c*/ 	.word	0x0000a2f0
        /*1270*/ 	.word	0x0000000e
        /*1274*/ 	.word	0x00000080
        /*1278*/ 	.short	0x010a
        /*127a*/ 	.byte	0x3f
	.zero		1


	//   ....[45]....
        /*127c*/ 	.word	0x0000a570
        /*1280*/ 	.word	0x0000000e
        /*1284*/ 	.word	0x00000000
        /*1288*/ 	.short	0x0101
        /*128a*/ 	.byte	0x3f
	.zero		1


	//   ....[46]....
        /*128c*/ 	.word	0x0000ada0
        /*1290*/ 	.word	0x0000000f
        /*1294*/ 	.word	0x00000080
        /*1298*/ 	.short	0x010a
        /*129a*/ 	.byte	0x3f
	.zero		1


	//   ....[47]....
        /*129c*/ 	.word	0x0000b000
        /*12a0*/ 	.word	0x00000008
        /*12a4*/ 	.word	0x00000000
        /*12a8*/ 	.short	0x0101
        /*12aa*/ 	.byte	0x3f
	.zero		1


	//   ....[48]....
        /*12ac*/ 	.word	0x0000c5a0
        /*12b0*/ 	.word	0x000000ff
        /*12b4*/ 	.word	0x000000c8
        /*12b8*/ 	.short	0x010a
        /*12ba*/ 	.byte	0x04
	.zero		1


	//   ....[49]....
        /*12bc*/ 	.word	0x0000c9d0
        /*12c0*/ 	.word	0x000000ff
        /*12c4*/ 	.word	0x000000a0
        /*12c8*/ 	.short	0x010a
        /*12ca*/ 	.byte	0x0d
	.zero		1


	//   ....[50]....
        /*12cc*/ 	.word	0x0000cac0
        /*12d0*/ 	.word	0x000000ff
        /*12d4*/ 	.word	0x00000080
        /*12d8*/ 	.short	0x010b
        /*12da*/ 	.byte	0x0d
	.zero		1


	//   ....[51]....
        /*12dc*/ 	.word	0x0000cb20
        /*12e0*/ 	.word	0x000000ff
        /*12e4*/ 	.word	0x00000000
        /*12e8*/ 	.short	0x0101
        /*12ea*/ 	.byte	0x10
	.zero		1


	//   ....[52]....
        /*12ec*/ 	.word	0x0000cb50
        /*12f0*/ 	.word	0x000000ff
        /*12f4*/ 	.word	0x000000a8
        /*12f8*/ 	.short	0x010a
        /*12fa*/ 	.byte	0x0d
	.zero		1


	//   ....[53]....
        /*12fc*/ 	.word	0x0000cc60
        /*1300*/ 	.word	0x000000ff
        /*1304*/ 	.word	0x00000088
        /*1308*/ 	.short	0x010b
        /*130a*/ 	.byte	0x0d
	.zero		1


	//   ....[54]....
        /*130c*/ 	.word	0x0000ccc0
        /*1310*/ 	.word	0x000000ff
        /*1314*/ 	.word	0x00000000
        /*1318*/ 	.short	0x0101
        /*131a*/ 	.byte	0x12
	.zero		1


	//   ....[55]....
        /*131c*/ 	.word	0x0000ccf0
        /*1320*/ 	.word	0x000000ff
        /*1324*/ 	.word	0x000000b0
        /*1328*/ 	.short	0x010a
        /*132a*/ 	.byte	0x0d
	.zero		1


	//   ....[56]....
        /*132c*/ 	.word	0x0000ce00
        /*1330*/ 	.word	0x000000ff
        /*1334*/ 	.word	0x00000090
        /*1338*/ 	.short	0x010b
        /*133a*/ 	.byte	0x0d
	.zero		1


	//   ....[57]....
        /*133c*/ 	.word	0x0000ce60
        /*1340*/ 	.word	0x000000ff
        /*1344*/ 	.word	0x00000000
        /*1348*/ 	.short	0x0101
        /*134a*/ 	.byte	0x1d
	.zero		1


	//   ....[58]....
        /*134c*/ 	.word	0x0000ce90
        /*1350*/ 	.word	0x000000ff
        /*1354*/ 	.word	0x000000b8
        /*1358*/ 	.short	0x010a
        /*135a*/ 	.byte	0x0d
	.zero		1


	//   ....[59]....
        /*135c*/ 	.word	0x0000cfa0
        /*1360*/ 	.word	0x000000ff
        /*1364*/ 	.word	0x00000098
        /*1368*/ 	.short	0x010b
        /*136a*/ 	.byte	0x0d
	.zero		1


	//   ....[60]....
        /*136c*/ 	.word	0x0000d000
        /*1370*/ 	.word	0x000000ff
        /*1374*/ 	.word	0x00000000
        /*1378*/ 	.short	0x0101
        /*137a*/ 	.byte	0x1e
	.zero		1


	//   ....[61]....
        /*137c*/ 	.word	0x0000d040
        /*1380*/ 	.word	0x000000ff
        /*1384*/ 	.word	0x000000a0
        /*1388*/ 	.short	0x010a
        /*138a*/ 	.byte	0x0d
	.zero		1


	//   ....[62]....
        /*138c*/ 	.word	0x0000d140
        /*1390*/ 	.word	0x000000ff
        /*1394*/ 	.word	0x00000080
        /*1398*/ 	.short	0x010b
        /*139a*/ 	.byte	0x0d
	.zero		1


	//   ....[63]....
        /*139c*/ 	.word	0x0000d180
        /*13a0*/ 	.word	0x000000ff
        /*13a4*/ 	.word	0x00000000
        /*13a8*/ 	.short	0x0101
        /*13aa*/ 	.byte	0x10
	.zero		1


	//   ....[64]....
        /*13ac*/ 	.word	0x0000d1b0
        /*13b0*/ 	.word	0x000000ff
        /*13b4*/ 	.word	0x000000a8
        /*13b8*/ 	.short	0x010a
        /*13ba*/ 	.byte	0x0d
	.zero		1


	//   ....[65]....
        /*13bc*/ 	.word	0x0000d2b0
        /*13c0*/ 	.word	0x000000ff
        /*13c4*/ 	.word	0x00000088
        /*13c8*/ 	.short	0x010b
        /*13ca*/ 	.byte	0x0d
	.zero		1


	//   ....[66]....
        /*13cc*/ 	.word	0x0000d2f0
        /*13d0*/ 	.word	0x000000ff
        /*13d4*/ 	.word	0x00000000
        /*13d8*/ 	.short	0x0101
        /*13da*/ 	.byte	0x12
	.zero		1


	//   ....[67]....
        /*13dc*/ 	.word	0x0000d320
        /*13e0*/ 	.word	0x000000ff
        /*13e4*/ 	.word	0x000000b0
        /*13e8*/ 	.short	0x010a
        /*13ea*/ 	.byte	0x0d
	.zero		1


	//   ....[68]....
        /*13ec*/ 	.word	0x0000d420
        /*13f0*/ 	.word	0x000000ff
        /*13f4*/ 	.word	0x00000090
        /*13f8*/ 	.short	0x010b
        /*13fa*/ 	.byte	0x0d
	.zero		1


	//   ....[69]....
        /*13fc*/ 	.word	0x0000d460
        /*1400*/ 	.word	0x000000ff
        /*1404*/ 	.word	0x00000000
        /*1408*/ 	.short	0x0101
        /*140a*/ 	.byte	0x1d
	.zero		1


	//   ....[70]....
        /*140c*/ 	.word	0x0000d490
        /*1410*/ 	.word	0x000000ff
        /*1414*/ 	.word	0x000000b8
        /*1418*/ 	.short	0x010a
        /*141a*/ 	.byte	0x0d
	.zero		1


	//   ....[71]....
        /*141c*/ 	.word	0x0000d590
        /*1420*/ 	.word	0x000000ff
        /*1424*/ 	.word	0x00000098
        /*1428*/ 	.short	0x010b
        /*142a*/ 	.byte	0x0d
	.zero		1


	//   ....[72]....
        /*142c*/ 	.word	0x0000d5e0
        /*1430*/ 	.word	0x000000ff
        /*1434*/ 	.word	0x00000000
        /*1438*/ 	.short	0x0101
        /*143a*/ 	.byte	0x1e
	.zero		1


	//   ....[73]....
        /*143c*/ 	.word	0x0000dd10
        /*1440*/ 	.word	0x00000000
        /*1444*/ 	.word	0x000000a0
        /*1448*/ 	.short	0x010a
        /*144a*/ 	.byte	0x3f
	.zero		1


	//   ....[74]....
        /*144c*/ 	.word	0x0000dd50
        /*1450*/ 	.word	0x00000000
        /*1454*/ 	.word	0x000000a8
        /*1458*/ 	.short	0x010a
        /*145a*/ 	.byte	0x3f
	.zero		1


	//   ....[75]....
        /*145c*/ 	.word	0x0000dd90
        /*1460*/ 	.word	0x00000000
        /*1464*/ 	.word	0x000000b0
        /*1468*/ 	.short	0x010a
        /*146a*/ 	.byte	0x3f
	.zero		1


	//   ....[76]....
        /*146c*/ 	.word	0x0000ddf0
        /*1470*/ 	.word	0x00000000
        /*1474*/ 	.word	0x000000b8
        /*1478*/ 	.short	0x010a
        /*147a*/ 	.byte	0x3f
	.zero		1


	//   ....[77]....
        /*147c*/ 	.word	0x0000e150
        /*1480*/ 	.word	0x0000000c
        /*1484*/ 	.word	0x00000040
        /*1488*/ 	.short	0x010a
        /*148a*/ 	.byte	0x3f
	.zero		1


	//   ....[78]....
        /*148c*/ 	.word	0x0000e560
        /*1490*/ 	.word	0x00000002
        /*1494*/ 	.word	0x000000c8
        /*1498*/ 	.short	0x0101
        /*149a*/ 	.byte	0x3f
	.zero		1


	//   ....[79]....
        /*149c*/ 	.word	0x0000ece0
        /*14a0*/ 	.word	0x00000005
        /*14a4*/ 	.word	0x00000000
        /*14a8*/ 	.short	0x010a
        /*14aa*/ 	.byte	0x3f
	.zero		1


	//   ....[80]....
        /*14ac*/ 	.word	0x0000ed60
        /*14b0*/ 	.word	0x00000007
        /*14b4*/ 	.word	0x00000000
        /*14b8*/ 	.short	0x010a
        /*14ba*/ 	.byte	0x3f
	.zero		1


	//   ....[81]....
        /*14bc*/ 	.word	0x0000edf0
        /*14c0*/ 	.word	0x00000006
        /*14c4*/ 	.word	0x00000000
        /*14c8*/ 	.short	0x010a
        /*14ca*/ 	.byte	0x3f
	.zero		1


	//   ....[82]....
        /*14cc*/ 	.word	0x0000ee80
        /*14d0*/ 	.word	0x00000007
        /*14d4*/ 	.word	0x00000000
        /*14d8*/ 	.short	0x010a
        /*14da*/ 	.byte	0x3f
	.zero		1


	//   ....[83]....
        /*14dc*/ 	.word	0x0000ef10
        /*14e0*/ 	.word	0x00000006
        /*14e4*/ 	.word	0x00000000
        /*14e8*/ 	.short	0x010a
        /*14ea*/ 	.byte	0x3f
	.zero		1


	//   ....[84]....
        /*14ec*/ 	.word	0x0000efa0
        /*14f0*/ 	.word	0x00000007
        /*14f4*/ 	.word	0x00000000
        /*14f8*/ 	.short	0x010a
        /*14fa*/ 	.byte	0x3f
	.zero		1


	//   ....[85]....
        /*14fc*/ 	.word	0x0000f030
        /*1500*/ 	.word	0x00000006
        /*1504*/ 	.word	0x00000000
        /*1508*/ 	.short	0x010a
        /*150a*/ 	.byte	0x3f
	.zero		1


	//   ....[86]....
        /*150c*/ 	.word	0x0000f0c0
        /*1510*/ 	.word	0x00000003
        /*1514*/ 	.word	0x00000000
        /*1518*/ 	.short	0x010a
        /*151a*/ 	.byte	0x3f
	.zero		1


	//   ....[87]....
        /*151c*/ 	.word	0x0000f130
        /*1520*/ 	.word	0x00000003
        /*1524*/ 	.word	0x00000000
        /*1528*/ 	.short	0x010a
        /*152a*/ 	.byte	0x3f
	.zero		1


	//   ....[88]....
        /*152c*/ 	.word	0x0000f190
        /*1530*/ 	.word	0x00000004
        /*1534*/ 	.word	0x00000000
        /*1538*/ 	.short	0x010a
        /*153a*/ 	.byte	0x3f
	.zero		1


	//   ....[89]....
        /*153c*/ 	.word	0x0000f1e0
        /*1540*/ 	.word	0x0000000f
        /*1544*/ 	.word	0x00000080
        /*1548*/ 	.short	0x010a
        /*154a*/ 	.byte	0x3f
	.zero		1


	//   ....[90]....
        /*154c*/ 	.word	0x0000f230
        /*1550*/ 	.word	0x00000014
        /*1554*/ 	.word	0x00000080
        /*1558*/ 	.short	0x010a
        /*155a*/ 	.byte	0x3f
	.zero		1


	//   ....[91]....
        /*155c*/ 	.word	0x0000f280
        /*1560*/ 	.word	0x0000000e
        /*1564*/ 	.word	0x00000080
        /*1568*/ 	.short	0x010a
        /*156a*/ 	.byte	0x3f
	.zero		1


	//   ....[92]....
        /*156c*/ 	.word	0x0000f2d0
        /*1570*/ 	.word	0x0000000e
        /*1574*/ 	.word	0x00000080
        /*1578*/ 	.short	0x010a
        /*157a*/ 	.byte	0x3f
	.zero		1


	//   ....[93]....
        /*157c*/ 	.word	0x0000f320
        /*1580*/ 	.word	0x0000000e
        /*1584*/ 	.word	0x00000080
        /*1588*/ 	.short	0x010a
        /*158a*/ 	.byte	0x3f
	.zero		1


	//   ....[94]....
        /*158c*/ 	.word	0x0000f370
        /*1590*/ 	.word	0x0000000e
        /*1594*/ 	.word	0x00000080
        /*1598*/ 	.short	0x010a
        /*159a*/ 	.byte	0x3f
	.zero		1


	//   ....[95]....
        /*159c*/ 	.word	0x0000f3c0
        /*15a0*/ 	.word	0x0000000e
        /*15a4*/ 	.word	0x00000080
        /*15a8*/ 	.short	0x010a
        /*15aa*/ 	.byte	0x3f
	.zero		1


	//   ....[96]....
        /*15ac*/ 	.word	0x0000f410
        /*15b0*/ 	.word	0x0000000f
        /*15b4*/ 	.word	0x00000080
        /*15b8*/ 	.short	0x010a
        /*15ba*/ 	.byte	0x3f
	.zero		1


	//   ....[97]....
        /*15bc*/ 	.word	0x0000f470
        /*15c0*/ 	.word	0x00000003
        /*15c4*/ 	.word	0x000000c8
        /*15c8*/ 	.short	0x010a
        /*15ca*/ 	.byte	0x3f
	.zero		1


	//   ....[98]....
        /*15cc*/ 	.word	0x0000f4d0
        /*15d0*/ 	.word	0x00000003
        /*15d4*/ 	.word	0x000000a0
        /*15d8*/ 	.short	0x010a
        /*15da*/ 	.byte	0x3f
	.zero		1


	//   ....[99]....
        /*15dc*/ 	.word	0x0000f530
        /*15e0*/ 	.word	0x00000003
        /*15e4*/ 	.word	0x000000a8
        /*15e8*/ 	.short	0x010a
        /*15ea*/ 	.byte	0x3f
	.zero		1


	//   ....[100]....
        /*15ec*/ 	.word	0x0000f590
        /*15f0*/ 	.word	0x00000003
        /*15f4*/ 	.word	0x000000b0
        /*15f8*/ 	.short	0x010a
        /*15fa*/ 	.byte	0x3f
	.zero		1


	//   ....[101]....
        /*15fc*/ 	.word	0x0000f5f0
        /*1600*/ 	.word	0x00000003
        /*1604*/ 	.word	0x000000b8
        /*1608*/ 	.short	0x010a
        /*160a*/ 	.byte	0x3f
	.zero		1


	//   ....[102]....
        /*160c*/ 	.word	0x0000f650
        /*1610*/ 	.word	0x00000003
        /*1614*/ 	.word	0x000000a0
        /*1618*/ 	.short	0x010a
        /*161a*/ 	.byte	0x3f
	.zero		1


	//   ....[103]....
        /*161c*/ 	.word	0x0000f6b0
        /*1620*/ 	.word	0x00000003
        /*1624*/ 	.word	0x000000a8
        /*1628*/ 	.short	0x010a
        /*162a*/ 	.byte	0x3f
	.zero		1


	//   ....[104]....
        /*162c*/ 	.word	0x0000f710
        /*1630*/ 	.word	0x00000003
        /*1634*/ 	.word	0x000000b0
        /*1638*/ 	.short	0x010a
        /*163a*/ 	.byte	0x3f
	.zero		1


	//   ....[105]....
        /*163c*/ 	.word	0x0000f770
        /*1640*/ 	.word	0x00000003
        /*1644*/ 	.word	0x000000b8
        /*1648*/ 	.short	0x010a
        /*164a*/ 	.byte	0x3f
	.zero		1


	//   ....[106]....
        /*164c*/ 	.word	0x0000f7c0
        /*1650*/ 	.word	0x00000000
        /*1654*/ 	.word	0x000000a0
        /*1658*/ 	.short	0x010a
        /*165a*/ 	.byte	0x3f
	.zero		1


	//   ....[107]....
        /*165c*/ 	.word	0x0000f810
        /*1660*/ 	.word	0x00000000
        /*1664*/ 	.word	0x000000a8
        /*1668*/ 	.short	0x010a
        /*166a*/ 	.byte	0x3f
	.zero		1


	//   ....[108]....
        /*166c*/ 	.word	0x0000f860
        /*1670*/ 	.word	0x00000000
        /*1674*/ 	.word	0x000000b0
        /*1678*/ 	.short	0x010a
        /*167a*/ 	.byte	0x3f
	.zero		1


	//   ....[109]....
        /*167c*/ 	.word	0x0000f930
        /*1680*/ 	.word	0x0000000c
        /*1684*/ 	.word	0x00000040
        /*1688*/ 	.short	0x010a
        /*168a*/ 	.byte	0x3f
	.zero		1


	//   ....[110]....
        /*168c*/ 	.word	0x0000fa00
        /*1690*/ 	.word	0x00000005
        /*1694*/ 	.word	0x00000000
        /*1698*/ 	.short	0x010a
        /*169a*/ 	.byte	0x3f
	.zero		1


	//   ....[111]....
        /*169c*/ 	.word	0x0000fa50
        /*16a0*/ 	.word	0x00000007
        /*16a4*/ 	.word	0x00000000
        /*16a8*/ 	.short	0x010a
        /*16aa*/ 	.byte	0x3f
	.zero		1


	//   ....[112]....
        /*16ac*/ 	.word	0x0000faa0
        /*16b0*/ 	.word	0x00000006
        /*16b4*/ 	.word	0x00000000
        /*16b8*/ 	.short	0x010a
        /*16ba*/ 	.byte	0x3f
	.zero		1


	//   ....[113]....
        /*16bc*/ 	.word	0x0000faf0
        /*16c0*/ 	.word	0x00000007
        /*16c4*/ 	.word	0x00000000
        /*16c8*/ 	.short	0x010a
        /*16ca*/ 	.byte	0x3f
	.zero		1


	//   ....[114]....
        /*16cc*/ 	.word	0x0000fb40
        /*16d0*/ 	.word	0x00000006
        /*16d4*/ 	.word	0x00000000
        /*16d8*/ 	.short	0x010a
        /*16da*/ 	.byte	0x3f
	.zero		1


	//   ....[115]....
        /*16dc*/ 	.word	0x0000fb90
        /*16e0*/ 	.word	0x00000007
        /*16e4*/ 	.word	0x00000000
        /*16e8*/ 	.short	0x010a
        /*16ea*/ 	.byte	0x3f
	.zero		1


	//   ....[116]....
        /*16ec*/ 	.word	0x0000fbe0
        /*16f0*/ 	.word	0x00000006
        /*16f4*/ 	.word	0x00000000
        /*16f8*/ 	.short	0x010a
        /*16fa*/ 	.byte	0x3f
	.zero		1


	//----- nvinfo : EIATTR_NUM_MBARRIERS
	.align		4
.L_38:
        /*16fc*/ 	.byte	0x03, 0x38
        /*16fe*/ 	.short	0x001a


	//----- nvinfo : EIATTR_EXIT_INSTR_OFFSETS
	.align		4
        /*1700*/ 	.byte	0x04, 0x1c
        /*1702*/ 	.short	(.L_40 - .L_39)


	//   ....[0]....
.L_39:
        /*1704*/ 	.word	0x00001040


	//   ....[1]....
        /*1708*/ 	.word	0x00001840


	//   ....[2]....
        /*170c*/ 	.word	0x0000bf00


	//   ....[3]....
        /*1710*/ 	.word	0x0000c4c0


	//   ....[4]....
        /*1714*/ 	.word	0x0000c530


	//   ....[5]....
        /*1718*/ 	.word	0x0000de40


	//   ....[6]....
        /*171c*/ 	.word	0x0000f110


	//----- nvinfo : EIATTR_MAX_THREADS
	.align		4
.L_40:
        /*1720*/ 	.byte	0x04, 0x05
        /*1722*/ 	.short	(.L_42 - .L_41)
.L_41:
        /*1724*/ 	.word	0x00000180
        /*1728*/ 	.word	0x00000001
        /*172c*/ 	.word	0x00000001


	//----- nvinfo : EIATTR_CRS_STACK_SIZE
	.align		4
.L_42:
        /*1730*/ 	.byte	0x04, 0x1e
        /*1732*/ 	.short	(.L_44 - .L_43)
.L_43:
        /*1734*/ 	.word	0x00000000


	//----- nvinfo : EIATTR_CBANK_PARAM_SIZE
	.align		4
.L_44:
        /*1738*/ 	.byte	0x03, 0x19
        /*173a*/ 	.short	0x0770


	//----- nvinfo : EIATTR_PARAM_CBANK
	.align		4
        /*173c*/ 	.byte	0x04, 0x0a
        /*173e*/ 	.short	(.L_46 - .L_45)
	.align		4
.L_45:
        /*1740*/ 	.word	index@(.nv.constant0._ZN7cutlass13device_kernelINS_4gemm6kernel13GemmUniversalIN4cute5tupleIJiiiiEEENS1_10collective13CollectiveMmaINS1_37MainloopSm90TmaGmmaWarpSpecializedFP8ILi8ENS5_IJNS4_1CILi2EEENSA_ILi1EEESC_EEENS1_35KernelTmaWarpSpecializedCooperativeEEENS5_IJNSA_ILi128EEENSA_ILi256EEENSA_ILi64EEEEEENS_12float_e4m3_tENS5_IJlSC_lEEESK_SL_NS4_8TiledMMAINS4_8MMA_AtomIJNS4_4SM904GMMA31MMA_64x256x32_F32E4M3E4M3_SS_TNILNSP_7ScaleInE1ELSR_1EEEEEENS4_6LayoutISD_NS5_IJSC_NSA_ILi0EEESV_EEEEENS5_IJNS4_10UnderscoreESY_SY_EEEEENS4_13SM90_TMA_LOADENS4_14ComposedLayoutINS4_7SwizzleILi2ELi4ELi3EEENS4_18smem_ptr_flag_bitsILi8EEENSU_INS5_IJNSA_ILi8EEESI_EEENS5_IJSI_SC_EEEEEEEvNS4_8identityENS4_23SM90_TMA_LOAD_MULTICASTES1B_vS1C_EENS_8epilogue10collective18CollectiveEpilogueINS1F_22Sm90TmaWarpSpecializedILi4ELi2ELi16ELb0ELb0EEEJSJ_NS5_IJSG_NSA_ILi32EEEEEESK_SL_SK_SL_NS1F_6fusion15FusionCallbacksIS1J_NS1M_23LinCombPerRowBiasEltActINS1F_6thread4ReLuESK_fSK_SK_fLi16ELNS_15FloatRoundStyleE2EEESJ_S1L_JEEES11_NS12_INS13_ILi1ELi4ELi3EEES16_NSU_INS5_IJS17_S1K_EEENS5_IJS1K_SC_EEEEEEENS4_39AutoVectorizingCopyWithAssumedAlignmentILi128EEENS4_14SM90_TMA_STOREES1Y_S20_NS4_9Copy_AtomIJNS4_17SM90_U32x4_STSM_NENS_6half_tEEEEvEEEvvEEEEvNT_6ParamsE)
        /*1744*/ 	.short	0x0210
        /*1746*/ 	.short	0x0770


	//----- nvinfo : EIATTR_SW_WAR
	.align		4
.L_46:
        /*1748*/ 	.byte	0x04, 0x36
        /*174a*/ 	.short	(.L_48 - .L_47)
.L_47:
        /*174c*/ 	.word	0x00000008
.L_48:


//--------------------- .nv.callgraph             --------------------------
	.section	.nv.callgraph,"",@"SHT_CUDA_CALLGRAPH"
	.align	4
	.sectionentsize	8
	.align		4
        /*0000*/ 	.word	0x00000000
	.align		4
        /*0004*/ 	.word	0xffffffff
	.align		4
        /*0008*/ 	.word	index@(_ZN7cutlass13device_kernelINS_4gemm6kernel13GemmUniversalIN4cute5tupleIJiiiiEEENS1_10collective13CollectiveMmaINS1_37MainloopSm90TmaGmmaWarpSpecializedFP8ILi8ENS5_IJNS4_1CILi2EEENSA_ILi1EEESC_EEENS1_35KernelTmaWarpSpecializedCooperativeEEENS5_IJNSA_ILi128EEENSA_ILi256EEENSA_ILi64EEEEEENS_12float_e4m3_tENS5_IJlSC_lEEESK_SL_NS4_8TiledMMAINS4_8MMA_AtomIJNS4_4SM904GMMA31MMA_64x256x32_F32E4M3E4M3_SS_TNILNSP_7ScaleInE1ELSR_1EEEEEENS4_6LayoutISD_NS5_IJSC_NSA_ILi0EEESV_EEEEENS5_IJNS4_10UnderscoreESY_SY_EEEEENS4_13SM90_TMA_LOADENS4_14ComposedLayoutINS4_7SwizzleILi2ELi4ELi3EEENS4_18smem_ptr_flag_bitsILi8EEENSU_INS5_IJNSA_ILi8EEESI_EEENS5_IJSI_SC_EEEEEEEvNS4_8identityENS4_23SM90_TMA_LOAD_MULTICASTES1B_vS1C_EENS_8epilogue10collective18CollectiveEpilogueINS1F_22Sm90TmaWarpSpecializedILi4ELi2ELi16ELb0ELb0EEEJSJ_NS5_IJSG_NSA_ILi32EEEEEESK_SL_SK_SL_NS1F_6fusion15FusionCallbacksIS1J_NS1M_23LinCombPerRowBiasEltActINS1F_6thread4ReLuESK_fSK_SK_fLi16ELNS_15FloatRoundStyleE2EEESJ_S1L_JEEES11_NS12_INS13_ILi1ELi4ELi3EEES16_NSU_INS5_IJS17_S1K_EEENS5_IJS1K_SC_EEEEEEENS4_39AutoVectorizingCopyWithAssumedAlignmentILi128EEENS4_14SM90_TMA_STOREES1Y_S20_NS4_9Copy_AtomIJNS4_17SM90_U32x4_STSM_NENS_6half_tEEEEvEEEvvEEEEvNT_6ParamsE)
	.align		4
        /*000c*/ 	.word	index@(__assertfail)
	.align		4
        /*0010*/ 	.word	0x00000000
	.align		4
        /*0014*/ 	.word	0xfffffffe
	.align		4
        /*0018*/ 	.word	0x00000000
	.align		4
        /*001c*/ 	.word	0xfffffffd
	.align		4
        /*0020*/ 	.word	0x00000000
	.align		4
        /*0024*/ 	.word	0xfffffffc


//--------------------- .nv.constant4             --------------------------
	.section	.nv.constant4,"a",@progbits
	.align	8
	.align		8
.nv.constant4:
        /*0000*/ 	.dword	__assertfail
	.align		8
        /*0008*/ 	.dword	__unnamed_1
	.align		8
        /*0010*/ 	.dword	__unnamed_2
	.align		8
        /*0018*/ 	.dword	_ZN39_INTERNAL_c8e8f57e_4_k_cu_7f65583c_35164cuda3std3__45__cpo5beginE
	.align		8
        /*0020*/ 	.dword	_ZN39_INTERNAL_c8e8f57e_4_k_cu_7f65583c_35164cuda3std3__45__cpo3endE
	.align		8
        /*0028*/ 	.dword	_ZN39_INTERNAL_c8e8f57e_4_k_cu_7f65583c_35164cuda3std3__45__cpo6cbeginE
	.align		8
        /*0030*/ 	.dword	_ZN39_INTERNAL_c8e8f57e_4_k_cu_7f65583c_35164cuda3std3__45__cpo4cendE
	.align		8
        /*0038*/ 	.dword	_ZN39_INTERNAL_c8e8f57e_4_k_cu_7f65583c_35164cuda3std3__441_GLOBAL__N__c8e8f57e_4_k_cu_7f65583c_35166ignoreE
	.align		8
        /*0040*/ 	.dword	_ZN39_INTERNAL_c8e8f57e_4_k_cu_7f65583c_35164cuda3std3__419piecewise_constructE
	.align		8
        /*0048*/ 	.dword	_ZN39_INTERNAL_c8e8f57e_4_k_cu_7f65583c_35164cuda3std3__48in_placeE
	.align		8
        /*0050*/ 	.dword	_ZN39_INTERNAL_c8e8f57e_4_k_cu_7f65583c_35164cuda3std6ranges3__45__cpo4swapE
	.align		8
        /*0058*/ 	.dword	_ZN39_INTERNAL_c8e8f57e_4_k_cu_7f65583c_35164cuda3std6ranges3__45__cpo9iter_moveE
	.align		8
        /*0060*/ 	.dword	_ZN39_INTERNAL_c8e8f57e_4_k_cu_7f65583c_35164cute7productE
	.align		8
        /*0068*/ 	.dword	_ZN39_INTERNAL_c8e8f57e_4_k_cu_7f65583c_35164cute1_E
	.align		8
        /*0070*/ 	.dword	$str$24
	.align		8
        /*0078*/ 	.dword	$str$25


//--------------------- .text._ZN7cutlass13device_kernelINS_4gemm6kernel13GemmUniversalIN4cute5tupleIJiiiiEEENS1_10collective13CollectiveMmaINS1_37MainloopSm90TmaGmmaWarpSpecializedFP8ILi8ENS5_IJNS4_1CILi2EEENSA_ILi1EEESC_EEENS1_35KernelTmaWarpSpecializedCooperativeEEENS5_IJNSA_ILi128EEENSA_ILi256EEENSA_ILi64EEEEEENS_12float_e4m3_tENS5_IJlSC_lEEESK_SL_NS4_8TiledMMAINS4_8MMA_AtomIJNS4_4SM904GMMA31MMA_64x256x32_F32E4M3E4M3_SS_TNILNSP_7ScaleInE1ELSR_1EEEEEENS4_6LayoutISD_NS5_IJSC_NSA_ILi0EEESV_EEEEENS5_IJNS4_10UnderscoreESY_SY_EEEEENS4_13SM90_TMA_LOADENS4_14ComposedLayoutINS4_7SwizzleILi2ELi4ELi3EEENS4_18smem_ptr_flag_bitsILi8EEENSU_INS5_IJNSA_ILi8EEESI_EEENS5_IJSI_SC_EEEEEEEvNS4_8identityENS4_23SM90_TMA_LOAD_MULTICASTES1B_vS1C_EENS_8epilogue10collective18CollectiveEpilogueINS1F_22Sm90TmaWarpSpecializedILi4ELi2ELi16ELb0ELb0EEEJSJ_NS5_IJSG_NSA_ILi32EEEEEESK_SL_SK_SL_NS1F_6fusion15FusionCallbacksIS1J_NS1M_23LinCombPerRowBiasEltActINS1F_6thread4ReLuESK_fSK_SK_fLi16ELNS_15FloatRoundStyleE2EEESJ_S1L_JEEES11_NS12_INS13_ILi1ELi4ELi3EEES16_NSU_INS5_IJS17_S1K_EEENS5_IJS1K_SC_EEEEEEENS4_39AutoVectorizingCopyWithAssumedAlignmentILi128EEENS4_14SM90_TMA_STOREES1Y_S20_NS4_9Copy_AtomIJNS4_17SM90_U32x4_STSM_NENS_6half_tEEEEvEEEvvEEEEvNT_6ParamsE --------------------------
	.section	.text._ZN7cutlass13device_kernelINS_4gemm6kernel13GemmUniversalIN4cute5tupleIJiiiiEEENS1_10collective13CollectiveMmaINS1_37MainloopSm90TmaGmmaWarpSpecializedFP8ILi8ENS5_IJNS4_1CILi2EEENSA_ILi1EEESC_EEENS1_35KernelTmaWarpSpecializedCooperativeEEENS5_IJNSA_ILi128EEENSA_ILi256EEENSA_ILi64EEEEEENS_12float_e4m3_tENS5_IJlSC_lEEESK_SL_NS4_8TiledMMAINS4_8MMA_AtomIJNS4_4SM904GMMA31MMA_64x256x32_F32E4M3E4M3_SS_TNILNSP_7ScaleInE1ELSR_1EEEEEENS4_6LayoutISD_NS5_IJSC_NSA_ILi0EEESV_EEEEENS5_IJNS4_10UnderscoreESY_SY_EEEEENS4_13SM90_TMA_LOADENS4_14ComposedLayoutINS4_7SwizzleILi2ELi4ELi3EEENS4_18smem_ptr_flag_bitsILi8EEENSU_INS5_IJNSA_ILi8EEESI_EEENS5_IJSI_SC_EEEEEEEvNS4_8identityENS4_23SM90_TMA_LOAD_MULTICASTES1B_vS1C_EENS_8epilogue10collective18CollectiveEpilogueINS1F_22Sm90TmaWarpSpecializedILi4ELi2ELi16ELb0ELb0EEEJSJ_NS5_IJSG_NSA_ILi32EEEEEESK_SL_SK_SL_NS1F_6fusion15FusionCallbacksIS1J_NS1M_23LinCombPerRowBiasEltActINS1F_6thread4ReLuESK_fSK_SK_fLi16ELNS_15FloatRoundStyleE2EEESJ_S1L_JEEES11_NS12_INS13_ILi1ELi4ELi3EEES16_NSU_INS5_IJS17_S1K_EEENS5_IJS1K_SC_EEEEEEENS4_39AutoVectorizingCopyWithAssumedAlignmentILi128EEENS4_14SM90_TMA_STOREES1Y_S20_NS4_9Copy_AtomIJNS4_17SM90_U32x4_STSM_NENS_6half_tEEEEvEEEvvEEEEvNT_6ParamsE,"ax",@progbits
	.align	128
.text._ZN7cutlass13device_kernelINS_4gemm6kernel13GemmUniversalIN4cute5tupleIJiiiiEEENS1_10collective13CollectiveMmaINS1_37MainloopSm90TmaGmmaWarpSpecializedFP8ILi8ENS5_IJNS4_1CILi2EEENSA_ILi1EEESC_EEENS1_35KernelTmaWarpSpecializedCooperativeEEENS5_IJNSA_ILi128EEENSA_ILi256EEENSA_ILi64EEEEEENS_12float_e4m3_tENS5_IJlSC_lEEESK_SL_NS4_8TiledMMAINS4_8MMA_AtomIJNS4_4SM904GMMA31MMA_64x256x32_F32E4M3E4M3_SS_TNILNSP_7ScaleInE1ELSR_1EEEEEENS4_6LayoutISD_NS5_IJSC_NSA_ILi0EEESV_EEEEENS5_IJNS4_10UnderscoreESY_SY_EEEEENS4_13SM90_TMA_LOADENS4_14ComposedLayoutINS4_7SwizzleILi2ELi4ELi3EEENS4_18smem_ptr_flag_bitsILi8EEENSU_INS5_IJNSA_ILi8EEESI_EEENS5_IJSI_SC_EEEEEEEvNS4_8identityENS4_23SM90_TMA_LOAD_MULTICASTES1B_vS1C_EENS_8epilogue10collective18CollectiveEpilogueINS1F_22Sm90TmaWarpSpecializedILi4ELi2ELi16ELb0ELb0EEEJSJ_NS5_IJSG_NSA_ILi32EEEEEESK_SL_SK_SL_NS1F_6fusion15FusionCallbacksIS1J_NS1M_23LinCombPerRowBiasEltActINS1F_6thread4ReLuESK_fSK_SK_fLi16ELNS_15FloatRoundStyleE2EEESJ_S1L_JEEES11_NS12_INS13_ILi1ELi4ELi3EEES16_NSU_INS5_IJS17_S1K_EEENS5_IJS1K_SC_EEEEEEENS4_39AutoVectorizingCopyWithAssumedAlignmentILi128EEENS4_14SM90_TMA_STOREES1Y_S20_NS4_9Copy_AtomIJNS4_17SM90_U32x4_STSM_NENS_6half_tEEEEvEEEvvEEEEvNT_6ParamsE:
        .type           _ZN7cutlass13device_kernelINS_4gemm6kernel13GemmUniversalIN4cute5tupleIJiiiiEEENS1_10collective13CollectiveMmaINS1_37MainloopSm90TmaGmmaWarpSpecializedFP8ILi8ENS5_IJNS4_1CILi2EEENSA_ILi1EEESC_EEENS1_35KernelTmaWarpSpecializedCooperativeEEENS5_IJNSA_ILi128EEENSA_ILi256EEENSA_ILi64EEEEEENS_12float_e4m3_tENS5_IJlSC_lEEESK_SL_NS4_8TiledMMAINS4_8MMA_AtomIJNS4_4SM904GMMA31MMA_64x256x32_F32E4M3E4M3_SS_TNILNSP_7ScaleInE1ELSR_1EEEEEENS4_6LayoutISD_NS5_IJSC_NSA_ILi0EEESV_EEEEENS5_IJNS4_10UnderscoreESY_SY_EEEEENS4_13SM90_TMA_LOADENS4_14ComposedLayoutINS4_7SwizzleILi2ELi4ELi3EEENS4_18smem_ptr_flag_bitsILi8EEENSU_INS5_IJNSA_ILi8EEESI_EEENS5_IJSI_SC_EEEEEEEvNS4_8identityENS4_23SM90_TMA_LOAD_MULTICASTES1B_vS1C_EENS_8epilogue10collective18CollectiveEpilogueINS1F_22Sm90TmaWarpSpecializedILi4ELi2ELi16ELb0ELb0EEEJSJ_NS5_IJSG_NSA_ILi32EEEEEESK_SL_SK_SL_NS1F_6fusion15FusionCallbacksIS1J_NS1M_23LinCombPerRowBiasEltActINS1F_6thread4ReLuESK_fSK_SK_fLi16ELNS_15FloatRoundStyleE2EEESJ_S1L_JEEES11_NS12_INS13_ILi1ELi4ELi3EEES16_NSU_INS5_IJS17_S1K_EEENS5_IJS1K_SC_EEEEEEENS4_39AutoVectorizingCopyWithAssumedAlignmentILi128EEENS4_14SM90_TMA_STOREES1Y_S20_NS4_9Copy_AtomIJNS4_17SM90_U32x4_STSM_NENS_6half_tEEEEvEEEvvEEEEvNT_6ParamsE,@function
        .size           _ZN7cutlass13device_kernelINS_4gemm6kernel13GemmUniversalIN4cute5tupleIJiiiiEEENS1_10collective13CollectiveMmaINS1_37MainloopSm90TmaGmmaWarpSpecializedFP8ILi8ENS5_IJNS4_1CILi2EEENSA_ILi1EEESC_EEENS1_35KernelTmaWarpSpecializedCooperativeEEENS5_IJNSA_ILi128EEENSA_ILi256EEENSA_ILi64EEEEEENS_12float_e4m3_tENS5_IJlSC_lEEESK_SL_NS4_8TiledMMAINS4_8MMA_AtomIJNS4_4SM904GMMA31MMA_64x256x32_F32E4M3E4M3_SS_TNILNSP_7ScaleInE1ELSR_1EEEEEENS4_6LayoutISD_NS5_IJSC_NSA_ILi0EEESV_EEEEENS5_IJNS4_10UnderscoreESY_SY_EEEEENS4_13SM90_TMA_LOADENS4_14ComposedLayoutINS4_7SwizzleILi2ELi4ELi3EEENS4_18smem_ptr_flag_bitsILi8EEENSU_INS5_IJNSA_ILi8EEESI_EEENS5_IJSI_SC_EEEEEEEvNS4_8identityENS4_23SM90_TMA_LOAD_MULTICASTES1B_vS1C_EENS_8epilogue10collective18CollectiveEpilogueINS1F_22Sm90TmaWarpSpecializedILi4ELi2ELi16ELb0ELb0EEEJSJ_NS5_IJSG_NSA_ILi32EEEEEESK_SL_SK_SL_NS1F_6fusion15FusionCallbacksIS1J_NS1M_23LinCombPerRowBiasEltActINS1F_6thread4ReLuESK_fSK_SK_fLi16ELNS_15FloatRoundStyleE2EEESJ_S1L_JEEES11_NS12_INS13_ILi1ELi4ELi3EEES16_NSU_INS5_IJS17_S1K_EEENS5_IJS1K_SC_EEEEEEENS4_39AutoVectorizingCopyWithAssumedAlignmentILi128EEENS4_14SM90_TMA_STOREES1Y_S20_NS4_9Copy_AtomIJNS4_17SM90_U32x4_STSM_NENS_6half_tEEEEvEEEvvEEEEvNT_6ParamsE,(.L_x_277 - _ZN7cutlass13device_kernelINS_4gemm6kernel13GemmUniversalIN4cute5tupleIJiiiiEEENS1_10collective13CollectiveMmaINS1_37MainloopSm90TmaGmmaWarpSpecializedFP8ILi8ENS5_IJNS4_1CILi2EEENSA_ILi1EEESC_EEENS1_35KernelTmaWarpSpecializedCooperativeEEENS5_IJNSA_ILi128EEENSA_ILi256EEENSA_ILi64EEEEEENS_12float_e4m3_tENS5_IJlSC_lEEESK_SL_NS4_8TiledMMAINS4_8MMA_AtomIJNS4_4SM904GMMA31MMA_64x256x32_F32E4M3E4M3_SS_TNILNSP_7ScaleInE1ELSR_1EEEEEENS4_6LayoutISD_NS5_IJSC_NSA_ILi0EEESV_EEEEENS5_IJNS4_10UnderscoreESY_SY_EEEEENS4_13SM90_TMA_LOADENS4_14ComposedLayoutINS4_7SwizzleILi2ELi4ELi3EEENS4_18smem_ptr_flag_bitsILi8EEENSU_INS5_IJNSA_ILi8EEESI_EEENS5_IJSI_SC_EEEEEEEvNS4_8identityENS4_23SM90_TMA_LOAD_MULTICASTES1B_vS1C_EENS_8epilogue10collective18CollectiveEpilogueINS1F_22Sm90TmaWarpSpecializedILi4ELi2ELi16ELb0ELb0EEEJSJ_NS5_IJSG_NSA_ILi32EEEEEESK_SL_SK_SL_NS1F_6fusion15FusionCallbacksIS1J_NS1M_23LinCombPerRowBiasEltActINS1F_6thread4ReLuESK_fSK_SK_fLi16ELNS_15FloatRoundStyleE2EEESJ_S1L_JEEES11_NS12_INS13_ILi1ELi4ELi3EEES16_NSU_INS5_IJS17_S1K_EEENS5_IJS1K_SC_EEEEEEENS4_39AutoVectorizingCopyWithAssumedAlignmentILi128EEENS4_14SM90_TMA_STOREES1Y_S20_NS4_9Copy_AtomIJNS4_17SM90_U32x4_STSM_NENS_6half_tEEEEvEEEvvEEEEvNT_6ParamsE)
        .other          _ZN7cutlass13device_kernelINS_4gemm6kernel13GemmUniversalIN4cute5tupleIJiiiiEEENS1_10collective13CollectiveMmaINS1_37MainloopSm90TmaGmmaWarpSpecializedFP8ILi8ENS5_IJNS4_1CILi2EEENSA_ILi1EEESC_EEENS1_35KernelTmaWarpSpecializedCooperativeEEENS5_IJNSA_ILi128EEENSA_ILi256EEENSA_ILi64EEEEEENS_12float_e4m3_tENS5_IJlSC_lEEESK_SL_NS4_8TiledMMAINS4_8MMA_AtomIJNS4_4SM904GMMA31MMA_64x256x32_F32E4M3E4M3_SS_TNILNSP_7ScaleInE1ELSR_1EEEEEENS4_6LayoutISD_NS5_IJSC_NSA_ILi0EEESV_EEEEENS5_IJNS4_10UnderscoreESY_SY_EEEEENS4_13SM90_TMA_LOADENS4_14ComposedLayoutINS4_7SwizzleILi2ELi4ELi3EEENS4_18smem_ptr_flag_bitsILi8EEENSU_INS5_IJNSA_ILi8EEESI_EEENS5_IJSI_SC_EEEEEEEvNS4_8identityENS4_23SM90_TMA_LOAD_MULTICASTES1B_vS1C_EENS_8epilogue10collective18CollectiveEpilogueINS1F_22Sm90TmaWarpSpecializedILi4ELi2ELi16ELb0ELb0EEEJSJ_NS5_IJSG_NSA_ILi32EEEEEESK_SL_SK_SL_NS1F_6fusion15FusionCallbacksIS1J_NS1M_23LinCombPerRowBiasEltActINS1F_6thread4ReLuESK_fSK_SK_fLi16ELNS_15FloatRoundStyleE2EEESJ_S1L_JEEES11_NS12_INS13_ILi1ELi4ELi3EEES16_NSU_INS5_IJS17_S1K_EEENS5_IJS1K_SC_EEEEEEENS4_39AutoVectorizingCopyWithAssumedAlignmentILi128EEENS4_14SM90_TMA_STOREES1Y_S20_NS4_9Copy_AtomIJNS4_17SM90_U32x4_STSM_NENS_6half_tEEEEvEEEvvEEEEvNT_6ParamsE,@"STO_CUDA_ENTRY STV_DEFAULT"
_ZN7cutlass13device_kernelINS_4gemm6kernel13GemmUniversalIN4cute5tupleIJiiiiEEENS1_10collective13CollectiveMmaINS1_37MainloopSm90TmaGmmaWarpSpecializedFP8ILi8ENS5_IJNS4_1CILi2EEENSA_ILi1EEESC_EEENS1_35KernelTmaWarpSpecializedCooperativeEEENS5_IJNSA_ILi128EEENSA_ILi256EEENSA_ILi64EEEEEENS_12float_e4m3_tENS5_IJlSC_lEEESK_SL_NS4_8TiledMMAINS4_8MMA_AtomIJNS4_4SM904GMMA31MMA_64x256x32_F32E4M3E4M3_SS_TNILNSP_7ScaleInE1ELSR_1EEEEEENS4_6LayoutISD_NS5_IJSC_NSA_ILi0EEESV_EEEEENS5_IJNS4_10UnderscoreESY_SY_EEEEENS4_13SM90_TMA_LOADENS4_14ComposedLayoutINS4_7SwizzleILi2ELi4ELi3EEENS4_18smem_ptr_flag_bitsILi8EEENSU_INS5_IJNSA_ILi8EEESI_EEENS5_IJSI_SC_EEEEEEEvNS4_8identityENS4_23SM90_TMA_LOAD_MULTICASTES1B_vS1C_EENS_8epilogue10collective18CollectiveEpilogueINS1F_22Sm90TmaWarpSpecializedILi4ELi2ELi16ELb0ELb0EEEJSJ_NS5_IJSG_NSA_ILi32EEEEEESK_SL_SK_SL_NS1F_6fusion15FusionCallbacksIS1J_NS1M_23LinCombPerRowBiasEltActINS1F_6thread4ReLuESK_fSK_SK_fLi16ELNS_15FloatRoundStyleE2EEESJ_S1L_JEEES11_NS12_INS13_ILi1ELi4ELi3EEES16_NSU_INS5_IJS17_S1K_EEENS5_IJS1K_SC_EEEEEEENS4_39AutoVectorizingCopyWithAssumedAlignmentILi128EEENS4_14SM90_TMA_STOREES1Y_S20_NS4_9Copy_AtomIJNS4_17SM90_U32x4_STSM_NENS_6half_tEEEEvEEEvvEEEEvNT_6ParamsE:
[----:B------:R-:W1:Y:S02]  /*0000*/  LDC R1, c[0x0][0x28] ;  /* 0x00000a00ff017b82 */ /* 0x000e640000000800 */
[----:B-1----:R-:W-:Y:S01]  /*0010*/  IADD3 R1, R1, -0xf0, RZ ;  /* 0xffffff1001017810 */ /* 0x002fe20007ffe0ff */
[----:B------:R-:W1:Y:S01]  /*0020*/  S2R R8, SR_TID.X ;  /* 0x0000000000087919 */ /* 0x000e620000002100 */
[----:B------:R-:W-:Y:S01]  /*0030*/  ELECT P0, URZ, PT ;  /* 0x00000000003f782f */ /* 0x000fe20003800000 */
[----:B------:R-:W-:Y:S01]  /*0040*/  BSSY B0, `(.L_x_0) ;  /* 0x000001a000007945 */ /* 0x000fe20003800000 */
[----:B-1----:R-:W-:-:S05]  /*0050*/  SHF.R.U32.HI R4, RZ, 0x5, R8 ;  /* 0x00000005ff047819 */ /* 0x002fca0000011608 */
[----:B------:R-:W1:Y:S02]  /*0060*/  SHFL.IDX PT, R0, R4, RZ, 0x1f ;  /* 0x00001fff04007589 */ /* 0x000e6400000e0000 */
[----:B-1----:R-:W-:Y:S02]  /*0070*/  R2UR UR46, R0 ;  /* 0x00000000002e72ca */ /* 0x002fe400000e0000 */
[----:B------:R-:W-:-:S06]  /*0080*/  SHF.R.U32.HI R0, RZ, 0x7, R8 ;  /* 0x00000007ff007819 */ /* 0x000fcc0000011608 */
[----:B------:R-:W1:Y:S05]  /*0090*/  SHFL.IDX PT, R0, R0, RZ, 0x1f ;  /* 0x00001fff00007589 */ /* 0x000e6a00000e0000 */
[----:B------:R-:W-:Y:S02]  /*00a0*/  USHF.R.S32.HI UR4, URZ, 0x1f, UR46 ;  /* 0x0000001f3f047899 */ /* 0x000fe4000801142e */
[----:B------:R-:W-:Y:S02]  /*00b0*/  ISETP.NE.OR P0, PT, RZ, UR46, !P0 ;  /* 0x0000002eff007c0c */ /* 0x000fe4000c705670 */
[----:B------:R-:W-:-:S04]  /*00c0*/  ULEA.HI UR4, UR4, UR46, URZ, 0x2 ;  /* 0x0000002e04047291 */ /* 0x000fc8000f8f103f */
[----:B------:R-:W-:-:S04]  /*00d0*/  ULOP3.LUT UR4, UR4, 0xfffffffc, URZ, 0xc0, !UPT ;  /* 0xfffffffc04047892 */ /* 0x000fc8000f8ec03f */
[----:B------:R-:W-:-:S03]  /*00e0*/  UIADD3 UR46, UR46, -UR4, URZ ;  /* 0x800000042e2e7290 */ /* 0x000fc6000fffe03f */
[----:B------:R-:W-:Y:S09]  /*00f0*/  @P0 BRA `(.L_x_1) ;  /* 0x0000000000380947 */ /* 0x000ff20003800000 */
[----:B------:R-:W-:Y:S02]  /*0100*/  ULDC.64 UR4, c[0x0][0x198] ;  /* 0x0000660000047ab9 */ /* 0x000fe40000000a00 */
[----:B------:R-:W-:Y:S02]  /*0110*/  UIADD3 UR6, UP0, UR4, 0xf0, URZ ;  /* 0x000000f004067890 */ /* 0x000fe4000ff1e03f */
[----:B------:R-:W-:Y:S02]  /*0120*/  UIADD3 UR8, UP1, UR4, 0x1f0, URZ ;  /* 0x000001f004087890 */ /* 0x000fe4000ff3e03f */
[----:B------:R-:W-:Y:S02]  /*0130*/  UIADD3 UR10, UP2, UR4, 0x3f0, URZ ;  /* 0x000003f0040a7890 */ /* 0x000fe4000ff5e03f */
[----:B------:R-:W-:Y:S02]  /*0140*/  UIADD3 UR4, UP3, UR4, 0x4f0, URZ ;  /* 0x000004f004047890 */ /* 0x000fe4000ff7e03f */
[----:B------:R-:W-:-:S02]  /*0150*/  UIADD3.X UR7, URZ, UR5, URZ, UP0, !UPT ;  /* 0x000000053f077290 */ /* 0x000fc400087fe43f */
[----:B------:R-:W-:Y:S02]  /*0160*/  UIADD3.X UR9, URZ, UR5, URZ, UP1, !UPT ;  /* 0x000000053f097290 */ /* 0x000fe40008ffe43f */
[----:B------:R-:W-:Y:S02]  /*0170*/  UIADD3.X UR11, URZ, UR5, URZ, UP2, !UPT ;  /* 0x000000053f0b7290 */ /* 0x000fe400097fe43f */
[----:B------:R-:W-:-:S03]  /*0180*/  UIADD3.X UR5, URZ, UR5, URZ, UP3, !UPT ;  /* 0x000000053f057290 */ /* 0x000fc60009ffe43f */
[----:B------:R2:W-:Y:S02]  /*0190*/  UTMACCTL.PF [UR6] ;  /* 0x00000000060079b9 */ /* 0x0005e40008040000 */
[----:B------:R2:W-:Y:S02]  /*01a0*/  UTMACCTL.PF [UR8] ;  /* 0x00000000080079b9 */ /* 0x0005e40008040000 */
[----:B------:R2:W-:Y:S02]  /*01b0*/  UTMACCTL.PF [UR10] ;  /* 0x000000000a0079b9 */ /* 0x0005e40008040000 */
[----:B------:R2:W-:Y:S02]  /*01c0*/  UTMACCTL.PF [UR4] ;  /* 0x00000000040079b9 */ /* 0x0005e40008040000 */
[----:B--2---:R-:W-:Y:S01]  /*01d0*/  NOP ;  /* 0x0000000000007918 */ /* 0x004fe20000000000 */
.L_x_1:
[----:B------:R-:W-:Y:S05]  /*01e0*/  BSYNC B0 ;  /* 0x0000000000007941 */ /* 0x000fea0003800000 */
.L_x_0:
[----:B------:R-:W-:Y:S01]  /*01f0*/  ULDC.64 UR8, c[0x0][0x590] ;  /* 0x0001640000087ab9 */ /* 0x000fe20000000a00 */
[----:B------:R-:W-:Y:S01]  /*0200*/  ULDC.64 UR50, c[0x0][0x588] ;  /* 0x0001620000327ab9 */ /* 0x000fe20000000a00 */
[----:B------:R-:W-:Y:S01]  /*0210*/  ISETP.NE.U32.AND P2, PT, RZ, UR8, PT ;  /* 0x00000008ff007c0c */ /* 0x000fe2000bf45070 */
[----:B------:R-:W-:Y:S01]  /*0220*/  ULDC.64 UR54, c[0x0][0x208] ;  /* 0x0000820000367ab9 */ /* 0x000fe20000000a00 */
[----:B-1----:R-:W-:Y:S01]  /*0230*/  R2UR UR6, R0 ;  /* 0x00000000000672ca */ /* 0x002fe200000e0000 */
[----:B------:R-:W-:Y:S01]  /*0240*/  UMOV UR4, UR50 ;  /* 0x0000003200047c82 */ /* 0x000fe20008000000 */
[----:B------:R-:W-:Y:S01]  /*0250*/  ISETP.NE.AND.EX P1, PT, RZ, UR9, PT, P2 ;  /* 0x00000009ff007c0c */ /* 0x000fe2000bf25320 */
[----:B------:R-:W-:Y:S01]  /*0260*/  UMOV UR5, UR51 ;  /* 0x0000003300057c82 */ /* 0x000fe20008000000 */
[----:B------:R-:W-:-:S11]  /*0270*/  PRMT R0, RZ, 0x7610, R0 ;  /* 0x00007610ff007816 */ /* 0x000fd60000000000 */
[----:B------:R-:W-:Y:S05]  /*0280*/  @P1 BRA `(.L_x_2) ;  /* 0x0000000000441947 */ /* 0x000fea0003800000 */
[----:B------:R-:W-:Y:S02]  /*0290*/  ULDC.64 UR10, c[0x0][0x588] ;  /* 0x00016200000a7ab9 */ /* 0x000fe40000000a00 */
[----:B------:R-:W-:-:S04]  /*02a0*/  ISETP.NE.U32.AND P0, PT, RZ, UR10, PT ;  /* 0x0000000aff007c0c */ /* 0x000fc8000bf05070 */
[----:B------:R-:W-:-:S13]  /*02b0*/  ISETP.NE.AND.EX P0, PT, RZ, UR11, PT, P0 ;  /* 0x0000000bff007c0c */ /* 0x000fda000bf05300 */
[----:B------:R-:W-:Y:S05]  /*02c0*/  @!P0 BRA `(.L_x_3) ;  /* 0x00000000001c8947 */ /* 0x000fea0003800000 */
[----:B------:R-:W-:Y:S01]  /*02d0*/  IMAD.U32 R2, RZ, RZ, UR4 ;  /* 0x00000004ff027e24 */ /* 0x000fe2000f8e00ff */
[----:B------:R-:W-:-:S05]  /*02e0*/  MOV R3, UR5 ;  /* 0x0000000500037c02 */ /* 0x000fca0008000f00 */
[----:B------:R-:W2:Y:S01]  /*02f0*/  LDG.E R2, desc[UR54][R2.64] ;  /* 0x0000003602027981 */ /* 0x000ea2000c1e1900 */
[----:B------:R-:W-:Y:S01]  /*0300*/  IMAD.MOV.U32 R0, RZ, RZ, 0x1 ;  /* 0x00000001ff007424 */ /* 0x000fe200078e00ff */
[----:B--2---:R-:W-:-:S13]  /*0310*/  FSETP.NEU.AND P0, PT, R2, RZ, PT ;  /* 0x000000ff0200720b */ /* 0x004fda0003f0d000 */
[----:B------:R-:W-:Y:S01]  /*0320*/  VOTEU.ANY UP0, P0 ;  /* 0x00000000003f7886 */ /* 0x000fe20000000100 */
[----:B------:R-:W-:Y:S05]  /*0330*/  BRA `(.L_x_2) ;  /* 0x0000000000187947 */ /* 0x000fea0003800000 */
.L_x_3:
[----:B------:R-:W-:Y:S01]  /*0340*/  ULDC UR4, c[0x0][0x580] ;  /* 0x0001600000047ab9 */ /* 0x000fe20000000800 */
[----:B------:R-:W-:Y:S01]  /*0350*/  MOV R0, 0x1 ;  /* 0x0000000100007802 */ /* 0x000fe20000000f00 */
[----:B------:R-:W-:Y:S01]  /*0360*/  UMOV UR5, URZ ;  /* 0x0000003f00057c82 */ /* 0x000fe20008000000 */
[----:B------:R-:W-:Y:S01]  /*0370*/  FSETP.NEU.AND P0, PT, RZ, UR4, PT ;  /* 0x00000004ff007c0b */ /* 0x000fe2000bf0d000 */
[----:B------:R-:W-:-:S12]  /*0380*/  UMOV UR4, URZ ;  /* 0x0000003f00047c82 */ /* 0x000fd80008000000 */
[----:B------:R-:W-:-:S05]  /*0390*/  VOTEU.ANY UP0, P0 ;  /* 0x00000000003f7886 */ /* 0x000fca0000000100 */
.L_x_2:
[----:B------:R-:W-:Y:S01]  /*03a0*/  ISETP.NE.U32.AND P0, PT, RZ, UR4, PT ;  /* 0x00000004ff007c0c */ /* 0x000fe2000bf05070 */
[----:B------:R-:W-:Y:S01]  /*03b0*/  UPLOP3.LUT UP1, UPT, UPT, UPT, UPT, 0x40, 0x0 ;  /* 0x000000000000789c */ /* 0x000fe20003f2e870 */
[----:B------:R-:W-:Y:S02]  /*03c0*/  ISETP.NE.AND.EX P2, PT, RZ, UR9, PT, P2 ;  /* 0x00000009ff007c0c */ /* 0x000fe4000bf45320 */
[----:B------:R-:W-:Y:S01]  /*03d0*/  ISETP.NE.AND.EX P0, PT, RZ, UR5, PT, P0 ;  /* 0x00000005ff007c0c */ /* 0x000fe2000bf05300 */
[----:B------:R-:W-:-:S12]  /*03e0*/  UP2UR UR48, UPR, URZ, 0x2 ;  /* 0x000000023f307883 */ /* 0x000fd80008000000 */
[----:B------:R-:W-:Y:S05]  /*03f0*/  @P0 BRA P2, `(.L_x_4) ;  /* 0x0000000000400947 */ /* 0x000fea0001000000 */
[----:B------:R-:W-:-:S04]  /*0400*/  ISETP.NE.U32.AND P0, PT, RZ, UR8, PT ;  /* 0x00000008ff007c0c */ /* 0x000fc8000bf05070 */
[----:B------:R-:W-:-:S13]  /*0410*/  ISETP.NE.AND.EX P0, PT, RZ, UR9, PT, P0 ;  /* 0x00000009ff007c0c */ /* 0x000fda000bf05300 */
[----:B------:R-:W-:Y:S05]  /*0420*/  @!P0 BRA `(.L_x_5) ;  /* 0x00000000002c8947 */ /* 0x000fea0003800000 */
[----:B------:R-:W-:Y:S01]  /*0430*/  PRMT R0, R0, 0x9910, RZ ;  /* 0x0000991000007816 */ /* 0x000fe200000000ff */
[----:B------:R-:W-:Y:S02]  /*0440*/  UISETP.NE.U32.AND UP1, UPT, UR4, URZ, UPT ;  /* 0x0000003f0400728c */ /* 0x000fe4000bf25070 */
[----:B------:R-:W-:Y:S01]  /*0450*/  USEL UR4, URZ, 0xffffffff, UP0 ;  /* 0xffffffff3f047887 */ /* 0x000fe20008000000 */
[----:B------:R-:W-:Y:S01]  /*0460*/  R2UR UR7, R0 ;  /* 0x00000000000772ca */ /* 0x000fe200000e0000 */
[----:B------:R-:W-:-:S12]  /*0470*/  UISETP.NE.AND.EX UP0, UPT, UR5, URZ, UPT, UP1 ;  /* 0x0000003f0500728c */ /* 0x000fd8000bf05310 */
[----:B------:R-:W-:-:S11]  /*0480*/  UISETP.NE.AND UP2, UPT, UR7, URZ, UPT ;  /* 0x0000003f0700728c */ /* 0x000fd6000bf45270 */
[----:B------:R-:W-:-:S04]  /*0490*/  @!UP2 USEL UR4, URZ, 0xffffffff, UP0 ;  /* 0xffffffff3f04a887 */ /* 0x000fc80008000000 */
[----:B------:R-:W-:-:S04]  /*04a0*/  ULOP3.LUT UR4, UR4, 0x1, URZ, 0xc0, !UPT ;  /* 0x0000000104047892 */ /* 0x000fc8000f8ec03f */
[----:B------:R-:W-:-:S04]  /*04b0*/  UISETP.EQ.U32.AND UP0, UPT, UR4, 0x1, UPT ;  /* 0x000000010400788c */ /* 0x000fc8000bf02070 */
[----:B------:R-:W-:Y:S01]  /*04c0*/  UP2UR UR48, UPR, URZ, 0x1 ;  /* 0x000000013f307883 */ /* 0x000fe20008000000 */
[----:B------:R-:W-:Y:S11]  /*04d0*/  BRA `(.L_x_4) ;  /* 0x0000000000087947 */ /* 0x000ff60003800000 */
.L_x_5:
[----:B------:R-:W-:-:S04]  /*04e0*/  UPLOP3.LUT UP0, UPT, UPT, UPT, UP0, 0x40, 0x0 ;  /* 0x000000000000789c */ /* 0x000fc80003f0e800 */
[----:B------:R-:W-:-:S12]  /*04f0*/  UP2UR UR48, UPR, URZ, 0x1 ;  /* 0x000000013f307883 */ /* 0x000fd80008000000 */
.L_x_4:
[----:B------:R-:W1:Y:S01]  /*0500*/  SHFL.IDX PT, R3, R4, RZ, 0x1f ;  /* 0x00001fff04037589 */ /* 0x000e6200000e0000 */
[----:B------:R-:W-:Y:S02]  /*0510*/  UISETP.NE.AND UP0, UPT, UR46, URZ, UPT ;  /* 0x0000003f2e00728c */ /* 0x000fe4000bf05270 */
[----:B------:R-:W-:Y:S02]  /*0520*/  UIADD3 UR9, UR6, -0x1, URZ ;  /* 0xffffffff06097890 */ /* 0x000fe4000fffe03f */
[----:B------:R-:W-:Y:S02]  /*0530*/  UP2UR UR47, UPR, URZ, 0x1 ;  /* 0x000000013f2f7883 */ /* 0x000fe40008000000 */
[----:B------:R-:W-:Y:S02]  /*0540*/  UISETP.EQ.OR UP0, UPT, UR46, 0x3, !UP0 ;  /* 0x000000032e00788c */ /* 0x000fe4000c702670 */
[----:B------:R-:W-:Y:S02]  /*0550*/  UISETP.GE.U32.AND UP1, UPT, UR9, 0x2, UPT ;  /* 0x000000020900788c */ /* 0x000fe4000bf26070 */
[----:B------:R-:W-:-:S04]  /*0560*/  UISETP.EQ.AND UP0, UPT, UR6, URZ, UP0 ;  /* 0x0000003f0600728c */ /* 0x000fc80008702270 */
[----:B------:R-:W-:Y:S02]  /*0570*/  USEL UR45, URZ, 0x1, !UP0 ;  /* 0x000000013f2d7887 */ /* 0x000fe4000c000000 */
[----:B------:R-:W-:Y:S02]  /*0580*/  UISETP.NE.AND UP0, UPT, UR6, URZ, UPT ;  /* 0x0000003f0600728c */ /* 0x000fe4000bf05270 */
[----:B------:R-:W-:Y:S01]  /*0590*/  USEL UR45, UR45, 0x2, UP1 ;  /* 0x000000022d2d7887 */ /* 0x000fe20008800000 */
[----:B-1----:R-:W-:-:S13]  /*05a0*/  ISETP.NE.AND P0, PT, R3, RZ, PT ;  /* 0x000000ff0300720c */ /* 0x002fda0003f05270 */
[----:B------:R-:W-:Y:S05]  /*05b0*/  @P0 BRA `(.L_x_6) ;  /* 0x0000000000840947 */ /* 0x000fea0003800000 */
[----:B------:R-:W-:Y:S01]  /*05c0*/  ELECT P0, URZ, PT ;  /* 0x00000000003f782f */ /* 0x000fe20003800000 */
[----:B------:R-:W-:-:S12]  /*05d0*/  BSSY B0, `(.L_x_6) ;  /* 0x000001f000007945 */ /* 0x000fd80003800000 */
[----:B------:R-:W-:Y:S05]  /*05e0*/  @!P0 BRA `(.L_x_7) ;  /* 0x0000000000748947 */ /* 0x000fea0003800000 */
[----:B------:R-:W1:Y:S01]  /*05f0*/  S2UR UR8, SR_CgaCtaId ;  /* 0x00000000000879c3 */ /* 0x000e620000008800 */
[----:B------:R-:W-:Y:S01]  /*0600*/  UMOV UR4, 0x400 ;  /* 0x0000040000047882 */ /* 0x000fe20000000000 */
[----:B------:R-:W-:Y:S01]  /*0610*/  UMOV UR5, 0x1 ;  /* 0x0000000100057882 */ /* 0x000fe20000000000 */
[----:B------:R-:W-:Y:S02]  /*0620*/  UMOV UR6, 0x4 ;  /* 0x0000000400067882 */ /* 0x000fe40000000000 */
[----:B------:R-:W-:-:S04]  /*0630*/  UIADD3 UR6, -UR6, 0x100000, URZ ;  /* 0x0010000006067890 */ /* 0x000fc8000fffe13f */
[----:B------:R-:W-:Y:S02]  /*0640*/  USHF.L.U32 UR7, UR6, 0xb, URZ ;  /* 0x0000000b06077899 */ /* 0x000fe4000800063f */
[----:B------:R-:W-:Y:S02]  /*0650*/  USHF.L.U32 UR6, UR6, 0x1, URZ ;  /* 0x0000000106067899 */ /* 0x000fe4000800063f */
[----:B-1----:R-:W-:Y:S02]  /*0660*/  ULEA UR8, UR8, UR4, 0x18 ;  /* 0x0000000408087291 */ /* 0x002fe4000f8ec03f */
[----:B------:R-:W-:-:S04]  /*0670*/  UIADD3 UR4, -UR5, 0x100000, URZ ;  /* 0x0010000005047890 */ /* 0x000fc8000fffe13f */
[----:B------:R-:W-:Y:S02]  /*0680*/  USHF.L.U32 UR5, UR4, 0xb, URZ ;  /* 0x0000000b04057899 */ /* 0x000fe4000800063f */
[----:B------:R-:W-:Y:S01]  /*0690*/  USHF.L.U32 UR4, UR4, 0x1, URZ ;  /* 0x0000000104047899 */ /* 0x000fe2000800063f */
[----:B------:R-:W1:Y:S11]  /*06a0*/  FENCE.VIEW.ASYNC.S ;  /* 0x00000000000073c6 */ /* 0x000e760000000000 */
[----:B-1----:R1:W2:Y:S01]  /*06b0*/  SYNCS.EXCH.64 URZ, [UR8], UR4 ;  /* 0x00000004083f75b2 */ /* 0x0022a20008000100 */
[----:B------:R1:W3:Y:S01]  /*06c0*/  SYNCS.EXCH.64 URZ, [UR8+0x40], UR6 ;  /* 0x00004006083f75b2 */ /* 0x0002e20008000100 */
[----:B------:R1:W4:Y:S01]  /*06d0*/  SYNCS.EXCH.64 URZ, [UR8+0x8], UR4 ;  /* 0x00000804083f75b2 */ /* 0x0003220008000100 */
[----:B------:R1:W1:Y:S01]  /*06e0*/  SYNCS.EXCH.64 URZ, [UR8+0x48], UR6 ;  /* 0x00004806083f75b2 */ /* 0x0002620008000100 */
        /* <DEDUP_REMOVED lines=12> */
[----:B------:R-:W-:Y:S01]  /*07b0*/  NOP ;  /* 0x0000000000007918 */ /* 0x000fe20000000000 */
.L_x_7:
[----:B-1----:R-:W-:Y:S05]  /*07c0*/  BSYNC B0 ;  /* 0x0000000000007941 */ /* 0x002fea0003800000 */
.L_x_6:
[----:B------:R-:W1:Y:S01]  /*07d0*/  S2UR UR10, SR_CTAID.X ;  /* 0x00000000000a79c3 */ /* 0x000e620000002500 */
[----:B------:R-:W5:Y:S01]  /*07e0*/  S2R R2, SR_CTAID.Y ;  /* 0x0000000000027919 */ /* 0x000f620000002600 */
[----:B------:R-:W-:Y:S01]  /*07f0*/  ULDC UR4, c[0x0][0x150] ;  /* 0x0000540000047ab9 */ /* 0x000fe20000000800 */
[----:B------:R-:W-:Y:S01]  /*0800*/  UISETP.EQ.AND UP2, UPT, UR46, 0x2, !UP0 ;  /* 0x000000022e00788c */ /* 0x000fe2000c742270 */
[----:B------:R-:W-:Y:S01]  /*0810*/  NOP ;  /* 0x0000000000007918 */ /* 0x000fe20000000000 */
[----:B------:R-:W2:Y:S02]  /*0820*/  SHFL.IDX PT, R7, R4, RZ, 0x1f ;  /* 0x00001fff04077589 */ /* 0x000ea400000e0000 */
[----:B------:R-:W-:Y:S01]  /*0830*/  USEL UR39, URZ, 0x1, !UP2 ;  /* 0x000000013f277887 */ /* 0x000fe2000d000000 */
[----:B------:R-:W3:Y:S03]  /*0840*/  LDC R6, c[0x0][0x144] ;  /* 0x00005100ff067b82 */ /* 0x000ee60000000800 */
[----:B------:R-:W-:Y:S01]  /*0850*/  USEL UR39, UR39, 0x2, UP1 ;  /* 0x0000000227277887 */ /* 0x000fe20008800000 */
[----:B-1----:R-:W-:-:S05]  /*0860*/  I2FP.F32.U32 R0, UR10 ;  /* 0x0000000a00007c45 */ /* 0x002fca0008201000 */
[----:B------:R-:W-:Y:S01]  /*0870*/  FMUL R5, R0, UR4 ;  /* 0x0000000400057c20 */ /* 0x000fe20008400000 */
[----:B--2---:R-:W-:Y:S01]  /*0880*/  ISETP.NE.AND P0, PT, R7, RZ, PT ;  /* 0x000000ff0700720c */ /* 0x004fe20003f05270 */
[----:B------:R-:W-:Y:S01]  /*0890*/  ULDC UR4, c[0x0][0x154] ;  /* 0x0000550000047ab9 */ /* 0x000fe20000000800 */
[----:B-----5:R-:W-:-:S03]  /*08a0*/  I2FP.F32.U32 R7, R2 ;  /* 0x0000000200077245 */ /* 0x020fc60000201000 */
[----:B------:R-:W1:Y:S02]  /*08b0*/  F2I.U32.TRUNC.NTZ R5, R5 ;  /* 0x0000000500057305 */ /* 0x000e64000020f000 */
[----:B------:R-:W-:Y:S01]  /*08c0*/  FMUL R10, R7, UR4 ;  /* 0x00000004070a7c20 */ /* 0x000fe20008400000 */
[----:B-1----:R-:W-:-:S04]  /*08d0*/  IMAD.MOV R9, RZ, RZ, -R5 ;  /* 0x000000ffff097224 */ /* 0x002fc800078e0a05 */
[----:B---3--:R-:W-:Y:S01]  /*08e0*/  IMAD R0, R6, R9, UR10 ;  /* 0x0000000a06007e24 */ /* 0x008fe2000f8e0209 */
[----:B------:R-:W-:Y:S06]  /*08f0*/  @P0 BRA `(.L_x_8) ;  /* 0x0000000000580947 */ /* 0x000fec0003800000 */
[----:B------:R-:W1:Y:S01]  /*0900*/  S2UR UR5, SR_CgaCtaId ;  /* 0x00000000000579c3 */ /* 0x000e620000008800 */
[----:B------:R-:W-:Y:S01]  /*0910*/  UMOV UR4, 0x400 ;  /* 0x0000040000047882 */ /* 0x000fe20000000000 */
[----:B------:R-:W-:Y:S01]  /*0920*/  UMOV UR6, 0x20 ;  /* 0x0000002000067882 */ /* 0x000fe20000000000 */
[----:B------:R-:W-:Y:S01]  /*0930*/  UMOV UR7, 0x100 ;  /* 0x0000010000077882 */ /* 0x000fe20000000000 */
[----:B------:R-:W-:Y:S01]  /*0940*/  ELECT P0, URZ, PT ;  /* 0x00000000003f782f */ /* 0x000fe20003800000 */
[----:B-1----:R-:W-:Y:S02]  /*0950*/  ULEA UR8, UR5, UR4, 0x18 ;  /* 0x0000000405087291 */ /* 0x002fe4000f8ec03f */
[----:B------:R-:W-:-:S04]  /*0960*/  UIADD3 UR4, -UR6, 0x100000, URZ ;  /* 0x0010000006047890 */ /* 0x000fc8000fffe13f */
[----:B------:R-:W-:Y:S02]  /*0970*/  USHF.L.U32 UR5, UR4, 0xb, URZ ;  /* 0x0000000b04057899 */ /* 0x000fe4000800063f */
[----:B------:R-:W-:Y:S02]  /*0980*/  USHF.L.U32 UR4, UR4, 0x1, URZ ;  /* 0x0000000104047899 */ /* 0x000fe4000800063f */
[----:B------:R-:W-:-:S04]  /*0990*/  UIADD3 UR6, -UR7, 0x100000, URZ ;  /* 0x0010000007067890 */ /* 0x000fc8000fffe13f */
[----:B------:R-:W-:Y:S02]  /*09a0*/  USHF.L.U32 UR7, UR6, 0xb, URZ ;  /* 0x0000000b06077899 */ /* 0x000fe4000800063f */
[----:B------:R-:W-:Y:S01]  /*09b0*/  USHF.L.U32 UR6, UR6, 0x1, URZ ;  /* 0x0000000106067899 */ /* 0x000fe2000800063f */
[----:B------:R-:W1:Y:S03]  /*09c0*/  FENCE.VIEW.ASYNC.S ;  /* 0x00000000000073c6 */ /* 0x000e660000000000 */
[----:B-1----:R1:W2:Y:S08]  /*09d0*/  SYNCS.EXCH.64 URZ, [UR8+0x80], UR4 ;  /* 0x00008004083f75b2 */ /* 0x0022b00008000100 */
[----:B------:R1:W3:Y:S01]  /*09e0*/  SYNCS.EXCH.64 URZ, [UR8+0xa0], UR6 ;  /* 0x0000a006083f75b2 */ /* 0x0002e20008000100 */
[----:B------:R1:W1:Y:S01]  /*09f0*/  SYNCS.EXCH.64 URZ, [UR8+0x88], UR4 ;  /* 0x00008804083f75b2 */ /* 0x0002620008000100 */
[----:B------:R1:W1:Y:S01]  /*0a00*/  SYNCS.EXCH.64 URZ, [UR8+0xa8], UR6 ;  /* 0x0000a806083f75b2 */ /* 0x0002620008000100 */
[----:B------:R1:W1:Y:S01]  /*0a10*/  SYNCS.EXCH.64 URZ, [UR8+0x90], UR4 ;  /* 0x00009004083f75b2 */ /* 0x0002620008000100 */
[----:B------:R1:W1:Y:S01]  /*0a20*/  SYNCS.EXCH.64 URZ, [UR8+0xb0], UR6 ;  /* 0x0000b006083f75b2 */ /* 0x0002620008000100 */
[----:B------:R1:W1:Y:S01]  /*0a30*/  SYNCS.EXCH.64 URZ, [UR8+0x98], UR4 ;  /* 0x00009804083f75b2 */ /* 0x0002620008000100 */
[----:B------:R1:W1:Y:S01]  /*0a40*/  SYNCS.EXCH.64 URZ, [UR8+0xb8], UR6 ;  /* 0x0000b806083f75b2 */ /* 0x0002620008000100 */
[----:B------:R-:W-:Y:S01]  /*0a50*/  NOP ;  /* 0x0000000000007918 */ /* 0x000fe20000000000 */
.L_x_8:
[----:B------:R-:W-:Y:S01]  /*0a60*/  SHF.R.S32.HI R5, RZ, 0x1f, R8 ;  /* 0x0000001fff057819 */ /* 0x000fe20000011408 */
[----:B------:R-:W5:Y:S01]  /*0a70*/  SHFL.IDX PT, R4, R4, RZ, 0x1f ;  /* 0x00001fff04047589 */ /* 0x000f6200000e0000 */
[----:B------:R-:W-:Y:S01]  /*0a80*/  ELECT P0, URZ, PT ;  /* 0x00000000003f782f */ /* 0x000fe20003800000 */
[----:B------:R-:W4:Y:S01]  /*0a90*/  LDC R11, c[0x0][0x148] ;  /* 0x00005200ff0b7b82 */ /* 0x000f220000000800 */
[----:B------:R-:W-:Y:S01]  /*0aa0*/  LEA.HI R5, R5, R8, RZ, 0x7 ;  /* 0x0000000805057211 */ /* 0x000fe200078f38ff */
[----:B------:R-:W2:Y:S01]  /*0ab0*/  F2I.U32.TRUNC.NTZ R10, R10 ;  /* 0x0000000a000a7305 */ /* 0x000ea2000020f000 */
[----:B-1----:R-:W-:Y:S01]  /*0ac0*/  UMOV UR4, 0x20 ;  /* 0x0000002000047882 */ /* 0x002fe20000000000 */
[----:B------:R-:W-:Y:S01]  /*0ad0*/  NOP ;  /* 0x0000000000007918 */ /* 0x000fe20000000000 */
[----:B------:R-:W-:-:S04]  /*0ae0*/  LOP3.LUT R5, R5, 0xffffff80, RZ, 0xc0, !PT ;  /* 0xffffff8005057812 */ /* 0x000fc800078ec0ff */
[----:B------:R-:W-:Y:S02]  /*0af0*/  IADD3 R5, -R5, R8, RZ ;  /* 0x0000000805057210 */ /* 0x000fe40007ffe1ff */
[----:B------:R-:W-:Y:S02]  /*0b00*/  SHF.R.S32.HI R8, RZ, 0x1f, R3 ;  /* 0x0000001fff087819 */ /* 0x000fe40000011403 */
[----:B------:R-:W-:Y:S02]  /*0b10*/  SHF.R.S32.HI R6, RZ, 0x1f, R5 ;  /* 0x0000001fff067819 */ /* 0x000fe40000011405 */
[----:B------:R-:W-:Y:S02]  /*0b20*/  LEA.HI R8, R8, R3, RZ, 0x2 ;  /* 0x0000000308087211 */ /* 0x000fe400078f10ff */
[----:B------:R-:W-:Y:S02]  /*0b30*/  LEA.HI R6, R6, R5, RZ, 0x3 ;  /* 0x0000000506067211 */ /* 0x000fe400078f18ff */
[----:B------:R-:W-:-:S02]  /*0b40*/  LOP3.LUT R8, R8, 0x3ffffffc, RZ, 0xc0, !PT ;  /* 0x3ffffffc08087812 */ /* 0x000fc400078ec0ff */
[--C-:B------:R-:W-:Y:S02]  /*0b50*/  SHF.R.S32.HI R7, RZ, 0x3, R6.reuse ;  /* 0x00000003ff077819 */ /* 0x100fe40000011406 */
[----:B------:R-:W-:Y:S01]  /*0b60*/  SHF.R.S32.HI R6, RZ, 0x1f, R6 ;  /* 0x0000001fff067819 */ /* 0x000fe20000011406 */
[----:B------:R-:W-:Y:S01]  /*0b70*/  IMAD.IADD R9, R3, 0x1, -R8 ;  /* 0x0000000103097824 */ /* 0x000fe200078e0a08 */
[----:B-----5:R-:W-:Y:S01]  /*0b80*/  ISETP.NE.OR P0, PT, R4, RZ, !P0 ;  /* 0x000000ff0400720c */ /* 0x020fe20004705670 */
[----:B------:R-:W1:Y:S01]  /*0b90*/  LDC R8, c[0x0][0x140] ;  /* 0x00005000ff087b82 */ /* 0x000e620000000800 */
[----:B------:R-:W-:Y:S02]  /*0ba0*/  LEA.HI R6, R6, R7, RZ, 0x2 ;  /* 0x0000000706067211 */ /* 0x000fe400078f10ff */
[----:B--2---:R-:W-:Y:S02]  /*0bb0*/  IADD3 R12, -R10, RZ, RZ ;  /* 0x000000ff0a0c7210 */ /* 0x004fe40007ffe1ff */
[----:B------:R-:W-:-:S04]  /*0bc0*/  LOP3.LUT R6, R6, 0xfffffffc, RZ, 0xc0, !PT ;  /* 0xfffffffc06067812 */ /* 0x000fc800078ec0ff */
[----:B------:R-:W-:-:S03]  /*0bd0*/  IADD3 R6, R7, -R6, RZ ;  /* 0x8000000607067210 */ /* 0x000fc60007ffe0ff */
[----:B------:R-:W-:Y:S01]  /*0be0*/  VOTEU.ALL UP1, P0 ;  /* 0x00000000003f7886 */ /* 0x000fe20000020000 */
[----:B------:R-:W-:Y:S01]  /*0bf0*/  VOTEU.ALL UP2, P0 ;  /* 0x00000000003f7886 */ /* 0x000fe20000040000 */
[----:B------:R-:W-:-:S03]  /*0c00*/  IMAD R6, R9, 0x4, R6 ;  /* 0x0000000409067824 */ /* 0x000fc600078e0206 */
[----:B------:R-:W2:Y:S01]  /*0c10*/  @!UP1 S2UR UR7, SR_CgaCtaId ;  /* 0x00000000000799c3 */ /* 0x000ea20000008800 */
[----:B------:R-:W-:Y:S01]  /*0c20*/  @!UP1 UMOV UR6, 0x400 ;  /* 0x0000040000069882 */ /* 0x000fe20000000000 */
[----:B------:R-:W-:Y:S01]  /*0c30*/  LEA.HI R4, R6, R6, RZ, 0x1 ;  /* 0x0000000606047211 */ /* 0x000fe200078f08ff */
[----:B------:R-:W-:-:S04]  /*0c40*/  @!UP1 UIADD3 UR4, -UR4, 0x100000, URZ ;  /* 0x0010000004049890 */ /* 0x000fc8000fffe13f */
[----:B------:R-:W-:Y:S02]  /*0c50*/  @!UP1 USHF.L.U32 UR5, UR4, 0xb, URZ ;  /* 0x0000000b04059899 */ /* 0x000fe4000800063f */
[----:B------:R-:W-:Y:S01]  /*0c60*/  @!UP1 USHF.L.U32 UR4, UR4, 0x1, URZ ;  /* 0x0000000104049899 */ /* 0x000fe2000800063f */
[----:B------:R-:W-:Y:S02]  /*0c70*/  LOP3.LUT R7, R4, 0xfffffffe, RZ, 0xc0, !PT ;  /* 0xfffffffe04077812 */ /* 0x000fe400078ec0ff */
[----:B-1----:R-:W-:Y:S02]  /*0c80*/  ISETP.EQ.U32.AND P4, PT, R8, 0x1, PT ;  /* 0x000000010800780c */ /* 0x002fe40003f82070 */
[----:B------:R-:W-:-:S04]  /*0c90*/  IADD3 R7, R6, -R7, RZ ;  /* 0x8000000706077210 */ /* 0x000fc80007ffe0ff */
[----:B------:R-:W-:Y:S01]  /*0ca0*/  ISETP.NE.AND P2, PT, R7, R0, PT ;  /* 0x000000000700720c */ /* 0x000fe20003f45270 */
[----:B------:R-:W-:-:S05]  /*0cb0*/  IMAD.SHL.U32 R7, R6, 0x4, RZ ;  /* 0x0000000406077824 */ /* 0x000fca00078e00ff */
[----:B------:R-:W-:Y:S01]  /*0cc0*/  LOP3.LUT R13, R6, 0xc, R7, 0x78, !PT ;  /* 0x0000000c060d7812 */ /* 0x000fe200078e7807 */
[----:B----4-:R-:W-:Y:S01]  /*0cd0*/  IMAD R7, R11, R12, R2 ;  /* 0x0000000c0b077224 */ /* 0x010fe200078e0202 */
[----:B--2---:R-:W-:-:S03]  /*0ce0*/  @!UP1 ULEA UR6, UR7, UR6, 0x18 ;  /* 0x0000000607069291 */ /* 0x004fc6000f8ec03f */
[----:B------:R1:W-:Y:S01]  /*0cf0*/  STL [R1+0xc4], R13 ;  /* 0x0000c40d01007387 */ /* 0x0003e20000100800 */
[----:B------:R-:W-:Y:S01]  /*0d00*/  VOTEU.ALL UP1, P0 ;  /* 0x00000000003f7886 */ /* 0x000fe20000020000 */
[----:B------:R-:W-:Y:S02]  /*0d10*/  @P2 LEA.HI R4, R13, R13, RZ, 0x1 ;  /* 0x0000000d0d042211 */ /* 0x000fe400078f08ff */
[----:B------:R-:W-:Y:S02]  /*0d20*/  LOP3.LUT P0, RZ, R5, 0x7, RZ, 0xc0, !PT ;  /* 0x0000000705ff7812 */ /* 0x000fe4000780c0ff */
[----:B------:R-:W-:Y:S02]  /*0d30*/  @P2 SHF.R.S32.HI R4, RZ, 0x1, R4 ;  /* 0x00000001ff042819 */ /* 0x000fe40000011404 */
[----:B------:R-:W-:Y:S02]  /*0d40*/  ISETP.LT.U32.AND P0, PT, R13, 0x2, !P0 ;  /* 0x000000020d00780c */ /* 0x000fe40004701070 */
[----:B------:R-:W-:Y:S01]  /*0d50*/  @P2 ISETP.NE.AND P3, PT, R4, R7, PT ;  /* 0x000000070400220c */ /* 0x000fe20003f65270 */
[----:B------:R-:W-:Y:S01]  /*0d60*/  IMAD.MOV.U32 R4, RZ, RZ, 0x1 ;  /* 0x00000001ff047424 */ /* 0x000fe200078e00ff */
[----:B------:R-:W-:Y:S01]  /*0d70*/  SEL R5, RZ, 0x1, !P0 ;  /* 0x00000001ff057807 */ /* 0x000fe20004000000 */
[----:B------:R-:W2:Y:S02]  /*0d80*/  FENCE.VIEW.ASYNC.S ;  /* 0x00000000000073c6 */ /* 0x000ea40000000000 */
[----:B--2---:R1:W2:Y:S01]  /*0d90*/  @!UP1 SYNCS.EXCH.64 URZ, [UR6+0xc0], UR4 ;  /* 0x0000c004063f95b2 */ /* 0x0042a20008000100 */
[----:B------:R-:W-:-:S04]  /*0da0*/  @P2 SEL R4, RZ, 0x1, P3 ;  /* 0x00000001ff042807 */ /* 0x000fc80001800000 */
[----:B------:R-:W-:-:S05]  /*0db0*/  LOP3.LUT R4, R4, R5, RZ, 0xc0, !PT ;  /* 0x0000000504047212 */ /* 0x000fca00078ec0ff */
[----:B------:R1:W-:Y:S01]  /*0dc0*/  STL [R1+0xc0], R4 ;  /* 0x0000c00401007387 */ /* 0x0003e20000100800 */
[----:B------:R1:W4:Y:S01]  /*0dd0*/  @!UP2 SYNCS.EXCH.64 URZ, [UR6+0xc8], UR4 ;  /* 0x0000c804063fa5b2 */ /* 0x0003220008000100 */
[----:B------:R-:W-:Y:S01]  /*0de0*/  NOP ;  /* 0x0000000000007918 */ /* 0x000fe20000000000 */
[----:B------:R-:W-:Y:S05]  /*0df0*/  @!P4 BRA `(.L_x_9) ;  /* 0x000000000008c947 */ /* 0x000fea0003800000 */
[----:B--234-:R-:W-:Y:S01]  /*0e00*/  UCGABAR_ARV ;  /* 0x00000000000079c7 */ /* 0x01cfe20008000000 */
[----:B------:R-:W-:Y:S05]  /*0e10*/  BRA `(.L_x_10) ;  /* 0x0000000000047947 */ /* 0x000fea0003800000 */
.L_x_9:
[----:B--234-:R-:W-:Y:S01]  /*0e20*/  NOP ;  /* 0x0000000000007918 */ /* 0x01cfe20000000000 */
.L_x_10:
[----:B-1----:R-:W1:Y:S01]  /*0e30*/  LDC R4, c[0x0][0x904] ;  /* 0x00024100ff047b82 */ /* 0x002e620000000800 */
[----:B------:R-:W-:Y:S02]  /*0e40*/  MOV R5, RZ ;  /* 0x000000ff00057202 */ /* 0x000fe40000000f00 */
[----:B-1----:R-:W-:Y:S02]  /*0e50*/  ISETP.NE.AND P2, PT, R4, 0x1, PT ;  /* 0x000000010400780c */ /* 0x002fe40003f45270 */
[----:B------:R-:W-:-:S11]  /*0e60*/  MOV R4, UR10 ;  /* 0x0000000a00047c02 */ /* 0x000fd60008000f00 */
[----:B------:R-:W1:Y:S01]  /*0e70*/  @P2 LDC R7, c[0x0][0x10] ;  /* 0x00000400ff072b82 */ /* 0x000e620000000800 */
[----:B------:R-:W-:Y:S02]  /*0e80*/  @P2 IMAD.MOV.U32 R3, RZ, RZ, RZ ;  /* 0x000000ffff032224 */ /* 0x000fe400078e00ff */
[----:B------:R-:W-:-:S05]  /*0e90*/  @P2 IMAD.MOV.U32 R13, RZ, RZ, RZ ;  /* 0x000000ffff0d2224 */ /* 0x000fca00078e00ff */
[----:B------:R-:W2:Y:S01]  /*0ea0*/  @!P2 LDC R9, c[0x0][0xc] ;  /* 0x00000300ff09ab82 */ /* 0x000ea20000000800 */
[----:B------:R-:W-:Y:S01]  /*0eb0*/  ULDC UR4, c[0x0][0xc] ;  /* 0x0000030000047ab9 */ /* 0x000fe20000000800 */
[----:B------:R-:W-:Y:S01]  /*0ec0*/  ULDC UR5, c[0x0][0x10] ;  /* 0x0000040000057ab9 */ /* 0x000fe20000000800 */
[----:B------:R-:W-:Y:S01]  /*0ed0*/  ULDC UR6, c[0x0][0x14] ;  /* 0x0000050000067ab9 */ /* 0x000fe20000000800 */
[----:B------:R-:W-:-:S04]  /*0ee0*/  UIMAD.WIDE.U32 UR4, UR4, UR5, URZ ;  /* 0x00000005040472a5 */ /* 0x000fc8000f8e003f */
[----:B------:R-:W-:Y:S02]  /*0ef0*/  UIMAD.WIDE.U32 UR52, UR4, UR6, URZ ;  /* 0x00000006043472a5 */ /* 0x000fe4000f8e003f */
[----:B------:R-:W-:-:S04]  /*0f00*/  UIMAD UR38, UR5, UR6, URZ ;  /* 0x00000006052672a4 */ /* 0x000fc8000f8e023f */
[----:B------:R-:W-:Y:S01]  /*0f10*/  UIADD3 UR38, UR53, UR38, URZ ;  /* 0x0000002635267290 */ /* 0x000fe2000fffe03f */
[----:B-1----:R-:W-:-:S04]  /*0f20*/  @P2 IMAD.WIDE.U32 R6, R7, UR10, R2 ;  /* 0x0000000a07062c25 */ /* 0x002fc8000f8e0002 */
[----:B------:R-:W-:Y:S01]  /*0f30*/  @P2 IMAD.IADD R23, R7, 0x1, R13 ;  /* 0x0000000107172824 */ /* 0x000fe200078e020d */
[----:B------:R-:W-:Y:S01]  /*0f40*/  @P2 MOV R19, R6 ;  /* 0x0000000600132202 */ /* 0x000fe20000000f00 */
[----:B--2---:R-:W-:-:S04]  /*0f50*/  @!P2 IMAD.WIDE.U32 R4, R2, R9, R4 ;  /* 0x000000090204a225 */ /* 0x004fc800078e0004 */
[----:B------:R-:W-:Y:S01]  /*0f60*/  @!P2 IMAD.MOV.U32 R23, RZ, RZ, R5 ;  /* 0x000000ffff17a224 */ /* 0x000fe200078e0005 */
[----:B------:R-:W-:-:S05]  /*0f70*/  @!P2 MOV R19, R4 ;  /* 0x000000040013a202 */ /* 0x000fca0000000f00 */
[----:B------:R1:W-:Y:S04]  /*0f80*/  STL [R1+0xc8], R19 ;  /* 0x0000c81301007387 */ /* 0x0003e80000100800 */
[----:B------:R1:W-:Y:S01]  /*0f90*/  STL [R1+0xcc], R23 ;  /* 0x0000cc1701007387 */ /* 0x0003e20000100800 */
[----:B------:R-:W-:Y:S05]  /*0fa0*/  @!P4 BRA `(.L_x_11) ;  /* 0x00000000000cc947 */ /* 0x000fea0003800000 */
[----:B------:R-:W-:Y:S01]  /*0fb0*/  UCGABAR_WAIT ;  /* 0x0000000000007dc7 */ /* 0x000fe20008000000 */
[----:B------:R-:W-:Y:S01]  /*0fc0*/  CCTL.IVALL ;  /* 0x00000000ff00798f */ /* 0x000fe20002000000 */
[----:B------:R-:W-:Y:S05]  /*0fd0*/  BRA `(.L_x_12) ;  /* 0x0000000000047947 */ /* 0x000fea0003800000 */
.L_x_11:
[----:B------:R-:W-:Y:S06]  /*0fe0*/  BAR.SYNC.DEFER_BLOCKING 0x0 ;  /* 0x0000000000007b1d */ /* 0x000fec0000010000 */
.L_x_12:
[----:B------:R-:W-:Y:S01]  /*0ff0*/  PLOP3.LUT P0, PT, PT, PT, UP0, 0x80, 0x0 ;  /* 0x000000000000781c */ /* 0x000fe20003f0f008 */
[----:B------:R-:W2:-:S12]  /*1000*/  S2UR UR37, SR_CgaCtaId ;  /* 0x00000000002579c3 */ /* 0x000e980000008800 */
[----:B------:R-:W-:Y:S05]  /*1010*/  @!P0 BRA `(.L_x_13) ;  /* 0x000000ac00bc8947 */ /* 0x000fea0003800000 */
[----:B------:R-:W-:-:S06]  /*1020*/  UISETP.GT.U32.AND UP0, UPT, UR9, 0x1, UPT ;  /* 0x000000010900788c */ /* 0x000fcc000bf04070 */
[----:B------:R-:W-:-:S13]  /*1030*/  PLOP3.LUT P0, PT, PT, PT, UP0, 0x80, 0x0 ;  /* 0x000000000000781c */ /* 0x000fda0003f0f008 */
[----:B--2---:R-:W-:Y:S05]  /*1040*/  @P0 EXIT ;  /* 0x000000000000094d */ /* 0x004fea0003800000 */
[----:B------:R-:W-:Y:S01]  /*1050*/  PRMT R6, RZ, 0x7610, R6 ;  /* 0x00007610ff067816 */ /* 0x000fe20000000006 */
[----:B------:R-:W-:Y:S01]  /*1060*/  ULDC.64 UR4, c[0x0][0x8f8] ;  /* 0x00023e0000047ab9 */ /* 0x000fe20000000a00 */
[----:B------:R-:W-:Y:S01]  /*1070*/  MOV R5, 0xffffffff ;  /* 0xffffffff00057802 */ /* 0x000fe20000000f00 */
[----:B------:R-:W-:Y:S01]  /*1080*/  UMOV UR59, 0xffffffff ;  /* 0xffffffff003b7882 */ /* 0x000fe20000000000 */
[----:B------:R-:W-:Y:S01]  /*1090*/  ISETP.GE.U32.AND P0, PT, R19, UR4, PT ;  /* 0x0000000413007c0c */ /* 0x000fe2000bf06070 */
[----:B------:R2:W-:Y:S01]  /*10a0*/  STL.S16 [R1+0xdc], R6 ;  /* 0x0000dc0601007387 */ /* 0x0005e20000100600 */
[----:B------:R-:W-:Y:S01]  /*10b0*/  UMOV UR43, 0xffffffff ;  /* 0xffffffff002b7882 */ /* 0x000fe20000000000 */
[----:B------:R-:W-:Y:S02]  /*10c0*/  PRMT R4, RZ, 0x7610, R4 ;  /* 0x00007610ff047816 */ /* 0x000fe40000000004 */
[----:B------:R2:W-:Y:S01]  /*10d0*/  STL [R1+0xe0], R5 ;  /* 0x0000e00501007387 */ /* 0x0005e20000100800 */
[----:B------:R-:W-:-:S13]  /*10e0*/  ISETP.GE.U32.AND.EX P0, PT, R23, UR5, PT, P0 ;  /* 0x0000000517007c0c */ /* 0x000fda000bf06100 */
[----:B--2---:R-:W-:Y:S05]  /*10f0*/  @P0 BRA `(.L_x_14) ;  /* 0x0000000400380947 */ /* 0x004fea0003800000 */
[----:B------:R-:W2:Y:S01]  /*1100*/  LDC.64 R14, c[0x0][0x8d0] ;  /* 0x00023400ff0e7b82 */ /* 0x000ea20000000a00 */
[----:B------:R-:W-:Y:S01]  /*1110*/  IMAD.MOV.U32 R4, RZ, RZ, R19 ;  /* 0x000000ffff047224 */ /* 0x000fe200078e0013 */
[----:B------:R-:W-:-:S06]  /*1120*/  MOV R5, R23 ;  /* 0x0000001700057202 */ /* 0x000fcc0000000f00 */
[----:B------:R-:W3:Y:S08]  /*1130*/  LDC R10, c[0x0][0x8d8] ;  /* 0x00023600ff0a7b82 */ /* 0x000ef00000000800 */
[----:B------:R-:W4:Y:S01]  /*1140*/  LDC.64 R16, c[0x0][0x8c8] ;  /* 0x00023200ff107b82 */ /* 0x000f220000000a00 */
[----:B--2---:R-:W-:-:S04]  /*1150*/  ISETP.NE.U32.AND P0, PT, R14, RZ, PT ;  /* 0x000000ff0e00720c */ /* 0x004fc80003f05070 */
[----:B------:R-:W-:-:S13]  /*1160*/  ISETP.NE.AND.EX P0, PT, R15, RZ, PT, P0 ;  /* 0x000000ff0f00720c */ /* 0x000fda0003f05300 */
[----:B---34-:R-:W-:Y:S05]  /*1170*/  @!P0 BRA `(.L_x_15) ;  /* 0x0000000000288947 */ /* 0x018fea0003800000 */
[----:B------:R-:W2:Y:S02]  /*1180*/  LDC R9, c[0x0][0x8dc] ;  /* 0x00023700ff097b82 */ /* 0x000ea40000000800 */
[----:B--2---:R-:W-:-:S05]  /*1190*/  IADD3 R9, P0, R19, R9, RZ ;  /* 0x0000000913097210 */ /* 0x004fca0007f1e0ff */
[----:B------:R-:W-:-:S04]  /*11a0*/  IMAD.X R13, RZ, RZ, R23, P0 ;  /* 0x000000ffff0d7224 */ /* 0x000fc800000e0617 */
[----:B------:R-:W-:-:S04]  /*11b0*/  IMAD.WIDE.U32 R4, R13, R14, RZ ;  /* 0x0000000e0d047225 */ /* 0x000fc800078e00ff */
[----:B------:R-:W-:-:S04]  /*11c0*/  IMAD.WIDE.U32 R6, P0, R9, R15, R4 ;  /* 0x0000000f09067225 */ /* 0x000fc80007800004 */
[----:B------:R-:W-:Y:S01]  /*11d0*/  IMAD.WIDE.U32 R4, R9, R14, RZ ;  /* 0x0000000e09047225 */ /* 0x000fe200078e00ff */
[----:B------:R-:W-:-:S03]  /*11e0*/  IADD3.X R9, RZ, RZ, RZ, P0, !PT ;  /* 0x000000ffff097210 */ /* 0x000fc600007fe4ff */
[----:B------:R-:W-:Y:S01]  /*11f0*/  IMAD.MOV.U32 R8, RZ, RZ, R7 ;  /* 0x000000ffff087224 */ /* 0x000fe200078e0007 */
[----:B------:R-:W-:-:S05]  /*1200*/  IADD3 RZ, P0, R5, R6, RZ ;  /* 0x0000000605ff7210 */ /* 0x000fca0007f1e0ff */
[----:B------:R-:W-:-:S08]  /*1210*/  IMAD.WIDE.U32.X R4, R13, R15, R8, P0 ;  /* 0x0000000f0d047225 */ /* 0x000fd000000e0408 */
.L_x_15:
[----:B------:R-:W2:Y:S01]  /*1220*/  LDC.64 R20, c[0x0][0x8e8] ;  /* 0x00023a00ff147b82 */ /* 0x000ea20000000a00 */
[-C--:B------:R-:W-:Y:S01]  /*1230*/  SHF.R.U64 R22, R4, R10.reuse, R5 ;  /* 0x0000000a04167219 */ /* 0x080fe20000001205 */
[----:B------:R-:W-:Y:S01]  /*1240*/  IMAD.MOV.U32 R4, RZ, RZ, R19 ;  /* 0x000000ffff047224 */ /* 0x000fe200078e0013 */
[----:B------:R-:W-:Y:S01]  /*1250*/  SHF.R.U32.HI R3, RZ, R10, R5 ;  /* 0x0000000aff037219 */ /* 0x000fe20000011605 */
[----:B------:R-:W-:Y:S01]  /*1260*/  IMAD R11, R11, R12, R2 ;  /* 0x0000000c0b0b7224 */ /* 0x000fe200078e0202 */
[----:B------:R-:W-:Y:S02]  /*1270*/  IADD3 R7, P0, RZ, -R22, RZ ;  /* 0x80000016ff077210 */ /* 0x000fe40007f1e0ff */
[----:B------:R-:W-:Y:S01]  /*1280*/  MOV R5, R23 ;  /* 0x0000001700057202 */ /* 0x000fe20000000f00 */
[----:B------:R-:W3:Y:S01]  /*1290*/  LDC R8, c[0x0][0x8c0] ;  /* 0x00023000ff087b82 */ /* 0x000ee20000000800 */
[----:B------:R-:W-:Y:S01]  /*12a0*/  IADD3.X R3, RZ, ~R3, RZ, P0, !PT ;  /* 0x80000003ff037210 */ /* 0x000fe200007fe4ff */
[----:B-1----:R-:W-:-:S02]  /*12b0*/  IMAD.MOV.U32 R23, RZ, RZ, 0x1 ;  /* 0x00000001ff177424 */ /* 0x002fc400078e00ff */
[----:B------:R-:W-:-:S04]  /*12c0*/  IMAD.WIDE.U32 R4, R7, R16, R4 ;  /* 0x0000001007047225 */ /* 0x000fc800078e0004 */
[----:B------:R-:W1:Y:S01]  /*12d0*/  LDC R14, c[0x0][0x8b0] ;  /* 0x00022c00ff0e7b82 */ /* 0x000e620000000800 */
[----:B------:R-:W-:-:S04]  /*12e0*/  IMAD R6, R3, R16, RZ ;  /* 0x0000001003067224 */ /* 0x000fc800078e02ff */
[----:B------:R-:W-:-:S03]  /*12f0*/  IMAD R3, R7, R17, R6 ;  /* 0x0000001107037224 */ /* 0x000fc600078e0206 */
[----:B------:R-:W4:Y:S01]  /*1300*/  LDC R18, c[0x0][0x900] ;  /* 0x00024000ff127b82 */ /* 0x000f220000000800 */
[----:B------:R-:W-:Y:S01]  /*1310*/  IMAD.IADD R3, R5, 0x1, R3 ;  /* 0x0000000105037824 */ /* 0x000fe200078e0203 */
[----:B--2---:R-:W-:Y:S02]  /*1320*/  ISETP.NE.U32.AND P0, PT, R20, RZ, PT ;  /* 0x000000ff1400720c */ /* 0x004fe40003f05070 */
[----:B------:R-:W-:Y:S02]  /*1330*/  MOV R5, 0xffffffff ;  /* 0xffffffff00057802 */ /* 0x000fe40000000f00 */
[----:B------:R-:W-:Y:S02]  /*1340*/  ISETP.NE.AND.EX P0, PT, R21, RZ, PT, P0 ;  /* 0x000000ff1500720c */ /* 0x000fe40003f05300 */
[----:B------:R-:W2:Y:S01]  /*1350*/  LDC R13, c[0x0][0x8a8] ;  /* 0x00022a00ff0d7b82 */ /* 0x000ea20000000800 */
[-CC-:B---3--:R-:W-:Y:S02]  /*1360*/  SHF.R.U64 R10, R4, R8.reuse, R3.reuse ;  /* 0x00000008040a7219 */ /* 0x188fe40000001203 */
[----:B------:R-:W-:-:S05]  /*1370*/  SHF.R.U32.HI R3, RZ, R8, R3 ;  /* 0x00000008ff037219 */ /* 0x000fca0000011603 */
[----:B------:R-:W3:Y:S01]  /*1380*/  LDC R15, c[0x0][0x8f0] ;  /* 0x00023c00ff0f7b82 */ /* 0x000ee20000000800 */
[-CC-:B-1----:R-:W-:Y:S02]  /*1390*/  SHF.R.U64 R19, R10, R14.reuse, R3.reuse ;  /* 0x0000000e0a137219 */ /* 0x182fe40000001203 */
[----:B------:R-:W-:-:S05]  /*13a0*/  SHF.R.U32.HI R3, RZ, R14, R3 ;  /* 0x0000000eff037219 */ /* 0x000fca0000011603 */
[----:B------:R-:W1:Y:S01]  /*13b0*/  LDC R17, c[0x0][0x8e0] ;  /* 0x00023800ff117b82 */ /* 0x000e620000000800 */
[-C--:B----4-:R-:W-:Y:S02]  /*13c0*/  SHF.L.U32 R2, R5, R18.reuse, RZ ;  /* 0x0000001205027219 */ /* 0x090fe400000006ff */
[--C-:B------:R-:W-:Y:S02]  /*13d0*/  SHF.R.U64 R12, R19, R18, R3.reuse ;  /* 0x00000012130c7219 */ /* 0x100fe40000001203 */
[----:B------:R-:W-:Y:S02]  /*13e0*/  LOP3.LUT R8, RZ, R2, RZ, 0x33, !PT ;  /* 0x00000002ff087212 */ /* 0x000fe400078e33ff */
[----:B------:R-:W-:Y:S01]  /*13f0*/  SHF.R.U32.HI R3, RZ, R18, R3 ;  /* 0x00000012ff037219 */ /* 0x000fe20000011603 */
[----:B------:R-:W4:Y:S01]  /*1400*/  LDC R16, c[0x0][0x8b8] ;  /* 0x00022e00ff107b82 */ /* 0x000f220000000800 */
[----:B------:R-:W-:Y:S01]  /*1410*/  MOV R2, R12 ;  /* 0x0000000c00027202 */ /* 0x000fe20000000f00 */
[----:B------:R-:W-:Y:S06]  /*1420*/  @!P0 BRA `(.L_x_16) ;  /* 0x0000000000288947 */ /* 0x000fec0003800000 */
[----:B------:R-:W5:Y:S02]  /*1430*/  LDC R7, c[0x0][0x8f4] ;  /* 0x00023d00ff077b82 */ /* 0x000f640000000800 */
[----:B-----5:R-:W-:-:S05]  /*1440*/  IADD3 R7, P0, R12, R7, RZ ;  /* 0x000000070c077210 */ /* 0x020fca0007f1e0ff */
        /* <DEDUP_REMOVED lines=8> */
.L_x_16:
[----:B---3--:R-:W-:Y:S02]  /*14d0*/  SHF.R.U64 R4, R2, R15, R3 ;  /* 0x0000000f02047219 */ /* 0x008fe40000001203 */
[----:B------:R-:W-:Y:S02]  /*14e0*/  SHF.L.U32 R2, R23, R18, RZ ;  /* 0x0000001217027219 */ /* 0x000fe400000006ff */
[----:B------:R-:W-:Y:S01]  /*14f0*/  LOP3.LUT R3, R19, R8, RZ, 0xc0, !PT ;  /* 0x0000000813037212 */ /* 0x000fe200078ec0ff */
[----:B------:R-:W-:Y:S01]  /*1500*/  IMAD.MOV R6, RZ, RZ, -R4 ;  /* 0x000000ffff067224 */ /* 0x000fe200078e0a04 */
[----:B--2---:R-:W-:Y:S02]  /*1510*/  IADD3 R5, R13, -0x1, RZ ;  /* 0xffffffff0d057810 */ /* 0x004fe40007ffe0ff */
[----:B------:R-:W-:Y:S01]  /*1520*/  SEL R0, R0, R11, !P2 ;  /* 0x0000000b00007207 */ /* 0x000fe20005000000 */
[----:B------:R-:W-:Y:S01]  /*1530*/  IMAD R3, R2, R4, R3 ;  /* 0x0000000402037224 */ /* 0x000fe200078e0203 */
[----:B------:R-:W-:Y:S01]  /*1540*/  LOP3.LUT R5, R10, R5, RZ, 0xc0, !PT ;  /* 0x000000050a057212 */ /* 0x000fe200078ec0ff */
[----:B-1----:R-:W-:Y:S01]  /*1550*/  IMAD R2, R6, R17, R12 ;  /* 0x0000001106027224 */ /* 0x002fe200078e020c */
[----:B------:R-:W-:Y:S01]  /*1560*/  R2UR UR43, R22 ;  /* 0x00000000162b72ca */ /* 0x000fe200000e0000 */
[----:B----4-:R-:W-:Y:S01]  /*1570*/  IMAD R0, R3, R16, R0 ;  /* 0x0000001003007224 */ /* 0x010fe200078e0200 */
[----:B------:R-:W-:Y:S01]  /*1580*/  MOV R4, 0x1 ;  /* 0x0000000100047802 */ /* 0x000fe20000000f00 */
[----:B------:R-:W-:-:S05]  /*1590*/  IMAD R3, R2, R13, R5 ;  /* 0x0000000d02037224 */ /* 0x000fca00078e0205 */
[----:B------:R-:W-:Y:S02]  /*15a0*/  SEL R2, R3, R0, !P2 ;  /* 0x0000000003027207 */ /* 0x000fe40005000000 */
[----:B------:R-:W-:Y:S02]  /*15b0*/  SEL R0, R0, R3, !P2 ;  /* 0x0000000300007207 */ /* 0x000fe40005000000 */
[----:B------:R-:W-:-:S03]  /*15c0*/  R2UR UR59, R2 ;  /* 0x00000000023b72ca */ /* 0x000fc600000e0000 */
[----:B------:R2:W-:-:S12]  /*15d0*/  STL [R1+0xe0], R0 ;  /* 0x0000e00001007387 */ /* 0x0005d80000100800 */
.L_x_14:
[----:B------:R-:W-:-:S08]  /*15e0*/  NOP ;  /* 0x0000000000007918 */ /* 0x000fd00000000000 */
[----:B------:R-:W3:Y:S02]  /*15f0*/  USETMAXREG.TRY_ALLOC.CTAPOOL UP0, 0xe8 ;  /* 0x000000e8000079c8 */ /* 0x000ee40008000600 */
[----:B---3--:R-:W-:-:S13]  /*1600*/  PLOP3.LUT P0, PT, PT, PT, UP0, 0x80, 0x0 ;  /* 0x000000000000781c */ /* 0x008fda0003f0f008 */
[----:B------:R-:W-:Y:S05]  /*1610*/  @!P0 BRA `(.L_x_14) ;  /* 0xfffffffc00f08947 */ /* 0x000fea000383ffff */
[----:B------:R-:W-:Y:S02]  /*1620*/  ULDC.64 UR4, c[0x0][0x590] ;  /* 0x0001640000047ab9 */ /* 0x000fe40000000a00 */
[----:B------:R-:W-:-:S04]  /*1630*/  ISETP.NE.U32.AND P0, PT, RZ, UR4, PT ;  /* 0x00000004ff007c0c */ /* 0x000fc8000bf05070 */
[----:B------:R-:W-:-:S13]  /*1640*/  ISETP.NE.AND.EX P0, PT, RZ, UR5, PT, P0 ;  /* 0x00000005ff007c0c */ /* 0x000fda000bf05300 */
[----:B------:R-:W-:Y:S05]  /*1650*/  @P0 BRA `(.L_x_17) ;  /* 0x0000000000400947 */ /* 0x000fea0003800000 */
[----:B------:R-:W-:Y:S02]  /*1660*/  ULDC.64 UR4, c[0x0][0x588] ;  /* 0x0001620000047ab9 */ /* 0x000fe40000000a00 */
[----:B------:R-:W-:-:S04]  /*1670*/  ISETP.NE.U32.AND P0, PT, RZ, UR4, PT ;  /* 0x00000004ff007c0c */ /* 0x000fc8000bf05070 */
[----:B------:R-:W-:-:S13]  /*1680*/  ISETP.NE.AND.EX P0, PT, RZ, UR5, PT, P0 ;  /* 0x00000005ff007c0c */ /* 0x000fda000bf05300 */
[----:B------:R-:W-:Y:S05]  /*1690*/  @!P0 BRA `(.L_x_18) ;  /* 0x0000000000188947 */ /* 0x000fea0003800000 */
[----:B------:R-:W3:Y:S02]  /*16a0*/  LDC.64 R2, c[0x0][0x588] ;  /* 0x00016200ff027b82 */ /* 0x000ee40000000a00 */
[----:B---3--:R-:W3:Y:S01]  /*16b0*/  LDG.E R2, desc[UR54][R2.64] ;  /* 0x0000003602027981 */ /* 0x008ee2000c1e1900 */
[----:B--2---:R-:W-:-:S05]  /*16c0*/  IMAD.MOV.U32 R0, RZ, RZ, 0x1 ;  /* 0x00000001ff007424 */ /* 0x004fca00078e00ff */
[----:B------:R4:W-:Y:S04]  /*16d0*/  STL.S16 [R1+0xdc], R0 ;  /* 0x0000dc0001007387 */ /* 0x0009e80000100600 */
[----:B---3--:R4:W-:Y:S01]  /*16e0*/  STL [R1+0xbc], R2 ;  /* 0x0000bc0201007387 */ /* 0x0089e20000100800 */
[----:B------:R-:W-:Y:S05]  /*16f0*/  BRA `(.L_x_17) ;  /* 0x0000000000187947 */ /* 0x000fea0003800000 */
.L_x_18:
[----:B--2---:R-:W-:Y:S01]  /*1700*/  MOV R0, 0x1 ;  /* 0x0000000100007802 */ /* 0x004fe20000000f00 */
[----:B------:R-:W-:-:S03]  /*1710*/  ULDC UR4, c[0x0][0x580] ;  /* 0x0001600000047ab9 */ /* 0x000fc60000000800 */
[----:B------:R-:W-:Y:S01]  /*1720*/  PRMT R2, R0, 0x7610, R2 ;  /* 0x0000761000027816 */ /* 0x000fe20000000002 */
[----:B------:R-:W-:-:S05]  /*1730*/  IMAD.U32 R0, RZ, RZ, UR4 ;  /* 0x00000004ff007e24 */ /* 0x000fca000f8e00ff */
[----:B------:R3:W-:Y:S04]  /*1740*/  STL [R1+0xbc], R0 ;  /* 0x0000bc0001007387 */ /* 0x0007e80000100800 */
[----:B------:R3:W-:Y:S02]  /*1750*/  STL.S16 [R1+0xdc], R2 ;  /* 0x0000dc0201007387 */ /* 0x0007e40000100600 */
.L_x_17:
        /* <DEDUP_REMOVED lines=8> */
[----:B------:R-:W1:Y:S02]  /*17e0*/  LDC.64 R16, c[0x0][0x5a8] ;  /* 0x00016a00ff107b82 */ /* 0x000e640000000a00 */
[----:B-1----:R1:W5:Y:S01]  /*17f0*/  LDG.E R16, desc[UR54][R16.64] ;  /* 0x0000003610107981 */ /* 0x002362000c1e1900 */
[----:B------:R-:W-:Y:S05]  /*1800*/  BRA `(.L_x_19) ;  /* 0x0000000000087947 */ /* 0x000fea0003800000 */
.L_x_20:
[----:B------:R-:W-:Y:S02]  /*1810*/  ULDC UR4, c[0x0][0x5a0] ;  /* 0x0001680000047ab9 */ /* 0x000fe40000000800 */
[----:B------:R-:W-:-:S07]  /*1820*/  MOV R16, UR4 ;  /* 0x0000000400107c02 */ /* 0x000fce0008000f00 */
.L_x_19:
[----:B------:R-:W-:-:S13]  /*1830*/  LOP3.LUT P0, RZ, R4, 0xff, RZ, 0xc0, !PT ;  /* 0x000000ff04ff7812 */ /* 0x000fda000780c0ff */
[----:B------:R-:W-:Y:S05]  /*1840*/  @!P0 EXIT ;  /* 0x000000000000894d */ /* 0x000fea0003800000 */
[----:B---34-:R-:W3:Y:S01]  /*1850*/  LDL R2, [R1+0xdc] ;  /* 0x0000dc0001027983 */ /* 0x018ee20000100800 */
[----:B------:R-:W-:-:S03]  /*1860*/  ULDC UR4, c[0x0][0x28c] ;  /* 0x0000a30000047ab9 */ /* 0x000fc60000000800 */
[----:B--2---:R-:W2:Y:S01]  /*1870*/  LDL R0, [R1+0xbc] ;  /* 0x0000bc0001007983 */ /* 0x004ea20000100800 */
[----:B------:R-:W-:Y:S02]  /*1880*/  UIADD3 UR4, UR4, 0x3f, URZ ;  /* 0x0000003f04047890 */ /* 0x000fe4000fffe03f */
[----:B------:R-:W-:Y:S02]  /*1890*/  ULOP3.LUT UR57, UR45, 0x1, URZ, 0xfc, !UPT ;  /* 0x000000012d397892 */ /* 0x000fe4000f8efc3f */
[----:B------:R-:W-:Y:S02]  /*18a0*/  USHF.R.S32.HI UR5, URZ, 0x1f, UR4 ;  /* 0x0000001f3f057899 */ /* 0x000fe40008011404 */
[----:B------:R-:W-:Y:S02]  /*18b0*/  ULOP3.LUT UR56, UR39, 0x1, URZ, 0xfc, !UPT ;  /* 0x0000000127387892 */ /* 0x000fe4000f8efc3f */
[----:B------:R-:W-:Y:S01]  /*18c0*/  ULEA.HI UR5, UR5, UR4, URZ, 0x6 ;  /* 0x0000000405057291 */ /* 0x000fe2000f8f303f */
[----:B------:R-:W-:Y:S01]  /*18d0*/  ULDC.64 UR60, c[0x0][0x198] ;  /* 0x00006600003c7ab9 */ /* 0x000fe20000000a00 */
[----:B------:R-:W-:-:S02]  /*18e0*/  UMOV UR49, URZ ;  /* 0x0000003f00317c82 */ /* 0x000fc40008000000 */
[----:B------:R-:W-:Y:S01]  /*18f0*/  USHF.R.S32.HI UR58, URZ, 0x6, UR5 ;  /* 0x000000063f3a7899 */ /* 0x000fe20008011405 */
[----:B------:R-:W-:Y:S01]  /*1900*/  UMOV UR36, URZ ;  /* 0x0000003f00247c82 */ /* 0x000fe20008000000 */
[C---:B---3--:R-:W-:Y:S02]  /*1910*/  PRMT R4, R2.reuse, 0x7610, R4 ;  /* 0x0000761002047816 */ /* 0x048fe40000000004 */
[----:B------:R-:W-:Y:S01]  /*1920*/  PRMT R3, R2, 0x7610, R3 ;  /* 0x0000761002037816 */ /* 0x000fe20000000003 */
[----:B--2---:R-:W-:Y:S02]  /*1930*/  IMAD.MOV.U32 R2, RZ, RZ, R0 ;  /* 0x000000ffff027224 */ /* 0x004fe400078e0000 */
[----:B------:R2:W-:Y:S04]  /*1940*/  STL.S16 [R1+0xd8], R4 ;  /* 0x0000d80401007387 */ /* 0x0005e80000100600 */
[----:B------:R2:W-:Y:S04]  /*1950*/  STL [R1+0xd0], R0 ;  /* 0x0000d00001007387 */ /* 0x0005e80000100800 */
[----:B------:R2:W-:Y:S04]  /*1960*/  STL.S16 [R1+0xd4], R3 ;  /* 0x0000d40301007387 */ /* 0x0005e80000100600 */
[----:B------:R2:W-:Y:S04]  /*1970*/  STL [R1+0xb8], RZ ;  /* 0x0000b8ff01007387 */ /* 0x0005e80000100800 */
[----:B------:R2:W-:Y:S02]  /*1980*/  STL [R1+0xb4], RZ ;  /* 0x0000b4ff01007387 */ /* 0x0005e40000100800 */
.L_x_143:
[----:B--2---:R-:W2:Y:S01]  /*1990*/  S2R R0, SR_TID.X ;  /* 0x0000000000007919 */ /* 0x004ea20000002100 */
[----:B---3--:R-:W3:Y:S01]  /*19a0*/  S2UR UR9, SR_CgaCtaId ;  /* 0x00000000000979c3 */ /* 0x008ee20000008800 */
[----:B------:R-:W-:Y:S01]  /*19b0*/  UMOV UR44, 0x400 ;  /* 0x00000400002c7882 */ /* 0x000fe20000000000 */
[----:B------:R-:W-:Y:S01]  /*19c0*/  UMOV UR4, URZ ;  /* 0x0000003f00047c82 */ /* 0x000fe20008000000 */
[----:B------:R-:W-:Y:S01]  /*19d0*/  STL [R1+0xb0], RZ ;  /* 0x0000b0ff01007387 */ /* 0x000fe20000100800 */
[----:B------:R-:W-:Y:S01]  /*19e0*/  UMOV UR8, URZ ;  /* 0x0000003f00087c82 */ /* 0x000fe20008000000 */
[----:B------:R-:W-:Y:S01]  /*19f0*/  UMOV UR5, URZ ;  /* 0x0000003f00057c82 */ /* 0x000fe20008000000 */
[----:B------:R-:W-:Y:S01]  /*1a00*/  UMOV UR10, UR36 ;  /* 0x00000024000a7c82 */ /* 0x000fe20008000000 */
[----:B------:R-:W-:Y:S01]  /*1a10*/  STL [R1+0xac], RZ ;  /* 0x0000acff01007387 */ /* 0x000fe20000100800 */
[----:B----4-:R-:W4:Y:S01]  /*1a20*/  LDC R3, c[0x0][0x28c] ;  /* 0x0000a300ff037b82 */ /* 0x010f220000000800 */
[----:B------:R-:W-:-:S02]  /*1a30*/  CS2R R228, SRZ ;  /* 0x0000000000e47805 */ /* 0x000fc4000001ff00 */
[----:B-1----:R-:W-:Y:S01]  /*1a40*/  MOV R17, RZ ;  /* 0x000000ff00117202 */ /* 0x002fe20000000f00 */
[----:B------:R-:W-:Y:S01]  /*1a50*/  STL [R1+0xa8], RZ ;  /* 0x0000a8ff01007387 */ /* 0x000fe20000100800 */
[----:B------:R-:W-:Y:S02]  /*1a60*/  CS2R R18, SRZ ;  /* 0x0000000000127805 */ /* 0x000fe4000001ff00 */
[----:B------:R-:W-:Y:S02]  /*1a70*/  CS2R R22, SRZ ;  /* 0x0000000000167805 */ /* 0x000fe4000001ff00 */
[----:B------:R-:W-:Y:S01]  /*1a80*/  CS2R R152, SRZ ;  /* 0x0000000000987805 */ /* 0x000fe2000001ff00 */
[----:B------:R-:W-:Y:S01]  /*1a90*/  STL [R1+0xa4], RZ ;  /* 0x0000a4ff01007387 */ /* 0x000fe20000100800 */
[----:B------:R-:W-:Y:S02]  /*1aa0*/  CS2R R154, SRZ ;  /* 0x00000000009a7805 */ /* 0x000fe4000001ff00 */
[----:B------:R-:W-:-:S02]  /*1ab0*/  CS2R R156, SRZ ;  /* 0x00000000009c7805 */ /* 0x000fc4000001ff00 */
[----:B------:R-:W-:Y:S01]  /*1ac0*/  CS2R R158, SRZ ;  /* 0x00000000009e7805 */ /* 0x000fe2000001ff00 */
[----:B------:R-:W-:Y:S01]  /*1ad0*/  STL [R1+0xa0], RZ ;  /* 0x0000a0ff01007387 */ /* 0x000fe20000100800 */
[----:B------:R-:W-:Y:S02]  /*1ae0*/  CS2R R160, SRZ ;  /* 0x0000000000a07805 */ /* 0x000fe4000001ff00 */
[----:B------:R-:W-:Y:S02]  /*1af0*/  CS2R R162, SRZ ;  /* 0x0000000000a27805 */ /* 0x000fe4000001ff00 */
[----:B------:R-:W-:Y:S01]  /*1b00*/  CS2R R164, SRZ ;  /* 0x0000000000a47805 */ /* 0x000fe2000001ff00 */
[----:B------:R-:W-:Y:S01]  /*1b10*/  STL [R1+0x9c], RZ ;  /* 0x00009cff01007387 */ /* 0x000fe20000100800 */
[----:B---3--:R-:W-:Y:S01]  /*1b20*/  ULEA UR44, UR9, UR44, 0x18 ;  /* 0x0000002c092c7291 */ /* 0x008fe2000f8ec03f */
[----:B------:R-:W-:Y:S02]  /*1b30*/  CS2R R166, SRZ ;  /* 0x0000000000a67805 */ /* 0x000fe4000001ff00 */
[----:B------:R-:W-:Y:S01]  /*1b40*/  CS2R R168, SRZ ;  /* 0x0000000000a87805 */ /* 0x000fe2000001ff00 */
[----:B------:R-:W-:Y:S01]  /*1b50*/  STL [R1+0x98], RZ ;  /* 0x000098ff01007387 */ /* 0x000fe20000100800 */
[----:B------:R-:W-:-:S02]  /*1b60*/  CS2R R170, SRZ ;  /* 0x0000000000aa7805 */ /* 0x000fc4000001ff00 */
[----:B------:R-:W-:Y:S02]  /*1b70*/  CS2R R172, SRZ ;  /* 0x0000000000ac7805 */ /* 0x000fe4000001ff00 */
[----:B------:R-:W-:Y:S02]  /*1b80*/  CS2R R174, SRZ ;  /* 0x0000000000ae7805 */ /* 0x000fe4000001ff00 */
[----:B--2---:R-:W-:Y:S01]  /*1b90*/  LOP3.LUT R0, R0, 0x80, RZ, 0xc0, !PT ;  /* 0x0000008000007812 */ /* 0x004fe200078ec0ff */
[----:B------:R-:W-:Y:S01]  /*1ba0*/  STL [R1+0x94], RZ ;  /* 0x000094ff01007387 */ /* 0x000fe20000100800 */
[----:B----4-:R-:W-:Y:S02]  /*1bb0*/  ISETP.GE.AND P0, PT, R3, 0x1, PT ;  /* 0x000000010300780c */ /* 0x010fe40003f06270 */
[----:B------:R-:W-:Y:S02]  /*1bc0*/  CS2R R176, SRZ ;  /* 0x0000000000b07805 */ /* 0x000fe4000001ff00 */
[----:B------:R-:W-:Y:S01]  /*1bd0*/  SHF.R.U32.HI R0, RZ, 0x7, R0 ;  /* 0x00000007ff007819 */ /* 0x000fe20000011600 */
[----:B------:R-:W-:Y:S01]  /*1be0*/  STL [R1+0x90], RZ ;  /* 0x000090ff01007387 */ /* 0x000fe20000100800 */
[----:B------:R-:W-:-:S02]  /*1bf0*/  CS2R R178, SRZ ;  /* 0x0000000000b27805 */ /* 0x000fc4000001ff00 */
[----:B------:R-:W-:Y:S02]  /*1c00*/  CS2R R180, SRZ ;  /* 0x0000000000b47805 */ /* 0x000fe4000001ff00 */
[----:B------:R-:W-:Y:S01]  /*1c10*/  CS2R R182, SRZ ;  /* 0x0000000000b67805 */ /* 0x000fe2000001ff00 */
[----:B------:R-:W-:Y:S01]  /*1c20*/  STL [R1+0x8c], RZ ;  /* 0x00008cff01007387 */ /* 0x000fe20000100800 */
[----:B------:R-:W-:Y:S02]  /*1c30*/  CS2R R184, SRZ ;  /* 0x0000000000b87805 */ /* 0x000fe4000001ff00 */
[----:B------:R-:W-:Y:S02]  /*1c40*/  CS2R R186, SRZ ;  /* 0x0000000000ba7805 */ /* 0x000fe4000001ff00 */
[----:B------:R-:W-:Y:S01]  /*1c50*/  CS2R R188, SRZ ;  /* 0x0000000000bc7805 */ /* 0x000fe2000001ff00 */
[----:B------:R-:W1:Y:S01]  /*1c60*/  SHFL.IDX PT, R0, R0, RZ, 0x1f ;  /* 0x00001fff00007589 */ /* 0x000e6200000e0000 */
[----:B------:R-:W-:-:S02]  /*1c70*/  CS2R R190, SRZ ;  /* 0x0000000000be7805 */ /* 0x000fc4000001ff00 */
[----:B------:R-:W-:Y:S02]  /*1c80*/  CS2R R192, SRZ ;  /* 0x0000000000c07805 */ /* 0x000fe4000001ff00 */
[----:B------:R-:W-:Y:S01]  /*1c90*/  CS2R R194, SRZ ;  /* 0x0000000000c27805 */ /* 0x000fe2000001ff00 */
[----:B------:R2:W-:Y:S01]  /*1ca0*/  STL [R1+0x88], RZ ;  /* 0x000088ff01007387 */ /* 0x0005e20000100800 */
[----:B------:R-:W-:Y:S02]  /*1cb0*/  CS2R R196, SRZ ;  /* 0x0000000000c47805 */ /* 0x000fe4000001ff00 */
[----:B------:R-:W-:Y:S02]  /*1cc0*/  CS2R R198, SRZ ;  /* 0x0000000000c67805 */ /* 0x000fe4000001ff00 */
[----:B------:R-:W-:Y:S01]  /*1cd0*/  CS2R R200, SRZ ;  /* 0x0000000000c87805 */ /* 0x000fe2000001ff00 */
[----:B------:R2:W-:Y:S01]  /*1ce0*/  STL [R1+0x84], RZ ;  /* 0x000084ff01007387 */ /* 0x0005e20000100800 */
        /* <DEDUP_REMOVED lines=16> */
[----:B-1----:R-:W-:-:S02]  /*1df0*/  R2UR UR6, R0 ;  /* 0x00000000000672ca */ /* 0x002fc400000e0000 */
[----:B------:R-:W-:Y:S01]  /*1e00*/  CS2R R226, SRZ ;  /* 0x0000000000e27805 */ /* 0x000fe2000001ff00 */
[----:B------:R-:W-:Y:S01]  /*1e10*/  IMAD.U32 R0, RZ, RZ, UR49 ;  /* 0x00000031ff007e24 */ /* 0x000fe2000f8e00ff */
[----:B------:R2:W-:Y:S01]  /*1e20*/  STL [R1+0x70], RZ ;  /* 0x000070ff01007387 */ /* 0x0005e20000100800 */
[----:B------:R-:W-:Y:S02]  /*1e30*/  CS2R R24, SRZ ;  /* 0x0000000000187805 */ /* 0x000fe4000001ff00 */
[----:B------:R-:W-:Y:S02]  /*1e40*/  CS2R R26, SRZ ;  /* 0x00000000001a7805 */ /* 0x000fe4000001ff00 */
[----:B------:R-:W-:Y:S01]  /*1e50*/  CS2R R28, SRZ ;  /* 0x00000000001c7805 */ /* 0x000fe2000001ff00 */
[----:B------:R2:W-:Y:S01]  /*1e60*/  STL [R1+0x6c], RZ ;  /* 0x00006cff01007387 */ /* 0x0005e20000100800 */
[----:B------:R-:W-:Y:S02]  /*1e70*/  CS2R R30, SRZ ;  /* 0x00000000001e7805 */ /* 0x000fe4000001ff00 */
[----:B------:R-:W-:-:S02]  /*1e80*/  CS2R R32, SRZ ;  /* 0x0000000000207805 */ /* 0x000fc4000001ff00 */
[----:B------:R-:W-:Y:S01]  /*1e90*/  CS2R R34, SRZ ;  /* 0x0000000000227805 */ /* 0x000fe2000001ff00 */
[----:B------:R2:W-:Y:S01]  /*1ea0*/  STL [R1+0x68], RZ ;  /* 0x000068ff01007387 */ /* 0x0005e20000100800 */
[----:B------:R-:W-:Y:S01]  /*1eb0*/  CS2R R36, SRZ ;  /* 0x0000000000247805 */ /* 0x000fe2000001ff00 */
[----:B------:R-:W-:Y:S01]  /*1ec0*/  ULEA.HI UR7, UR6, UR6, URZ, 0x1 ;  /* 0x0000000606077291 */ /* 0x000fe2000f8f083f */
[----:B------:R-:W-:Y:S01]  /*1ed0*/  CS2R R38, SRZ ;  /* 0x0000000000267805 */ /* 0x000fe2000001ff00 */
[----:B------:R2:W-:Y:S01]  /*1ee0*/  STL [R1+0x64], RZ ;  /* 0x000064ff01007387 */ /* 0x0005e20000100800 */
[----:B------:R-:W-:Y:S01]  /*1ef0*/  CS2R R40, SRZ ;  /* 0x0000000000287805 */ /* 0x000fe2000001ff00 */
[----:B------:R-:W-:Y:S01]  /*1f00*/  ULOP3.LUT UR7, UR7, 0xffffe, URZ, 0xc0, !UPT ;  /* 0x000ffffe07077892 */ /* 0x000fe2000f8ec03f */
[----:B------:R-:W-:Y:S01]  /*1f10*/  CS2R R42, SRZ ;  /* 0x00000000002a7805 */ /* 0x000fe2000001ff00 */
[----:B------:R2:W-:Y:S01]  /*1f20*/  STL [R1+0x60], RZ ;  /* 0x000060ff01007387 */ /* 0x0005e20000100800 */
[----:B------:R-:W-:Y:S01]  /*1f30*/  CS2R R44, SRZ ;  /* 0x00000000002c7805 */ /* 0x000fe2000001ff00 */
[----:B------:R-:W-:Y:S01]  /*1f40*/  UIADD3 UR7, UR6, -UR7, URZ ;  /* 0x8000000706077290 */ /* 0x000fe2000fffe03f */
[----:B------:R-:W-:Y:S01]  /*1f50*/  CS2R R46, SRZ ;  /* 0x00000000002e7805 */ /* 0x000fe2000001ff00 */
[----:B------:R2:W-:Y:S01]  /*1f60*/  STL [R1+0x5c], RZ ;  /* 0x00005cff01007387 */ /* 0x0005e20000100800 */
[----:B------:R-:W-:Y:S01]  /*1f70*/  CS2R R48, SRZ ;  /* 0x0000000000307805 */ /* 0x000fe2000001ff00 */
[----:B------:R-:W-:Y:S01]  /*1f80*/  ULEA UR7, UR7, UR44, 0xc ;  /* 0x0000002c07077291 */ /* 0x000fe2000f8e603f */
[----:B------:R-:W-:Y:S01]  /*1f90*/  CS2R R50, SRZ ;  /* 0x0000000000327805 */ /* 0x000fe2000001ff00 */
[----:B------:R2:W-:Y:S01]  /*1fa0*/  STL [R1+0x58], RZ ;  /* 0x000058ff01007387 */ /* 0x0005e20000100800 */
[----:B------:R-:W-:Y:S01]  /*1fb0*/  CS2R R52, SRZ ;  /* 0x0000000000347805 */ /* 0x000fe2000001ff00 */
[----:B------:R-:W-:Y:S01]  /*1fc0*/  UIADD3 UR7, UR7, 0x6200, URZ ;  /* 0x0000620007077890 */ /* 0x000fe2000fffe03f */
[----:B------:R-:W-:Y:S01]  /*1fd0*/  CS2R R54, SRZ ;  /* 0x0000000000367805 */ /* 0x000fe2000001ff00 */
[----:B------:R2:W-:Y:S01]  /*1fe0*/  STL [R1+0x54], RZ ;  /* 0x000054ff01007387 */ /* 0x0005e20000100800 */
[----:B------:R-:W-:Y:S01]  /*1ff0*/  CS2R R56, SRZ ;  /* 0x0000000000387805 */ /* 0x000fe2000001ff00 */
[----:B------:R-:W-:Y:S01]  /*2000*/  USHF.R.U32.HI UR7, URZ, 0x4, UR7 ;  /* 0x000000043f077899 */ /* 0x000fe20008011607 */
[----:B------:R-:W-:Y:S01]  /*2010*/  CS2R R58, SRZ ;  /* 0x00000000003a7805 */ /* 0x000fe2000001ff00 */
[----:B------:R2:W-:Y:S01]  /*2020*/  STL [R1+0x50], RZ ;  /* 0x000050ff01007387 */ /* 0x0005e20000100800 */
[----:B------:R-:W-:Y:S01]  /*2030*/  CS2R R60, SRZ ;  /* 0x00000000003c7805 */ /* 0x000fe2000001ff00 */
[----:B------:R-:W-:Y:S01]  /*2040*/  ULOP3.LUT UR9, UR7, 0x3fff, URZ, 0xc0, !UPT ;  /* 0x00003fff07097892 */ /* 0x000fe2000f8ec03f */
        /* <DEDUP_REMOVED lines=59> */
[----:B------:R-:W-:Y:S01]  /*2400*/  CS2R R150, SRZ ;  /* 0x0000000000967805 */ /* 0x000fe2000001ff00 */
[----:B------:R2:W-:Y:S04]  /*2410*/  STL [R1+0x10], RZ ;  /* 0x000010ff01007387 */ /* 0x0005e80000100800 */
[----:B------:R2:W-:Y:S04]  /*2420*/  STL [R1+0xc], RZ ;  /* 0x00000cff01007387 */ /* 0x0005e80000100800 */
[----:B------:R2:W-:Y:S04]  /*2430*/  STL [R1+0x8], RZ ;  /* 0x000008ff01007387 */ /* 0x0005e80000100800 */
[----:B------:R2:W-:Y:S04]  /*2440*/  STL [R1+0x4], RZ ;  /* 0x000004ff01007387 */ /* 0x0005e80000100800 */
[----:B------:R2:W-:Y:S01]  /*2450*/  STL [R1], RZ ;  /* 0x000000ff01007387 */ /* 0x0005e20000100800 */
[----:B------:R-:W-:Y:S05]  /*2460*/  @!P0 BRA `(.L_x_21) ;  /* 0x0000001000c88947 */ /* 0x000fea0003800000 */
[----:B------:R-:W-:-:S06]  /*2470*/  UISETP.NE.AND UP0, UPT, UR57, 0x3, UPT ;  /* 0x000000033900788c */ /* 0x000fcc000bf05270 */
[----:B------:R-:W-:-:S13]  /*2480*/  PLOP3.LUT P1, PT, PT, PT, UP0, 0x80, 0x0 ;  /* 0x000000000000781c */ /* 0x000fda0003f2f008 */
[----:B------:R-:W-:Y:S05]  /*2490*/  @!P1 BRA `(.L_x_22) ;  /* 0x0000000000049947 */ /* 0x000fea0003800000 */
[----:B------:R-:W-:Y:S01]  /*24a0*/  BPT.TRAP 0x1 ;  /* 0x000000040000795c */ /* 0x000fe20000300000 */
.L_x_22:
[----:B------:R-:W-:Y:S01]  /*24b0*/  ULEA UR4, UR36, UR44, 0x3 ;  /* 0x0000002c24047291 */ /* 0x000fe2000f8e183f */
[----:B------:R-:W-:-:S04]  /*24c0*/  MOV R0, UR49 ;  /* 0x0000003100007c02 */ /* 0x000fc80008000f00 */
[----:B------:R-:W-:-:S04]  /*24d0*/  SHF.L.U32 R0, R0, 0x1f, RZ ;  /* 0x0000001f00007819 */ /* 0x000fc800000006ff */
[----:B------:R1:W3:Y:S01]  /*24e0*/  SYNCS.PHASECHK.TRANS64.TRYWAIT P0, [UR4], R0 ;  /* 0x00000000ff0075a7 */ /* 0x0002e20008000144 */
[----:B------:R-:W-:Y:S05]  /*24f0*/  @!P1 BRA `(.L_x_23) ;  /* 0x0000000000049947 */ /* 0x000fea0003800000 */
[----:B------:R-:W-:Y:S01]  /*2500*/  BPT.TRAP 0x1 ;  /* 0x000000040000795c */ /* 0x000fe20000300000 */
.L_x_23:
[----:B---3--:R-:W-:Y:S05]  /*2510*/  @P0 BRA `(.L_x_24) ;  /* 0x0000000000080947 */ /* 0x008fea0003800000 */
[----:B------:R-:W3:Y:S02]  /*2520*/  SYNCS.PHASECHK.TRANS64.TRYWAIT P0, [UR4], R0 ;  /* 0x00000000ff0075a7 */ /* 0x000ee40008000144 */
[----:B---3--:R-:W-:Y:S05]  /*2530*/  @!P0 BRA `(.L_x_25) ;  /* 0x000000c800f88947 */ /* 0x008fea0003800000 */
.L_x_24:
[----:B------:R-:W-:Y:S01]  /*2540*/  UIADD3 UR4, UR44, 0x16200, URZ ;  /* 0x000162002c047890 */ /* 0x000fe2000fffe03f */
[----:B------:R-:W-:Y:S01]  /*2550*/  WARPGROUP.ARRIVE ;  /* 0x00000000000079c5 */ /* 0x000fe20000000000 */
[----:B------:R-:W-:Y:S01]  /*2560*/  ULOP3.LUT UR5, UR9, 0x10000, URZ, 0xfc, !UPT ;  /* 0x0001000009057892 */ /* 0x000fe2000f8efc3f */
[----:B------:R4:W-:Y:S01]  /*2570*/  STL [R1+0xb0], RZ ;  /* 0x0000b0ff01007387 */ /* 0x0009e20000100800 */
[----:B------:R-:W-:Y:S01]  /*2580*/  USHF.R.U32.HI UR4, URZ, 0x4, UR4 ;  /* 0x000000043f047899 */ /* 0x000fe20008011604 */
[----:B------:R-:W-:Y:S01]  /*2590*/  CS2R R228, SRZ ;  /* 0x0000000000e47805 */ /* 0x000fe2000001ff00 */
[----:B------:R-:W-:Y:S01]  /*25a0*/  UMOV UR7, 0x80000020 ;  /* 0x8000002000077882 */ /* 0x000fe20000000000 */
[----:B------:R4:W-:Y:S01]  /*25b0*/  STL [R1+0xac], RZ ;  /* 0x0000acff01007387 */ /* 0x0009e20000100800 */
[----:B------:R-:W-:Y:S01]  /*25c0*/  ULOP3.LUT UR4, UR4, 0x3fff, URZ, 0xc0, !UPT ;  /* 0x00003fff04047892 */ /* 0x000fe2000f8ec03f */
[----:B------:R-:W-:Y:S01]  /*25d0*/  IMAD.MOV.U32 R17, RZ, RZ, RZ ;  /* 0x000000ffff117224 */ /* 0x000fe200078e00ff */
[----:B------:R-:W-:Y:S01]  /*25e0*/  UMOV UR8, 0x2 ;  /* 0x0000000200087882 */ /* 0x000fe20000000000 */
[----:B------:R4:W-:Y:S01]  /*25f0*/  STL [R1+0xa8], RZ ;  /* 0x0000a8ff01007387 */ /* 0x0009e20000100800 */
[----:B------:R-:W-:Y:S01]  /*2600*/  ULOP3.LUT UR6, UR4, 0x10000, URZ, 0xfc, !UPT ;  /* 0x0001000004067892 */ /* 0x000fe2000f8efc3f */
[----:B------:R-:W-:Y:S01]  /*2610*/  CS2R R18, SRZ ;  /* 0x0000000000127805 */ /* 0x000fe2000001ff00 */
[----:B------:R-:W-:Y:S01]  /*2620*/  ULEA UR4, UR36, UR5, 0x9 ;  /* 0x0000000524047291 */ /* 0x000fe2000f8e483f */
[----:B------:R4:W-:Y:S01]  /*2630*/  STL [R1+0xa4], RZ ;  /* 0x0000a4ff01007387 */ /* 0x0009e20000100800 */
[----:B------:R-:W-:Y:S01]  /*2640*/  ULEA UR6, UR36, UR6, 0xa ;  /* 0x0000000624067291 */ /* 0x000fe2000f8e503f */
[----:B------:R-:W-:Y:S01]  /*2650*/  CS2R R22, SRZ ;  /* 0x0000000000167805 */ /* 0x000fe2000001ff00 */
[----:B------:R-:W-:Y:S01]  /*2660*/  UMOV UR5, 0x80000020 ;  /* 0x8000002000057882 */ /* 0x000fe20000000000 */
[----:B------:R4:W-:Y:S01]  /*2670*/  STL [R1+0xa0], RZ ;  /* 0x0000a0ff01007387 */ /* 0x0009e20000100800 */
[----:B------:R-:W-:-:S02]  /*2680*/  CS2R R152, SRZ ;  /* 0x0000000000987805 */ /* 0x000fc4000001ff00 */
[----:B------:R-:W-:Y:S02]  /*2690*/  CS2R R154, SRZ ;  /* 0x00000000009a7805 */ /* 0x000fe4000001ff00 */
[----:B------:R-:W-:Y:S01]  /*26a0*/  CS2R R156, SRZ ;  /* 0x00000000009c7805 */ /* 0x000fe2000001ff00 */
[----:B------:R4:W-:Y:S01]  /*26b0*/  STL [R1+0x9c], RZ ;  /* 0x00009cff01007387 */ /* 0x0009e20000100800 */
[----:B------:R-:W-:Y:S01]  /*26c0*/  CS2R R158, SRZ ;  /* 0x00000000009e7805 */ /* 0x000fe2000001ff00 */
[----:B------:R-:W-:Y:S01]  /*26d0*/  QGMMA.64x256x32.F32.E4M3.E4M3 R24, gdesc[UR4], RZ, !UPT, gsb0 ;  /* 0x03e00000041879f3 */ /* 0x000fe2000c0008ff */
[----:B------:R-:W-:Y:S01]  /*26e0*/  UIADD3 UR4, UR4, 0x2, URZ ;  /* 0x0000000204047890 */ /* 0x000fe2000fffe03f */
[----:B------:R4:W-:Y:S01]  /*26f0*/  STL [R1+0x98], RZ ;  /* 0x000098ff01007387 */ /* 0x0009e20000100800 */
[----:B------:R-:W-:Y:S01]  /*2700*/  UIADD3 UR6, UR6, 0x2, URZ ;  /* 0x0000000206067890 */ /* 0x000fe2000fffe03f */
[----:B------:R-:W-:Y:S01]  /*2710*/  CS2R R160, SRZ ;  /* 0x0000000000a07805 */ /* 0x000fe2000001ff00 */
[----:B------:R-:W-:Y:S01]  /*2720*/  UMOV UR5, 0x80000020 ;  /* 0x8000002000057882 */ /* 0x000fe20000000000 */
[----:B------:R-:W-:Y:S01]  /*2730*/  UMOV UR7, 0x80000020 ;  /* 0x8000002000077882 */ /* 0x000fe20000000000 */
        /* <DEDUP_REMOVED lines=44> */
[----:B------:R4:W-:Y:S04]  /*2a00*/  STL [R1+0x68], RZ ;  /* 0x000068ff01007387 */ /* 0x0009e80000100800 */
        /* <DEDUP_REMOVED lines=25> */
[----:B------:R4:W-:Y:S01]  /*2ba0*/  STL [R1], RZ ;  /* 0x000000ff01007387 */ /* 0x0009e20000100800 */
[----:B------:R-:W-:-:S02]  /*2bb0*/  WARPGROUP.DEPBAR.LE gsb0, 0x0 ;  /* 0x00008000000079c5 */ /* 0x000fc40000010000 */
[----:B------:R-:W-:-:S06]  /*2bc0*/  WARPGROUP.ARRIVE ;  /* 0x00000000000079c5 */ /* 0x000fcc0000000000 */
[----:B------:R-:W-:Y:S01]  /*2bd0*/  QGMMA.64x256x32.F32.E4M3.E4M3 R24, gdesc[UR4], R24, gsb0 ;  /* 0x03e00000041879f3 */ /* 0x000fe20008000818 */
[----:B------:R-:W-:Y:S02]  /*2be0*/  ULDC UR4, c[0x0][0x50c] ;  /* 0x0001430000047ab9 */ /* 0x000fe40000000800 */
[----:B------:R-:W-:-:S04]  /*2bf0*/  UISETP.NE.AND UP0, UPT, UR4, 0x2, UPT ;  /* 0x000000020400788c */ /* 0x000fc8000bf05270 */
[----:B------:R-:W-:-:S06]  /*2c00*/  USEL UR4, URZ, 0x1, UP0 ;  /* 0x000000013f047887 */ /* 0x000fcc0008000000 */
[----:B------:R-:W-:Y:S01]  /*2c10*/  ISETP.NE.AND P0, PT, RZ, UR4, PT ;  /* 0x00000004ff007c0c */ /* 0x000fe2000bf05270 */
[----:B------:R-:W-:-:S12]  /*2c20*/  WARPGROUP.DEPBAR.LE gsb0, 0x0 ;  /* 0x00008000000079c5 */ /* 0x000fd80000010000 */
[----:B----4-:R-:W-:Y:S05]  /*2c30*/  @!P0 BRA `(.L_x_26) ;  /* 0x0000000800b88947 */ /* 0x010fea0003800000 */
[----:B------:R-:W-:Y:S01]  /*2c40*/  FADD R4, RZ, R107 ;  /* 0x0000006bff047221 */ /* 0x000fe20000000000 */
[----:B---3--:R-:W-:-:S01]  /*2c50*/  FADD R3, RZ, R108 ;  /* 0x0000006cff037221 */ /* 0x008fc20000000000 */
[----:B-1----:R-:W-:Y:S01]  /*2c60*/  FADD R0, RZ, R109 ;  /* 0x0000006dff007221 */ /* 0x002fe20000000000 */
[----:B------:R-:W-:-:S01]  /*2c70*/  FADD R227, RZ, R24 ;  /* 0x00000018ffe37221 */ /* 0x000fc20000000000 */
[----:B------:R-:W-:Y:S01]  /*2c80*/  FADD R226, RZ, R25 ;  /* 0x00000019ffe27221 */ /* 0x000fe20000000000 */
[----:B------:R1:W-:Y:S01]  /*2c90*/  STL [R1], R4 ;  /* 0x0000000401007387 */ /* 0x0003e20000100800 */
[----:B------:R-:W-:-:S01]  /*2ca0*/  FADD R225, RZ, R26 ;  /* 0x0000001affe17221 */ /* 0x000fc20000000000 */
[----:B------:R-:W-:Y:S01]  /*2cb0*/  FADD R224, RZ, R27 ;  /* 0x0000001bffe07221 */ /* 0x000fe20000000000 */
[----:B------:R-:W-:-:S01]  /*2cc0*/  FADD R223, RZ, R28 ;  /* 0x0000001cffdf7221 */ /* 0x000fc20000000000 */
[----:B------:R3:W-:Y:S01]  /*2cd0*/  STL [R1+0x4], R3 ;  /* 0x0000040301007387 */ /* 0x0007e20000100800 */
[----:B------:R-:W-:-:S01]  /*2ce0*/  FADD R222, RZ, R29 ;  /* 0x0000001dffde7221 */ /* 0x000fc20000000000 */
[----:B------:R-:W-:Y:S01]  /*2cf0*/  FADD R221, RZ, R30 ;  /* 0x0000001effdd7221 */ /* 0x000fe20000000000 */
[----:B------:R-:W-:-:S01]  /*2d00*/  FADD R220, RZ, R31 ;  /* 0x0000001fffdc7221 */ /* 0x000fc20000000000 */
[----:B------:R4:W-:Y:S01]  /*2d10*/  STL [R1+0x8], R0 ;  /* 0x0000080001007387 */ /* 0x0009e20000100800 */
[----:B------:R-:W-:-:S01]  /*2d20*/  FADD R219, RZ, R32 ;  /* 0x00000020ffdb7221 */ /* 0x000fc20000000000 */
[----:B-1----:R-:W-:Y:S01]  /*2d30*/  FADD R4, RZ, R110 ;  /* 0x0000006eff047221 */ /* 0x002fe20000000000 */
[----:B------:R-:W-:-:S01]  /*2d40*/  FADD R218, RZ, R33 ;  /* 0x00000021ffda7221 */ /* 0x000fc20000000000 */
[----:B------:R-:W-:Y:S01]  /*2d50*/  FADD R217, RZ, R34 ;  /* 0x00000022ffd97221 */ /* 0x000fe20000000000 */
[----:B------:R-:W-:-:S01]  /*2d60*/  FADD R216, RZ, R35 ;  /* 0x00000023ffd87221 */ /* 0x000fc20000000000 */
[----:B---3--:R-:W-:Y:S01]  /*2d70*/  FADD R3, RZ, R111 ;  /* 0x0000006fff037221 */ /* 0x008fe20000000000 */
[----:B------:R1:W-:Y:S01]  /*2d80*/  STL [R1+0xc], R4 ;  /* 0x00000c0401007387 */ /* 0x0003e20000100800 */
[----:B------:R-:W-:-:S01]  /*2d90*/  FADD R215, RZ, R36 ;  /* 0x00000024ffd77221 */ /* 0x000fc20000000000 */
[----:B------:R-:W-:Y:S01]  /*2da0*/  FADD R214, RZ, R37 ;  /* 0x00000025ffd67221 */ /* 0x000fe20000000000 */
[----:B----4-:R-:W-:-:S01]  /*2db0*/  FADD R0, RZ, R112 ;  /* 0x00000070ff007221 */ /* 0x010fc20000000000 */
        /* <DEDUP_REMOVED lines=90> */
[----:B------:R-:W-:Y:S01]  /*3360*/  FADD R159, RZ, R92 ;  /* 0x0000005cff9f7221 */ /* 0x000fe20000000000 */
[----:B------:R-:W-:-:S01]  /*3370*/  FADD R158, RZ, R93 ;  /* 0x0000005dff9e7221 */ /* 0x000fc20000000000 */
[----:B------:R-:W-:Y:S01]  /*3380*/  FADD R157, RZ, R94 ;  /* 0x0000005eff9d7221 */ /* 0x000fe20000000000 */
[----:B------:R-:W-:-:S01]  /*3390*/  FADD R156, RZ, R95 ;  /* 0x0000005fff9c7221 */ /* 0x000fc20000000000 */
[----:B------:R3:W-:Y:S01]  /*33a0*/  STL [R1+0x5c], R0 ;  /* 0x00005c0001007387 */ /* 0x0007e20000100800 */
[----:B------:R-:W-:-:S01]  /*33b0*/  FADD R155, RZ, R96 ;  /* 0x00000060ff9b7221 */ /* 0x000fc20000000000 */
[----:B-1----:R-:W-:Y:S01]  /*33c0*/  FADD R4, RZ, R131 ;  /* 0x00000083ff047221 */ /* 0x002fe20000000000 */
[----:B------:R-:W-:-:S01]  /*33d0*/  FADD R154, RZ, R97 ;  /* 0x00000061ff9a7221 */ /* 0x000fc20000000000 */
[----:B------:R1:W-:Y:S01]  /*33e0*/  STL [R1+0x58], R3 ;  /* 0x0000580301007387 */ /* 0x0003e20000100800 */
[----:B------:R-:W-:-:S01]  /*33f0*/  FADD R153, RZ, R98 ;  /* 0x00000062ff997221 */ /* 0x000fc20000000000 */
[----:B------:R-:W-:Y:S01]  /*3400*/  FADD R152, RZ, R99 ;  /* 0x00000063ff987221 */ /* 0x000fe20000000000 */
[----:B------:R-:W-:-:S01]  /*3410*/  FADD R23, RZ, R100 ;  /* 0x00000064ff177221 */ /* 0x000fc20000000000 */
[----:B------:R4:W-:Y:S01]  /*3420*/  STL [R1+0x60], R4 ;  /* 0x0000600401007387 */ /* 0x0009e20000100800 */
[----:B------:R-:W-:-:S01]  /*3430*/  FADD R22, RZ, R101 ;  /* 0x00000065ff167221 */ /* 0x000fc20000000000 */
[----:B---3--:R-:W-:Y:S01]  /*3440*/  FADD R0, RZ, R133 ;  /* 0x00000085ff007221 */ /* 0x008fe20000000000 */
[----:B------:R-:W-:-:S01]  /*3450*/  FADD R19, RZ, R102 ;  /* 0x00000066ff137221 */ /* 0x000fc20000000000 */
[----:B------:R-:W-:Y:S01]  /*3460*/  FADD R18, RZ, R103 ;  /* 0x00000067ff127221 */ /* 0x000fe20000000000 */
[----:B------:R-:W-:-:S01]  /*3470*/  FADD R17, RZ, R104 ;  /* 0x00000068ff117221 */ /* 0x000fc20000000000 */
[----:B-1----:R-:W-:Y:S01]  /*3480*/  FADD R3, RZ, R132 ;  /* 0x00000084ff037221 */ /* 0x002fe20000000000 */
[----:B------:R-:W-:-:S01]  /*3490*/  FADD R228, RZ, R105 ;  /* 0x00000069ffe47221 */ /* 0x000fc20000000000 */
[----:B------:R-:W-:Y:S01]  /*34a0*/  FADD R229, RZ, R106 ;  /* 0x0000006affe57221 */ /* 0x000fe20000000000 */
[----:B------:R-:W-:Y:S01]  /*34b0*/  UMOV UR8, URZ ;  /* 0x0000003f00087c82 */ /* 0x000fe20008000000 */
[----:B----4-:R-:W-:Y:S01]  /*34c0*/  FADD R4, RZ, R134 ;  /* 0x00000086ff047221 */ /* 0x010fe20000000000 */
[----:B------:R1:W-:Y:S04]  /*34d0*/  STL [R1+0x64], R3 ;  /* 0x0000640301007387 */ /* 0x0003e80000100800 */
[----:B------:R3:W-:Y:S04]  /*34e0*/  STL [R1+0x68], R0 ;  /* 0x0000680001007387 */ /* 0x0007e80000100800 */
[----:B------:R4:W-:Y:S01]  /*34f0*/  STL [R1+0x6c], R4 ;  /* 0x00006c0401007387 */ /* 0x0009e20000100800 */
[----:B-1----:R-:W-:-:S01]  /*3500*/  FADD R3, RZ, R135 ;  /* 0x00000087ff037221 */ /* 0x002fc20000000000 */
[----:B---3--:R-:W-:-:S04]  /*3510*/  FADD R0, RZ, R136 ;  /* 0x00000088ff007221 */ /* 0x008fc80000000000 */
[----:B------:R1:W-:Y:S01]  /*3520*/  STL [R1+0x70], R3 ;  /* 0x0000700301007387 */ /* 0x0003e20000100800 */
[----:B----4-:R-:W-:-:S03]  /*3530*/  FADD R4, RZ, R137 ;  /* 0x00000089ff047221 */ /* 0x010fc60000000000 */
        /* <DEDUP_REMOVED lines=28> */
[----:B------:R4:W-:Y:S04]  /*3700*/  STL [R1+0xac], R3 ;  /* 0x0000ac0301007387 */ /* 0x0009e80000100800 */
[----:B------:R4:W-:Y:S02]  /*3710*/  STL [R1+0xb0], R0 ;  /* 0x0000b00001007387 */ /* 0x0009e40000100800 */
.L_x_26:
[----:B------:R-:W-:-:S04]  /*3720*/  UIADD3 UR10, UR36, 0x1, URZ ;  /* 0x00000001240a7890 */ /* 0x000fc8000fffe03f */
[----:B------:R-:W-:-:S04]  /*3730*/  UISETP.NE.AND UP0, UPT, UR10, 0x8, UPT ;  /* 0x000000080a00788c */ /* 0x000fc8000bf05270 */
[----:B------:R-:W-:Y:S02]  /*3740*/  USEL UR5, URZ, 0x1, UP0 ;  /* 0x000000013f057887 */ /* 0x000fe40008000000 */
[----:B------:R-:W-:Y:S02]  /*3750*/  USEL UR10, UR10, URZ, UP0 ;  /* 0x0000003f0a0a7287 */ /* 0x000fe40008000000 */
[----:B------:R-:W-:-:S06]  /*3760*/  ULOP3.LUT UR5, UR49, UR5, URZ, 0x3c, !UPT ;  /* 0x0000000531057292 */ /* 0x000fcc000f8e3c3f */
[----:B-1-34-:R-:W-:Y:S01]  /*3770*/  MOV R0, UR5 ;  /* 0x0000000500007c02 */ /* 0x01afe20008000f00 */
[----:B------:R-:W-:-:S06]  /*3780*/  UMOV UR5, 0x1 ;  /* 0x0000000100057882 */ /* 0x000fcc0000000000 */
.L_x_21:
[----:B------:R-:W-:-:S04]  /*3790*/  UISETP.LT.AND UP0, UPT, UR58, 0x1, UPT ;  /* 0x000000013a00788c */ /* 0x000fc8000bf01270 */
[----:B------:R-:W-:-:S04]  /*37a0*/  USEL UR6, UR58, 0x1, UP0 ;  /* 0x000000013a067887 */ /* 0x000fc80008000000 */
[----:B------:R-:W-:-:S04]  /*37b0*/  UIADD3 UR6, UR58, -UR6, URZ ;  /* 0x800000063a067290 */ /* 0x000fc8000fffe03f */
[----:B------:R-:W-:-:S06]  /*37c0*/  UISETP.GE.AND UP0, UPT, UR6, 0x1, UPT ;  /* 0x000000010600788c */ /* 0x000fcc000bf06270 */
[----:B------:R-:W-:-:S13]  /*37d0*/  PLOP3.LUT P0, PT, PT, PT, UP0, 0x80, 0x0 ;  /* 0x000000000000781c */ /* 0x000fda0003f0f008 */
[----:B------:R-:W-:Y:S05]  /*37e0*/  @!P0 BRA `(.L_x_27) ;  /* 0x0000001000948947 */ /* 0x000fea0003800000 */
[----:B------:R-:W-:Y:S01]  /*37f0*/  UMOV UR11, UR6 ;  /* 0x00000006000b7c82 */ /* 0x000fe20008000000 */
[----:B------:R-:W-:Y:S01]  /*3800*/  UMOV UR12, UR36 ;  /* 0x00000024000c7c82 */ /* 0x000fe20008000000 */
[----:B------:R-:W-:-:S05]  /*3810*/  ULDC UR13, c[0x0][0x50c] ;  /* 0x00014300000d7ab9 */ /* 0x000fca0000000800 */
.L_x_35:
[----:B------:R-:W-:-:S06]  /*3820*/  UISETP.NE.AND UP0, UPT, UR57, 0x3, UPT ;  /* 0x000000033900788c */ /* 0x000fcc000bf05270 */
[----:B------:R-:W-:-:S13]  /*3830*/  PLOP3.LUT P1, PT, PT, PT, UP0, 0x80, 0x0 ;  /* 0x000000000000781c */ /* 0x000fda0003f2f008 */
[----:B------:R-:W-:Y:S05]  /*3840*/  @!P1 BRA `(.L_x_28) ;  /* 0x0000000000049947 */ /* 0x000fea0003800000 */
[----:B------:R-:W-:Y:S01]  /*3850*/  BPT.TRAP 0x1 ;  /* 0x000000040000795c */ /* 0x000fe20000300000 */
.L_x_28:
[----:B------:R-:W-:Y:S01]  /*3860*/  ULEA UR6, UR10, UR44, 0x3 ;  /* 0x0000002c0a067291 */ /* 0x000fe2000f8e183f */
[----:B------:R-:W-:-:S08]  /*3870*/  SHF.L.U32 R3, R0, 0x1f, RZ ;  /* 0x0000001f00037819 */ /* 0x000fd000000006ff */
[----:B------:R1:W3:Y:S01]  /*3880*/  SYNCS.PHASECHK.TRANS64.TRYWAIT P0, [UR6], R3 ;  /* 0x00000003ff0075a7 */ /* 0x0002e20008000146 */
[----:B------:R-:W-:Y:S05]  /*3890*/  @!P1 BRA `(.L_x_29) ;  /* 0x0000000000049947 */ /* 0x000fea0003800000 */
[----:B------:R-:W-:Y:S01]  /*38a0*/  BPT.TRAP 0x1 ;  /* 0x000000040000795c */ /* 0x000fe20000300000 */
.L_x_29:
[----:B---3--:R-:W-:Y:S05]  /*38b0*/  @P0 BRA `(.L_x_30) ;  /* 0x0000000000080947 */ /* 0x008fea0003800000 */
[----:B------:R-:W3:Y:S02]  /*38c0*/  SYNCS.PHASECHK.TRANS64.TRYWAIT P0, [UR6], R3 ;  /* 0x00000003ff0075a7 */ /* 0x000ee40008000146 */
[----:B---3--:R-:W-:Y:S05]  /*38d0*/  @!P0 BRA `(.L_x_31) ;  /* 0x000000b800288947 */ /* 0x008fea0003800000 */
.L_x_30:
[----:B------:R-:W-:Y:S01]  /*38e0*/  UIADD3 UR6, UR44, 0x16200, URZ ;  /* 0x000162002c067890 */ /* 0x000fe2000fffe03f */
[----:B------:R-:W-:Y:S01]  /*38f0*/  WARPGROUP.ARRIVE ;  /* 0x00000000000079c5 */ /* 0x000fe20000000000 */
[----:B------:R-:W-:Y:S02]  /*3900*/  UISETP.NE.AND UP0, UPT, UR4, URZ, UPT ;  /* 0x0000003f0400728c */ /* 0x000fe4000bf05270 */
[----:B------:R-:W-:Y:S02]  /*3910*/  USHF.R.U32.HI UR6, URZ, 0x4, UR6 ;  /* 0x000000043f067899 */ /* 0x000fe40008011606 */
[----:B------:R-:W-:Y:S02]  /*3920*/  USEL UR5, UR5, URZ, !UP0 ;  /* 0x0000003f05057287 */ /* 0x000fe4000c000000 */
[----:B------:R-:W-:Y:S02]  /*3930*/  ULOP3.LUT UR6, UR6, 0x3fff, URZ, 0xc0, !UPT ;  /* 0x00003fff06067892 */ /* 0x000fe4000f8ec03f */
[----:B------:R-:W-:-:S02]  /*3940*/  ULOP3.LUT UR4, UR9, 0x10000, URZ, 0xfc, !UPT ;  /* 0x0001000009047892 */ /* 0x000fc4000f8efc3f */
[----:B------:R-:W-:Y:S02]  /*3950*/  ULOP3.LUT UR6, UR6, 0x10000, URZ, 0xfc, !UPT ;  /* 0x0001000006067892 */ /* 0x000fe4000f8efc3f */
[----:B------:R-:W-:Y:S02]  /*3960*/  UISETP.NE.U32.AND UP0, UPT, UR5, URZ, UPT ;  /* 0x0000003f0500728c */ /* 0x000fe4000bf05070 */
[----:B------:R-:W-:Y:S02]  /*3970*/  ULEA UR4, UR10, UR4, 0x9 ;  /* 0x000000040a047291 */ /* 0x000fe4000f8e483f */
[----:B------:R-:W-:Y:S01]  /*3980*/  ULEA UR6, UR10, UR6, 0xa ;  /* 0x000000060a067291 */ /* 0x000fe2000f8e503f */
[----:B------:R-:W-:Y:S01]  /*3990*/  UMOV UR5, 0x80000020 ;  /* 0x8000002000057882 */ /* 0x000fe20000000000 */
[----:B------:R-:W-:Y:S01]  /*39a0*/  UMOV UR7, 0x80000020 ;  /* 0x8000002000077882 */ /* 0x000fe20000000000 */
[----:B------:R-:W-:-:S06]  /*39b0*/  UIADD3 UR8, UR8, 0x2, URZ ;  /* 0x0000000208087890 */ /* 0x000fcc000fffe03f */
[----:B------:R-:W-:Y:S01]  /*39c0*/  QGMMA.64x256x32.F32.E4M3.E4M3 R24, gdesc[UR4], R24, UP0, gsb0 ;  /* 0x03e00000041879f3 */ /* 0x000fe2000b800818 */
[----:B------:R-:W-:Y:S02]  /*39d0*/  UIADD3 UR4, UR4, 0x2, URZ ;  /* 0x0000000204047890 */ /* 0x000fe4000fffe03f */
[----:B------:R-:W-:Y:S01]  /*39e0*/  UIADD3 UR6, UR6, 0x2, URZ ;  /* 0x0000000206067890 */ /* 0x000fe2000fffe03f */
[----:B------:R-:W-:Y:S01]  /*39f0*/  UMOV UR5, 0x80000020 ;  /* 0x8000002000057882 */ /* 0x000fe20000000000 */
[----:B------:R-:W-:Y:S01]  /*3a00*/  UMOV UR7, 0x80000020 ;  /* 0x8000002000077882 */ /* 0x000fe20000000000 */
[----:B------:R-:W-:Y:S01]  /*3a10*/  UISETP.NE.AND UP0, UPT, UR8, UR13, UPT ;  /* 0x0000000d0800728c */ /* 0x000fe2000bf05270 */
[----:B------:R-:W-:Y:S02]  /*3a20*/  WARPGROUP.DEPBAR.LE gsb0, 0x0 ;  /* 0x00008000000079c5 */ /* 0x000fe40000010000 */
[----:B------:R-:W-:-:S15]  /*3a30*/  WARPGROUP.ARRIVE ;  /* 0x00000000000079c5 */ /* 0x000fde0000000000 */
[----:B------:R-:W-:-:S04]  /*3a40*/  NOP ;  /* 0x0000000000007918 */ /* 0x000fc80000000000 */
[----:B------:R-:W-:Y:S01]  /*3a50*/  QGMMA.64x256x32.F32.E4M3.E4M3 R24, gdesc[UR4], R24, gsb0 ;  /* 0x03e00000041879f3 */ /* 0x000fe20008000818 */
[----:B------:R-:W-:-:S06]  /*3a60*/  USEL UR4, URZ, 0x1, UP0 ;  /* 0x000000013f047887 */ /* 0x000fcc0008000000 */
[----:B------:R-:W-:Y:S01]  /*3a70*/  ISETP.NE.AND P0, PT, RZ, UR4, PT ;  /* 0x00000004ff007c0c */ /* 0x000fe2000bf05270 */
[----:B------:R-:W-:-:S12]  /*3a80*/  WARPGROUP.DEPBAR.LE gsb0, 0x0 ;  /* 0x00008000000079c5 */ /* 0x000fd80000010000 */
[----:B------:R-:W-:Y:S05]  /*3a90*/  @!P0 BRA `(.L_x_32) ;  /* 0x0000000c007c8947 */ /* 0x000fea0003800000 */
[----:B------:R-:W4:Y:S04]  /*3aa0*/  LDL.LU R14, [R1] ;  /* 0x00000000010e7983 */ /* 0x000f280000300800 */
[----:B------:R-:W2:Y:S04]  /*3ab0*/  LDL.LU R13, [R1+0x4] ;  /* 0x00000400010d7983 */ /* 0x000ea80000300800 */
        /* <DEDUP_REMOVED lines=8> */
[----:B---3--:R-:W3:Y:S01]  /*3b40*/  LDL.LU R4, [R1+0x28] ;  /* 0x0000280001047983 */ /* 0x008ee20000300800 */
[----:B------:R-:W-:-:S01]  /*3b50*/  FADD R227, R24, R227 ;  /* 0x000000e318e37221 */ /* 0x000fc20000000000 */
[----:B------:R-:W-:Y:S01]  /*3b60*/  FADD R226, R25, R226 ;  /* 0x000000e219e27221 */ /* 0x000fe20000000000 */
[----:B------:R-:W-:-:S01]  /*3b70*/  FADD R225, R26, R225 ;  /* 0x000000e11ae17221 */ /* 0x000fc20000000000 */
[----:B------:R-:W-:Y:S01]  /*3b80*/  STL [R1+0xe8], R2 ;  /* 0x0000e80201007387 */ /* 0x000fe20000100800 */
[----:B------:R-:W-:-:S01]  /*3b90*/  FADD R224, R27, R224 ;  /* 0x000000e01be07221 */ /* 0x000fc20000000000 */
[----:B------:R-:W-:Y:S01]  /*3ba0*/  FADD R223, R28, R223 ;  /* 0x000000df1cdf7221 */ /* 0x000fe20000000000 */
[----:B------:R-:W-:-:S01]  /*3bb0*/  FADD R222, R29, R222 ;  /* 0x000000de1dde7221 */ /* 0x000fc20000000000 */
[----:B------:R-:W-:Y:S01]  /*3bc0*/  STL [R1+0xe4], R0 ;  /* 0x0000e40001007387 */ /* 0x000fe20000100800 */
[----:B------:R-:W-:-:S01]  /*3bd0*/  FADD R221, R30, R221 ;  /* 0x000000dd1edd7221 */ /* 0x000fc20000000000 */
[----:B------:R-:W-:Y:S01]  /*3be0*/  FADD R220, R31, R220 ;  /* 0x000000dc1fdc7221 */ /* 0x000fe20000000000 */
        /* <DEDUP_REMOVED lines=75> */
[----:B----4-:R-:W-:Y:S01]  /*40a0*/  FADD R14, R107, R14 ;  /* 0x0000000e6b0e7221 */ /* 0x010fe20000000000 */
[----:B--2---:R-:W-:-:S04]  /*40b0*/  FADD R13, R108, R13 ;  /* 0x0000000d6c0d7221 */ /* 0x004fc80000000000 */
[----:B------:R2:W-:Y:S01]  /*40c0*/  STL [R1], R14 ;  /* 0x0000000e01007387 */ /* 0x0005e20000100800 */
[----:B------:R-:W-:-:S03]  /*40d0*/  FADD R12, R109, R12 ;  /* 0x0000000c6d0c7221 */ /* 0x000fc60000000000 */
[----:B------:R4:W-:Y:S01]  /*40e0*/  STL [R1+0x4], R13 ;  /* 0x0000040d01007387 */ /* 0x0009e20000100800 */
        /* <DEDUP_REMOVED lines=13> */
[----:B------:R-:W4:Y:S01]  /*41c0*/  LDL.LU R21, [R1+0x2c] ;  /* 0x00002c0001157983 */ /* 0x000f220000300800 */
[----:B---3--:R-:W-:-:S03]  /*41d0*/  FADD R4, R117, R4 ;  /* 0x0000000475047221 */ /* 0x008fc60000000000 */
[----:B------:R3:W-:Y:S04]  /*41e0*/  STL [R1+0x20], R6 ;  /* 0x0000200601007387 */ /* 0x0007e80000100800 */
[----:B------:R-:W3:Y:S04]  /*41f0*/  LDL.LU R20, [R1+0x30] ;  /* 0x0000300001147983 */ /* 0x000ee80000300800 */
[----:B------:R3:W-:Y:S04]  /*4200*/  STL [R1+0x24], R5 ;  /* 0x0000240501007387 */ /* 0x0007e80000100800 */
[----:B------:R-:W3:Y:S04]  /*4210*/  LDL.LU R15, [R1+0x34] ;  /* 0x00003400010f7983 */ /* 0x000ee80000300800 */
[----:B------:R3:W-:Y:S04]  /*4220*/  STL [R1+0x28], R4 ;  /* 0x0000280401007387 */ /* 0x0007e80000100800 */
[----:B--2---:R-:W2:Y:S04]  /*4230*/  LDL.LU R14, [R1+0x38] ;  /* 0x00003800010e7983 */ /* 0x004ea80000300800 */
[----:B----4-:R-:W4:Y:S04]  /*4240*/  LDL.LU R13, [R1+0x3c] ;  /* 0x00003c00010d7983 */ /* 0x010f280000300800 */
[----:B-1----:R-:W4:Y:S04]  /*4250*/  LDL.LU R12, [R1+0x40] ;  /* 0x00004000010c7983 */ /* 0x002f280000300800 */
[----:B------:R-:W4:Y:S04]  /*4260*/  LDL.LU R11, [R1+0x44] ;  /* 0x00004400010b7983 */ /* 0x000f280000300800 */
[----:B------:R-:W4:Y:S04]  /*4270*/  LDL.LU R10, [R1+0x48] ;  /* 0x00004800010a7983 */ /* 0x000f280000300800 */
[----:B------:R-:W4:Y:S04]  /*4280*/  LDL.LU R9, [R1+0x4c] ;  /* 0x00004c0001097983 */ /* 0x000f280000300800 */
[----:B------:R-:W4:Y:S04]  /*4290*/  LDL.LU R8, [R1+0x50] ;  /* 0x0000500001087983 */ /* 0x000f280000300800 */
[----:B------:R-:W4:Y:S04]  /*42a0*/  LDL.LU R7, [R1+0x54] ;  /* 0x0000540001077983 */ /* 0x000f280000300800 */
[----:B---3--:R-:W3:Y:S04]  /*42b0*/  LDL.LU R6, [R1+0x58] ;  /* 0x0000580001067983 */ /* 0x008ee80000300800 */
[----:B------:R-:W3:Y:S04]  /*42c0*/  LDL.LU R5, [R1+0x5c] ;  /* 0x00005c0001057983 */ /* 0x000ee80000300800 */
[----:B------:R-:W3:Y:S04]  /*42d0*/  LDL.LU R4, [R1+0x60] ;  /* 0x0000600001047983 */ /* 0x000ee80000300800 */
[----:B------:R-:W3:Y:S04]  /*42e0*/  LDL.LU R3, [R1+0x64] ;  /* 0x0000640001037983 */ /* 0x000ee80000300800 */
[----:B------:R-:W3:Y:S04]  /*42f0*/  LDL.LU R2, [R1+0x68] ;  /* 0x0000680001027983 */ /* 0x000ee80000300800 */
[----:B------:R-:W3:Y:S01]  /*4300*/  LDL.LU R0, [R1+0x6c] ;  /* 0x00006c0001007983 */ /* 0x000ee20000300800 */
[----:B------:R-:W-:-:S01]  /*4310*/  FADD R21, R118, R21 ;  /* 0x0000001576157221 */ /* 0x000fc20000000000 */
[----:B------:R-:W-:-:S04]  /*4320*/  FADD R20, R119, R20 ;  /* 0x0000001477147221 */ /* 0x000fc80000000000 */
[----:B------:R-:W-:Y:S01]  /*4330*/  STL [R1+0x2c], R21 ;  /* 0x00002c1501007387 */ /* 0x000fe20000100800 */
[----:B------:R-:W-:-:S03]  /*4340*/  FADD R15, R120, R15 ;  /* 0x0000000f780f7221 */ /* 0x000fc60000000000 */
[----:B------:R-:W-:Y:S01]  /*4350*/  STL [R1+0x30], R20 ;  /* 0x0000301401007387 */ /* 0x000fe20000100800 */
[----:B--2---:R-:W-:-:S03]  /*4360*/  FADD R14, R121, R14 ;  /* 0x0000000e790e7221 */ /* 0x004fc60000000000 */
[----:B------:R-:W-:Y:S01]  /*4370*/  STL [R1+0x34], R15 ;  /* 0x0000340f01007387 */ /* 0x000fe20000100800 */
[----:B----4-:R-:W-:-:S03]  /*4380*/  FADD R13, R122, R13 ;  /* 0x0000000d7a0d7221 */ /* 0x010fc60000000000 */
[----:B------:R-:W-:Y:S01]  /*4390*/  STL [R1+0x38], R14 ;  /* 0x0000380e01007387 */ /* 0x000fe20000100800 */
[----:B------:R-:W-:-:S03]  /*43a0*/  FADD R12, R123, R12 ;  /* 0x0000000c7b0c7221 */ /* 0x000fc60000000000 */
        /* <DEDUP_REMOVED lines=11> */
[----:B---3--:R-:W-:-:S03]  /*4460*/  FADD R6, R129, R6 ;  /* 0x0000000681067221 */ /* 0x008fc60000000000 */
[----:B------:R-:W-:Y:S01]  /*4470*/  STL [R1+0x54], R7 ;  /* 0x0000540701007387 */ /* 0x000fe20000100800 */
[----:B------:R-:W-:-:S03]  /*4480*/  FADD R5, R130, R5 ;  /* 0x0000000582057221 */ /* 0x000fc60000000000 */
[----:B------:R-:W-:Y:S01]  /*4490*/  STL [R1+0x58], R6 ;  /* 0x0000580601007387 */ /* 0x000fe20000100800 */
[----:B------:R-:W-:-:S03]  /*44a0*/  FADD R4, R131, R4 ;  /* 0x0000000483047221 */ /* 0x000fc60000000000 */
[----:B------:R-:W-:Y:S01]  /*44b0*/  STL [R1+0x5c], R5 ;  /* 0x00005c0501007387 */ /* 0x000fe20000100800 */
[----:B------:R-:W-:-:S01]  /*44c0*/  FADD R3, R132, R3 ;  /* 0x0000000384037221 */ /* 0x000fc20000000000 */
[----:B------:R-:W-:Y:S02]  /*44d0*/  FADD R2, R133, R2 ;  /* 0x0000000285027221 */ /* 0x000fe40000000000 */
[----:B------:R-:W-:Y:S01]  /*44e0*/  STL [R1+0x60], R4 ;  /* 0x0000600401007387 */ /* 0x000fe20000100800 */
[----:B------:R-:W-:-:S03]  /*44f0*/  FADD R0, R134, R0 ;  /* 0x0000000086007221 */ /* 0x000fc60000000000 */
[----:B------:R1:W-:Y:S04]  /*4500*/  STL [R1+0x68], R2 ;  /* 0x0000680201007387 */ /* 0x0003e80000100800 */
[----:B------:R-:W-:Y:S04]  /*4510*/  STL [R1+0x64], R3 ;  /* 0x0000640301007387 */ /* 0x000fe80000100800 */
[----:B-1----:R-:W2:Y:S04]  /*4520*/  LDL.LU R2, [R1+0x70] ;  /* 0x0000700001027983 */ /* 0x002ea80000300800 */
[----:B------:R1:W-:Y:S04]  /*4530*/  STL [R1+0x6c], R0 ;  /* 0x00006c0001007387 */ /* 0x0003e80000100800 */
[----:B-1----:R-:W3:Y:S04]  /*4540*/  LDL.LU R0, [R1+0x74] ;  /* 0x0000740001007983 */ /* 0x002ee80000300800 */
[----:B------:R-:W4:Y:S04]  /*4550*/  LDL.LU R21, [R1+0x78] ;  /* 0x0000780001157983 */ /* 0x000f280000300800 */
        /* <DEDUP_REMOVED lines=13> */
[----:B------:R-:W4:Y:S01]  /*4630*/  LDL.LU R3, [R1+0xb0] ;  /* 0x0000b00001037983 */ /* 0x000f220000300800 */
[----:B------:R-:W-:Y:S01]  /*4640*/  UMOV UR8, URZ ;  /* 0x0000003f00087c82 */ /* 0x000fe20008000000 */
[----:B--2---:R-:W-:-:S05]  /*4650*/  FADD R2, R135, R2 ;  /* 0x0000000287027221 */ /* 0x004fca0000000000 */
[----:B------:R1:W-:Y:S01]  /*4660*/  STL [R1+0x70], R2 ;  /* 0x0000700201007387 */ /* 0x0003e20000100800 */
[----:B---3--:R-:W-:-:S03]  /*4670*/  FADD R0, R136, R0 ;  /* 0x0000000088007221 */ /* 0x008fc60000000000 */
[----:B-1----:R1:W5:Y:S01]  /*4680*/  LDL.LU R2, [R1+0xe8] ;  /* 0x0000e80001027983 */ /* 0x0023620000300800 */
[----:B----4-:R-:W-:-:S03]  /*4690*/  FADD R21, R137, R21 ;  /* 0x0000001589157221 */ /* 0x010fc60000000000 */
[----:B------:R2:W-:Y:S01]  /*46a0*/  STL [R1+0x74], R0 ;  /* 0x0000740001007387 */ /* 0x0005e20000100800 */
[----:B------:R-:W-:-:S01]  /*46b0*/  FADD R20, R138, R20 ;  /* 0x000000148a147221 */ /* 0x000fc20000000000 */
[----:B------:R-:W-:Y:S02]  /*46c0*/  FADD R15, R139, R15 ;  /* 0x0000000f8b0f7221 */ /* 0x000fe40000000000 */
[----:B--2---:R1:W5:Y:S01]  /*46d0*/  LDL.LU R0, [R1+0xe4] ;  /* 0x0000e40001007983 */ /* 0x0043620000300800 */
        /* <DEDUP_REMOVED lines=20> */
[----:B------:R-:W-:-:S01]  /*4820*/  FADD R4, R150, R4 ;  /* 0x0000000496047221 */ /* 0x000fc20000000000 */
[----:B------:R-:W-:Y:S02]  /*4830*/  FADD R3, R3, R151 ;  /* 0x0000009703037221 */ /* 0x000fe40000000000 */
[----:B------:R1:W-:Y:S04]  /*4840*/  STL [R1+0xa0], R7 ;  /* 0x0000a00701007387 */ /* 0x0003e80000100800 */
[----:B------:R1:W-:Y:S04]  /*4850*/  STL [R1+0xa4], R6 ;  /* 0x0000a40601007387 */ /* 0x0003e80000100800 */
[----:B------:R1:W-:Y:S04]  /*4860*/  STL [R1+0xa8], R5 ;  /* 0x0000a80501007387 */ /* 0x0003e80000100800 */
[----:B------:R1:W-:Y:S04]  /*4870*/  STL [R1+0xb0], R3 ;  /* 0x0000b00301007387 */ /* 0x0003e80000100800 */
[----:B------:R1:W-:Y:S02]  /*4880*/  STL [R1+0xac], R4 ;  /* 0x0000ac0401007387 */ /* 0x0003e40000100800 */
.L_x_32:
[----:B------:R-:W-:Y:S05]  /*4890*/  @!P1 BRA `(.L_x_33) ;  /* 0x0000000000049947 */ /* 0x000fea0003800000 */
[----:B------:R-:W-:Y:S01]  /*48a0*/  BPT.TRAP 0x1 ;  /* 0x000000040000795c */ /* 0x000fe20000300000 */
.L_x_33:
[----:B-1-3--:R-:W3:Y:S04]  /*48b0*/  LDL R3, [R1+0xc0] ;  /* 0x0000c00001037983 */ /* 0x00aee80000100800 */
[----:B------:R-:W4:Y:S01]  /*48c0*/  LDL R4, [R1+0xc4] ;  /* 0x0000c40001047983 */ /* 0x000f220000100800 */
[----:B------:R-:W-:Y:S01]  /*48d0*/  UISETP.GT.U32.AND UP0, UPT, UR45, 0x1, UPT ;  /* 0x000000012d00788c */ /* 0x000fe2000bf04070 */
[----:B---3--:R-:W-:Y:S01]  /*48e0*/  ISETP.NE.AND P0, PT, R3, RZ, PT ;  /* 0x000000ff0300720c */ /* 0x008fe20003f05270 */
[----:B------:R-:W-:-:S12]  /*48f0*/  IMAD.U32 R3, RZ, RZ, UR12 ;  /* 0x0000000cff037e24 */ /* 0x000fd8000f8e00ff */
[----:B------:R-:W-:-:S04]  /*4900*/  @P0 LEA R3, R3, UR44, 0x3 ;  /* 0x0000002c03030c11 */ /* 0x000fc8000f8e18ff */
[----:B------:R-:W-:-:S04]  /*4910*/  @P0 IADD3 R3, R3, 0x40, RZ ;  /* 0x0000004003030810 */ /* 0x000fc80007ffe0ff */
[----:B----4-:R-:W-:-:S04]  /*4920*/  @P0 PRMT R3, R4, 0x654, R3 ;  /* 0x0000065404030816 */ /* 0x010fc80000000003 */
[----:B------:R1:W-:Y:S01]  /*4930*/  @P0 SYNCS.ARRIVE.TRANS64.RED.A1T0 RZ, [R3+URZ], RZ ;  /* 0x000000ff03ff09a7 */ /* 0x0003e2000810043f */
[----:B------:R-:W-:-:S13]  /*4940*/  PLOP3.LUT P0, PT, PT, PT, UP0, 0x80, 0x0 ;  /* 0x000000000000781c */ /* 0x000fda0003f0f008 */
[----:B-1----:R-:W-:Y:S05]  /*4950*/  @P0 BRA `(.L_x_34) ;  /* 0x0000000000040947 */ /* 0x002fea0003800000 */
[----:B------:R-:W-:Y:S01]  /*4960*/  BPT.TRAP 0x1 ;  /* 0x000000040000795c */ /* 0x000fe20000300000 */
.L_x_34:
[----:B------:R-:W-:Y:S02]  /*4970*/  UISETP.GT.AND UP2, UPT, UR11, 0x1, UPT ;  /* 0x000000010b00788c */ /* 0x000fe4000bf44270 */
[----:B------:R-:W-:Y:S02]  /*4980*/  UIADD3 UR10, UR10, 0x1, URZ ;  /* 0x000000010a0a7890 */ /* 0x000fe4000fffe03f */
[----:B------:R-:W-:Y:S02]  /*4990*/  UIADD3 UR12, UR12, 0x1, URZ ;  /* 0x000000010c0c7890 */ /* 0x000fe4000fffe03f */
[----:B------:R-:W-:Y:S01]  /*49a0*/  PLOP3.LUT P0, PT, PT, PT, UP2, 0x80, 0x0 ;  /* 0x000000000000781c */ /* 0x000fe20003f0f028 */
[----:B------:R-:W-:Y:S02]  /*49b0*/  UISETP.NE.AND UP0, UPT, UR10, 0x8, UPT ;  /* 0x000000080a00788c */ /* 0x000fe4000bf05270 */
[----:B------:R-:W-:Y:S02]  /*49c0*/  UISETP.NE.AND UP1, UPT, UR12, 0x8, UPT ;  /* 0x000000080c00788c */ /* 0x000fe4000bf25270 */
[----:B------:R-:W-:-:S02]  /*49d0*/  USEL UR5, URZ, 0x1, UP0 ;  /* 0x000000013f057887 */ /* 0x000fc40008000000 */
[----:B------:R-:W-:Y:S02]  /*49e0*/  UIADD3 UR11, UR11, -0x1, URZ ;  /* 0xffffffff0b0b7890 */ /* 0x000fe4000fffe03f */
[----:B------:R-:W-:Y:S02]  /*49f0*/  USEL UR10, UR10, URZ, UP0 ;  /* 0x0000003f0a0a7287 */ /* 0x000fe40008000000 */
[----:B-----5:R-:W-:Y:S01]  /*4a00*/  LOP3.LUT R0, R0, UR5, RZ, 0x3c, !PT ;  /* 0x0000000500007c12 */ /* 0x020fe2000f8e3cff */
[----:B------:R-:W-:Y:S01]  /*4a10*/  USEL UR12, UR12, URZ, UP1 ;  /* 0x0000003f0c0c7287 */ /* 0x000fe20008800000 */
[----:B------:R-:W-:Y:S01]  /*4a20*/  UMOV UR5, 0x1 ;  /* 0x0000000100057882 */ /* 0x000fe20000000000 */
[----:B------:R-:W-:Y:S10]  /*4a30*/  @P0 BRA `(.L_x_35) ;  /* 0xffffffec00780947 */ /* 0x000ff4000383ffff */
.L_x_27:
[----:B------:R-:W-:-:S04]  /*4a40*/  UISETP.NE.AND UP0, UPT, UR8, URZ, UPT ;  /* 0x0000003f0800728c */ /* 0x000fc8000bf05270 */
[----:B------:R-:W-:-:S06]  /*4a50*/  USEL UR4, URZ, 0x1, !UP0 ;  /* 0x000000013f047887 */ /* 0x000fcc000c000000 */
[----:B------:R-:W-:-:S13]  /*4a60*/  ISETP.NE.AND P0, PT, RZ, UR4, PT ;  /* 0x00000004ff007c0c */ /* 0x000fda000bf05270 */
[----:B------:R-:W-:Y:S05]  /*4a70*/  @!P0 BRA `(.L_x_36) ;  /* 0x0000000c00688947 */ /* 0x000fea0003800000 */
[----:B------:R-:W3:Y:S04]  /*4a80*/  LDL.LU R3, [R1+0xb0] ;  /* 0x0000b00001037983 */ /* 0x000ee80000300800 */
[----:B------:R-:W4:Y:S04]  /*4a90*/  LDL.LU R4, [R1+0xac] ;  /* 0x0000ac0001047983 */ /* 0x000f280000300800 */
[----:B------:R-:W2:Y:S04]  /*4aa0*/  LDL.LU R5, [R1+0xa8] ;  /* 0x0000a80001057983 */ /* 0x000ea80000300800 */
        /* <DEDUP_REMOVED lines=8> */
[----:B------:R-:W2:Y:S01]  /*4b30*/  LDL.LU R14, [R1+0x84] ;  /* 0x00008400010e7983 */ /* 0x000ea20000300800 */
[----:B------:R-:W-:-:S03]  /*4b40*/  FADD R227, R24, R227 ;  /* 0x000000e318e37221 */ /* 0x000fc60000000000 */
[----:B------:R-:W3:Y:S01]  /*4b50*/  LDL.LU R0, [R1+0x28] ;  /* 0x0000280001007983 */ /* 0x000ee20000300800 */
[----:B------:R-:W-:-:S03]  /*4b60*/  FADD R226, R25, R226 ;  /* 0x000000e219e27221 */ /* 0x000fc60000000000 */
[----:B------:R-:W4:Y:S01]  /*4b70*/  LDL.LU R21, [R1+0x2c] ;  /* 0x00002c0001157983 */ /* 0x000f220000300800 */
[----:B------:R-:W-:-:S03]  /*4b80*/  FADD R225, R26, R225 ;  /* 0x000000e11ae17221 */ /* 0x000fc60000000000 */
[----:B------:R-:W2:Y:S01]  /*4b90*/  LDL.LU R20, [R1+0x30] ;  /* 0x0000300001147983 */ /* 0x000ea20000300800 */
        /* <DEDUP_REMOVED lines=13> */
[----:B------:R-:W2:Y:S04]  /*4c70*/  LDL.LU R29, [R1+0x10] ;  /* 0x00001000011d7983 */ /* 0x000ea80000300800 */
[----:B------:R-:W2:Y:S04]  /*4c80*/  LDL.LU R30, [R1+0xc] ;  /* 0x00000c00011e7983 */ /* 0x000ea80000300800 */
[----:B------:R-:W2:Y:S04]  /*4c90*/  LDL.LU R31, [R1+0x8] ;  /* 0x00000800011f7983 */ /* 0x000ea80000300800 */
[----:B------:R-:W2:Y:S04]  /*4ca0*/  LDL.LU R32, [R1+0x4] ;  /* 0x0000040001207983 */ /* 0x000ea80000300800 */
[----:B------:R-:W2:Y:S01]  /*4cb0*/  LDL.LU R33, [R1] ;  /* 0x0000000001217983 */ /* 0x000ea20000300800 */
[----:B------:R-:W-:Y:S01]  /*4cc0*/  FADD R213, R38, R213 ;  /* 0x000000d526d57221 */ /* 0x000fe20000000000 */
        /* <DEDUP_REMOVED lines=72> */
[----:B---3--:R-:W-:Y:S01]  /*5150*/  FADD R0, R117, R0 ;  /* 0x0000000075007221 */ /* 0x008fe20000000000 */
[----:B----4-:R-:W-:Y:S01]  /*5160*/  FADD R21, R118, R21 ;  /* 0x0000001576157221 */ /* 0x010fe20000000000 */
[----:B--2---:R-:W-:Y:S01]  /*5170*/  FADD R20, R119, R20 ;  /* 0x0000001477147221 */ /* 0x004fe20000000000 */
        /* <DEDUP_REMOVED lines=10> */
[----:B------:R-:W-:-:S05]  /*5220*/  FADD R33, R107, R33 ;  /* 0x000000216b217221 */ /* 0x000fca0000000000 */
[----:B------:R1:W-:Y:S04]  /*5230*/  STL [R1], R33 ;  /* 0x0000002101007387 */ /* 0x0003e80000100800 */
[----:B------:R2:W-:Y:S04]  /*5240*/  STL [R1+0x4], R32 ;  /* 0x0000042001007387 */ /* 0x0005e80000100800 */
        /* <DEDUP_REMOVED lines=12> */
[----:B------:R-:W4:Y:S04]  /*5310*/  LDL.LU R38, [R1+0x38] ;  /* 0x0000380001267983 */ /* 0x000f280000300800 */
[----:B------:R-:W4:Y:S04]  /*5320*/  LDL.LU R37, [R1+0x3c] ;  /* 0x00003c0001257983 */ /* 0x000f280000300800 */
[----:B------:R-:W4:Y:S04]  /*5330*/  LDL.LU R36, [R1+0x40] ;  /* 0x0000400001247983 */ /* 0x000f280000300800 */
[----:B------:R-:W4:Y:S04]  /*5340*/  LDL.LU R35, [R1+0x44] ;  /* 0x0000440001237983 */ /* 0x000f280000300800 */
[----:B------:R-:W4:Y:S04]  /*5350*/  LDL.LU R34, [R1+0x48] ;  /* 0x0000480001227983 */ /* 0x000f280000300800 */
[----:B-1----:R-:W4:Y:S04]  /*5360*/  LDL.LU R33, [R1+0x4c] ;  /* 0x00004c0001217983 */ /* 0x002f280000300800 */
[----:B--2---:R-:W2:Y:S04]  /*5370*/  LDL.LU R32, [R1+0x50] ;  /* 0x0000500001207983 */ /* 0x004ea80000300800 */
[----:B---3--:R-:W3:Y:S04]  /*5380*/  LDL.LU R31, [R1+0x54] ;  /* 0x00005400011f7983 */ /* 0x008ee80000300800 */
[----:B----4-:R-:W4:Y:S04]  /*5390*/  LDL.LU R30, [R1+0x58] ;  /* 0x00005800011e7983 */ /* 0x010f280000300800 */
        /* <DEDUP_REMOVED lines=23> */
[----:B------:R-:W-:-:S04]  /*5510*/  FADD R37, R122, R37 ;  /* 0x000000257a257221 */ /* 0x000fc80000000000 */
        /* <DEDUP_REMOVED lines=9> */
[----:B--2---:R-:W-:-:S03]  /*55b0*/  FADD R32, R127, R32 ;  /* 0x000000207f207221 */ /* 0x004fc60000000000 */
[----:B------:R1:W-:Y:S01]  /*55c0*/  STL [R1+0x4c], R33 ;  /* 0x00004c2101007387 */ /* 0x0003e20000100800 */
[----:B---3--:R-:W-:-:S03]  /*55d0*/  FADD R31, R128, R31 ;  /* 0x0000001f801f7221 */ /* 0x008fc60000000000 */
[----:B------:R1:W-:Y:S01]  /*55e0*/  STL [R1+0x50], R32 ;  /* 0x0000502001007387 */ /* 0x0003e20000100800 */
[----:B----4-:R-:W-:-:S03]  /*55f0*/  FADD R30, R129, R30 ;  /* 0x0000001e811e7221 */ /* 0x010fc60000000000 */
        /* <DEDUP_REMOVED lines=33> */
[----:B------:R1:W-:Y:S02]  /*5810*/  STL [R1+0xac], R4 ;  /* 0x0000ac0401007387 */ /* 0x0003e40000100800 */
.L_x_36:
[----:B-1----:R-:W1:Y:S02]  /*5820*/  LDC R0, c[0x0][0x28c] ;  /* 0x0000a300ff007b82 */ /* 0x002e640000000800 */
[----:B-1----:R-:W-:-:S13]  /*5830*/  ISETP.GE.AND P0, PT, R0, 0x1, PT ;  /* 0x000000010000780c */ /* 0x002fda0003f06270 */
[----:B------:R-:W-:Y:S05]  /*5840*/  @!P0 BRA `(.L_x_37) ;  /* 0x00000000005c8947 */ /* 0x000fea0003800000 */
[----:B------:R-:W-:-:S06]  /*5850*/  UISETP.NE.AND UP0, UPT, UR57, 0x3, UPT ;  /* 0x000000033900788c */ /* 0x000fcc000bf05270 */
[----:B------:R-:W-:-:S13]  /*5860*/  PLOP3.LUT P0, PT, PT, PT, UP0, 0x80, 0x0 ;  /* 0x000000000000781c */ /* 0x000fda0003f0f008 */
[----:B------:R-:W-:Y:S05]  /*5870*/  @!P0 BRA `(.L_x_38) ;  /* 0x0000000000048947 */ /* 0x000fea0003800000 */
[----:B------:R-:W-:Y:S01]  /*5880*/  BPT.TRAP 0x1 ;  /* 0x000000040000795c */ /* 0x000fe20000300000 */
.L_x_38:
[----:B------:R-:W3:Y:S04]  /*5890*/  LDL R0, [R1+0xc0] ;  /* 0x0000c00001007983 */ /* 0x000ee80000100800 */
[----:B------:R-:W4:Y:S01]  /*58a0*/  LDL R3, [R1+0xc4] ;  /* 0x0000c40001037983 */ /* 0x000f220000100800 */
[----:B------:R-:W-:Y:S01]  /*58b0*/  UISETP.LT.AND UP1, UPT, UR58, 0x1, UPT ;  /* 0x000000013a00788c */ /* 0x000fe2000bf21270 */
[----:B---3--:R-:W-:-:S13]  /*58c0*/  ISETP.NE.AND P0, PT, R0, RZ, PT ;  /* 0x000000ff0000720c */ /* 0x008fda0003f05270 */
[----:B------:R-:W-:-:S05]  /*58d0*/  VOTEU.ANY UP0, P0 ;  /* 0x00000000003f7886 */ /* 0x000fca0000000100 */
[----:B------:R-:W-:-:S04]  /*58e0*/  @UP0 USEL UR4, UR58, 0x1, UP1 ;  /* 0x000000013a040887 */ /* 0x000fc80008800000 */
[----:B------:R-:W-:-:S06]  /*58f0*/  @UP0 UIADD3 UR4, UR36, UR58, -UR4 ;  /* 0x0000003a24040290 */ /* 0x000fcc000fffe804 */
[----:B------:R-:W-:Y:S01]  /*5900*/  MOV R0, UR4 ;  /* 0x0000000400007c02 */ /* 0x000fe20008000f00 */
[----:B----4-:R-:W-:-:S04]  /*5910*/  IMAD.MOV.U32 R4, RZ, RZ, R3 ;  /* 0x000000ffff047224 */ /* 0x010fc800078e0003 */
[----:B------:R-:W-:Y:S01]  /*5920*/  @P0 IMAD.SHL.U32 R0, R0, 0x8, RZ ;  /* 0x0000000800000824 */ /* 0x000fe200078e00ff */
[----:B------:R-:W-:-:S04]  /*5930*/  MOV R3, UR44 ;  /* 0x0000002c00037c02 */ /* 0x000fc80008000f00 */
[----:B------:R-:W-:Y:S01]  /*5940*/  @P0 LOP3.LUT R0, R0, 0x38, RZ, 0xc0, !PT ;  /* 0x0000003800000812 */ /* 0x000fe200078ec0ff */
[----:B------:R-:W-:-:S03]  /*5950*/  UISETP.GT.U32.AND UP0, UPT, UR45, 0x1, UPT ;  /* 0x000000012d00788c */ /* 0x000fc6000bf04070 */
[----:B------:R-:W-:-:S04]  /*5960*/  @P0 IADD3 R0, R3, 0x40, R0 ;  /* 0x0000004003000810 */ /* 0x000fc80007ffe000 */
[----:B------:R-:W-:-:S04]  /*5970*/  @P0 PRMT R0, R4, 0x654, R0 ;  /* 0x0000065404000816 */ /* 0x000fc80000000000 */
[----:B------:R1:W-:Y:S01]  /*5980*/  @P0 SYNCS.ARRIVE.TRANS64.RED.A1T0 RZ, [R0+URZ], RZ ;  /* 0x000000ff00ff09a7 */ /* 0x0003e2000810043f */
[----:B------:R-:W-:-:S13]  /*5990*/  PLOP3.LUT P0, PT, PT, PT, UP0, 0x80, 0x0 ;  /* 0x000000000000781c */ /* 0x000fda0003f0f008 */
[----:B-1----:R-:W-:Y:S05]  /*59a0*/  @P0 BRA `(.L_x_37) ;  /* 0x0000000000040947 */ /* 0x002fea0003800000 */
[----:B------:R-:W-:Y:S01]  /*59b0*/  BPT.TRAP 0x1 ;  /* 0x000000040000795c */ /* 0x000fe20000300000 */
.L_x_37:
[----:B------:R-:W3:Y:S01]  /*59c0*/  LDL R24, [R1+0xe0] ;  /* 0x0000e00001187983 */ /* 0x000ee20000100800 */
[----:B------:R-:W-:Y:S02]  /*59d0*/  UIADD3 UR4, UR44, 0x100, URZ ;  /* 0x000001002c047890 */ /* 0x000fe4000fffe03f */
[----:B------:R-:W-:Y:S02]  /*59e0*/  USHF.L.U32 UR41, UR59, 0x8, URZ ;  /* 0x000000083b297899 */ /* 0x000fe4000800063f */
[----:B------:R-:W-:-:S06]  /*59f0*/  ULOP3.LUT UP0, URZ, UR4, 0x9f, URZ, 0xc0, !UPT ;  /* 0x0000009f043f7892 */ /* 0x000fcc000f80c03f */
[----:B------:R-:W-:Y:S02]  /*5a00*/  PLOP3.LUT P0, PT, PT, PT, UP0, 0x80, 0x0 ;  /* 0x000000000000781c */ /* 0x000fe40003f0f008 */
[----:B---3--:R-:W-:-:S13]  /*5a10*/  R2UR UR42, R24 ;  /* 0x00000000182a72ca */ /* 0x008fda00000e0000 */
[----:B------:R-:W-:Y:S01]  /*5a20*/  USHF.L.U32 UR42, UR42, 0x7, URZ ;  /* 0x000000072a2a7899 */ /* 0x000fe2000800063f */
[----:B------:R-:W-:Y:S11]  /*5a30*/  @!P0 BRA `(.L_x_39) ;  /* 0x0000000000408947 */ /* 0x000ff60003800000 */
[----:B------:R-:W-:Y:S01]  /*5a40*/  MOV R14, 0x0 ;  /* 0x00000000000e7802 */ /* 0x000fe20000000f00 */
[----:B------:R-:W-:Y:S01]  /*5a50*/  ULDC.64 UR4, c[0x4][0x70] ;  /* 0x01001c0000047ab9 */ /* 0x000fe20000000a00 */
[----:B------:R-:W-:Y:S01]  /*5a60*/  ULDC.64 UR6, c[0x4][0x8] ;  /* 0x0100020000067ab9 */ /* 0x000fe20000000a00 */
[----:B------:R-:W-:Y:S01]  /*5a70*/  IMAD.U32 R4, RZ, RZ, UR4 ;  /* 0x00000004ff047e24 */ /* 0x000fe2000f8e00ff */
[----:B------:R-:W-:Y:S01]  /*5a80*/  MOV R5, UR5 ;  /* 0x0000000500057c02 */ /* 0x000fe20008000f00 */
[----:B------:R-:W-:Y:S01]  /*5a90*/  ULDC.64 UR4, c[0x4][0x78] ;  /* 0x01001e0000047ab9 */ /* 0x000fe20000000a00 */
[----:B------:R-:W1:Y:S01]  /*5aa0*/  LDC.64 R14, c[0x4][R14] ;  /* 0x010000000e0e7b82 */ /* 0x000e620000000a00 */
[----:B------:R-:W-:Y:S01]  /*5ab0*/  IMAD.U32 R6, RZ, RZ, UR4 ;  /* 0x00000004ff067e24 */ /* 0x000fe2000f8e00ff */
[----:B------:R-:W-:Y:S01]  /*5ac0*/  MOV R7, UR5 ;  /* 0x0000000500077c02 */ /* 0x000fe20008000f00 */
[----:B------:R-:W-:Y:S01]  /*5ad0*/  IMAD.U32 R10, RZ, RZ, UR6 ;  /* 0x00000006ff0a7e24 */ /* 0x000fe2000f8e00ff */
[----:B------:R-:W-:Y:S01]  /*5ae0*/  MOV R11, UR7 ;  /* 0x00000007000b7c02 */ /* 0x000fe20008000f00 */
[----:B------:R-:W-:Y:S01]  /*5af0*/  IMAD.MOV.U32 R8, RZ, RZ, 0x70 ;  /* 0x00000070ff087424 */ /* 0x000fe200078e00ff */
[----:B------:R-:W-:Y:S01]  /*5b00*/  MOV R12, 0x1 ;  /* 0x00000001000c7802 */ /* 0x000fe20000000f00 */
[----:B------:R-:W-:-:S07]  /*5b10*/  IMAD.MOV.U32 R13, RZ, RZ, RZ ;  /* 0x000000ffff0d7224 */ /* 0x000fce00078e00ff */
[----:B------:R-:W-:-:S07]  /*5b20*/  LEPC R20, `(.L_x_39) ;  /* 0x000000001014794e */ /* 0x000fce0000000000 */
[----:B-12--5:R-:W-:Y:S05]  /*5b30*/  CALL.ABS.NOINC R14 ;  /* 0x000000000e007343 */ /* 0x026fea0003c00000 */
.L_x_39:
[----:B------:R-:W-:-:S04]  /*5b40*/  UIADD3 UR4, UR44, 0x4100, URZ ;  /* 0x000041002c047890 */ /* 0x000fc8000fffe03f */
[----:B------:R-:W-:-:S06]  /*5b50*/  ULOP3.LUT UP0, URZ, UR4, 0x9f, URZ, 0xc0, !UPT ;  /* 0x0000009f043f7892 */ /* 0x000fcc000f80c03f */
[----:B------:R-:W-:-:S13]  /*5b60*/  PLOP3.LUT P0, PT, PT, PT, UP0, 0x80, 0x0 ;  /* 0x000000000000781c */ /* 0x000fda0003f0f008 */
[----:B------:R-:W-:Y:S05]  /*5b70*/  @!P0 BRA `(.L_x_40) ;  /* 0x0000000000408947 */ /* 0x000fea0003800000 */
[----:B------:R-:W-:Y:S01]  /*5b80*/  MOV R14, 0x0 ;  /* 0x00000000000e7802 */ /* 0x000fe20000000f00 */
[----:B------:R-:W-:Y:S01]  /*5b90*/  ULDC.64 UR4, c[0x4][0x70] ;  /* 0x01001c0000047ab9 */ /* 0x000fe20000000a00 */
[----:B------:R-:W-:Y:S01]  /*5ba0*/  ULDC.64 UR6, c[0x4][0x78] ;  /* 0x01001e0000067ab9 */ /* 0x000fe20000000a00 */
[----:B------:R-:W-:Y:S01]  /*5bb0*/  MOV R4, UR4 ;  /* 0x0000000400047c02 */ /* 0x000fe20008000f00 */
[----:B------:R-:W-:Y:S01]  /*5bc0*/  IMAD.U32 R5, RZ, RZ, UR5 ;  /* 0x00000005ff057e24 */ /* 0x000fe2000f8e00ff */
[----:B------:R-:W-:Y:S01]  /*5bd0*/  ULDC.64 UR4, c[0x4][0x10] ;  /* 0x0100040000047ab9 */ /* 0x000fe20000000a00 */
[----:B------:R-:W1:Y:S01]  /*5be0*/  LDC.64 R14, c[0x4][R14] ;  /* 0x010000000e0e7b82 */ /* 0x000e620000000a00 */
[----:B------:R-:W-:Y:S01]  /*5bf0*/  MOV R6, UR6 ;  /* 0x0000000600067c02 */ /* 0x000fe20008000f00 */
[----:B------:R-:W-:Y:S01]  /*5c00*/  IMAD.U32 R7, RZ, RZ, UR7 ;  /* 0x00000007ff077e24 */ /* 0x000fe2000f8e00ff */
[----:B------:R-:W-:Y:S01]  /*5c10*/  MOV R10, UR4 ;  /* 0x00000004000a7c02 */ /* 0x000fe20008000f00 */
[----:B------:R-:W-:Y:S01]  /*5c20*/  IMAD.U32 R11, RZ, RZ, UR5 ;  /* 0x00000005ff0b7e24 */ /* 0x000fe2000f8e00ff */
[----:B------:R-:W-:Y:S01]  /*5c30*/  MOV R8, 0x70 ;  /* 0x0000007000087802 */ /* 0x000fe20000000f00 */
[----:B------:R-:W-:Y:S01]  /*5c40*/  IMAD.MOV.U32 R12, RZ, RZ, 0x1 ;  /* 0x00000001ff0c7424 */ /* 0x000fe200078e00ff */
[----:B------:R-:W-:-:S07]  /*5c50*/  MOV R13, RZ ;  /* 0x000000ff000d7202 */ /* 0x000fce0000000f00 */
[----:B------:R-:W-:-:S07]  /*5c60*/  LEPC R20, `(.L_x_40) ;  /* 0x000000001014794e */ /* 0x000fce0000000000 */
[----:B-12--5:R-:W-:Y:S05]  /*5c70*/  CALL.ABS.NOINC R14 ;  /* 0x000000000e007343 */ /* 0x026fea0003c00000 */
.L_x_40:
[----:B------:R-:W1:Y:S01]  /*5c80*/  S2R R20, SR_TID.X ;  /* 0x0000000000147919 */ /* 0x000e620000002100 */
[----:B------:R-:W3:Y:S01]  /*5c90*/  LDC.64 R4, c[0x0][0x590] ;  /* 0x00016400ff047b82 */ /* 0x000ee20000000a00 */
[----:B------:R-:W-:-:S07]  /*5ca0*/  ULDC UR4, c[0x0][0x284] ;  /* 0x0000a10000047ab9 */ /* 0x000fce0000000800 */
[----:B------:R-:W4:Y:S01]  /*5cb0*/  LDC R6, c[0x0][0x288] ;  /* 0x0000a200ff067b82 */ /* 0x000f220000000800 */
[----:B---3--:R-:W-:-:S04]  /*5cc0*/  ISETP.NE.U32.AND P2, PT, R4, RZ, PT ;  /* 0x000000ff0400720c */ /* 0x008fc80003f45070 */
[----:B------:R-:W-:Y:S02]  /*5cd0*/  ISETP.NE.AND.EX P2, PT, R5, RZ, PT, P2 ;  /* 0x000000ff0500720c */ /* 0x000fe40003f45320 */
[----:B-1----:R-:W-:Y:S02]  /*5ce0*/  SHF.R.U32.HI R0, RZ, 0x2, R20 ;  /* 0x00000002ff007819 */ /* 0x002fe40000011614 */
[C---:B------:R-:W-:Y:S02]  /*5cf0*/  LOP3.LUT R12, R20.reuse, 0xe0, RZ, 0xc0, !PT ;  /* 0x000000e0140c7812 */ /* 0x040fe400078ec0ff */
[----:B------:R-:W-:Y:S02]  /*5d00*/  LOP3.LUT R3, R20, 0x3, RZ, 0xc0, !PT ;  /* 0x0000000314037812 */ /* 0x000fe400078ec0ff */
[----:B------:R-:W-:Y:S02]  /*5d10*/  LOP3.LUT R13, R0, 0x7, RZ, 0xc0, !PT ;  /* 0x00000007000d7812 */ /* 0x000fe400078ec0ff */
[----:B------:R-:W-:Y:S01]  /*5d20*/  SHF.R.U32.HI R0, RZ, 0x1, R12 ;  /* 0x00000001ff007819 */ /* 0x000fe2000001160c */
[----:B----4-:R-:W-:-:S02]  /*5d30*/  IMAD R3, R3, -0x2, R6 ;  /* 0xfffffffe03037824 */ /* 0x010fc400078e0206 */
[----:B------:R-:W-:Y:S01]  /*5d40*/  IMAD.U32 R6, RZ, RZ, UR59 ;  /* 0x0000003bff067e24 */ /* 0x000fe2000f8e00ff */
[----:B------:R-:W-:-:S03]  /*5d50*/  IADD3 R0, -R0, UR4, -R13 ;  /* 0x0000000400007c10 */ /* 0x000fc6000fffe90d */
[----:B------:R-:W-:Y:S02]  /*5d60*/  IMAD R15, R6, -0x100, R3 ;  /* 0xffffff00060f7824 */ /* 0x000fe400078e0203 */
[----:B------:R-:W-:Y:S01]  /*5d70*/  IMAD R14, R24, -0x80, R0 ;  /* 0xffffff80180e7824 */ /* 0x000fe200078e0200 */
[----:B------:R-:W-:Y:S06]  /*5d80*/  @!P2 BRA `(.L_x_41) ;  /* 0x000000000090a947 */ /* 0x000fec0003800000 */
[----:B------:R-:W-:Y:S02]  /*5d90*/  ULDC.64 UR4, c[0x0][0x588] ;  /* 0x0001620000047ab9 */ /* 0x000fe40000000a00 */
[----:B------:R-:W-:-:S04]  /*5da0*/  ISETP.NE.U32.AND P0, PT, RZ, UR4, PT ;  /* 0x00000004ff007c0c */ /* 0x000fc8000bf05070 */
[----:B------:R-:W-:-:S13]  /*5db0*/  ISETP.NE.AND.EX P0, PT, RZ, UR5, PT, P0 ;  /* 0x00000005ff007c0c */ /* 0x000fda000bf05300 */
[----:B------:R-:W-:Y:S05]  /*5dc0*/  @!P0 BRA `(.L_x_42) ;  /* 0x0000000000448947 */ /* 0x000fea0003800000 */
[----:B------:R-:W1:Y:S01]  /*5dd0*/  LDC.64 R2, c[0x0][0x588] ;  /* 0x00016200ff027b82 */ /* 0x000e620000000a00 */
[----:B------:R-:W-:-:S04]  /*5de0*/  IMAD R7, R4, UR43, RZ ;  /* 0x0000002b04077c24 */ /* 0x000fc8000f8e02ff */
[----:B-1----:R-:W-:-:S05]  /*5df0*/  IMAD.WIDE R2, R7, 0x4, R2 ;  /* 0x0000000407027825 */ /* 0x002fca00078e0202 */
[----:B------:R1:W3:Y:S01]  /*5e00*/  LDG.E R8, desc[UR54][R2.64] ;  /* 0x0000003602087981 */ /* 0x0002e2000c1e1900 */
[----:B------:R-:W-:Y:S01]  /*5e10*/  MOV R0, 0x1 ;  /* 0x0000000100007802 */ /* 0x000fe20000000f00 */
[----:B------:R-:W-:Y:S01]  /*5e20*/  IMAD.MOV.U32 R6, RZ, RZ, 0x1 ;  /* 0x00000001ff067424 */ /* 0x000fe200078e00ff */
[----:B------:R-:W-:Y:S02]  /*5e30*/  MOV R7, 0x1 ;  /* 0x0000000100077802 */ /* 0x000fe40000000f00 */
[----:B-1----:R-:W-:Y:S02]  /*5e40*/  PRMT R3, R0, 0x7610, R3 ;  /* 0x0000761000037816 */ /* 0x002fe40000000003 */
[----:B------:R-:W-:Y:S02]  /*5e50*/  PRMT R2, R6, 0x7610, R2 ;  /* 0x0000761006027816 */ /* 0x000fe40000000002 */
[----:B------:R-:W-:Y:S01]  /*5e60*/  PRMT R0, R7, 0x7610, R0 ;  /* 0x0000761007007816 */ /* 0x000fe20000000000 */
[----:B------:R-:W-:Y:S04]  /*5e70*/  STL.S16 [R1+0xdc], R3 ;  /* 0x0000dc0301007387 */ /* 0x000fe80000100600 */
[----:B---3--:R-:W-:Y:S04]  /*5e80*/  STL [R1+0xbc], R8 ;  /* 0x0000bc0801007387 */ /* 0x008fe80000100800 */
[----:B------:R1:W-:Y:S04]  /*5e90*/  STL.S16 [R1+0xd8], R2 ;  /* 0x0000d80201007387 */ /* 0x0003e80000100600 */
[----:B------:R3:W-:Y:S04]  /*5ea0*/  STL.S16 [R1+0xd4], R0 ;  /* 0x0000d40001007387 */ /* 0x0007e80000100600 */
[----:B------:R3:W-:Y:S01]  /*5eb0*/  STL [R1+0xd0], R8 ;  /* 0x0000d00801007387 */ /* 0x0007e20000100800 */
[----:B-1----:R-:W-:Y:S01]  /*5ec0*/  IMAD.MOV.U32 R2, RZ, RZ, R8 ;  /* 0x000000ffff027224 */ /* 0x002fe200078e0008 */
[----:B------:R-:W-:Y:S06]  /*5ed0*/  BRA `(.L_x_41) ;  /* 0x00000000003c7947 */ /* 0x000fec0003800000 */
.L_x_42:
[----:B------:R-:W-:Y:S01]  /*5ee0*/  MOV R0, 0x1 ;  /* 0x0000000100007802 */ /* 0x000fe20000000f00 */
[----:B------:R-:W-:Y:S01]  /*5ef0*/  IMAD.MOV.U32 R2, RZ, RZ, 0x1 ;  /* 0x00000001ff027424 */ /* 0x000fe200078e00ff */
[----:B------:R-:W-:Y:S01]  /*5f00*/  MOV R3, 0x1 ;  /* 0x0000000100037802 */ /* 0x000fe20000000f00 */
[----:B------:R-:W-:Y:S01]  /*5f10*/  ULDC UR4, c[0x0][0x580] ;  /* 0x0001600000047ab9 */ /* 0x000fe20000000800 */
[----:B------:R-:W-:Y:S02]  /*5f20*/  PRMT R6, R0, 0x7610, R6 ;  /* 0x0000761000067816 */ /* 0x000fe40000000006 */
[----:B------:R-:W-:Y:S02]  /*5f30*/  PRMT R0, R2, 0x7610, R0 ;  /* 0x0000761002007816 */ /* 0x000fe40000000000 */
[----:B------:R-:W-:Y:S01]  /*5f40*/  PRMT R2, R3, 0x7610, R2 ;  /* 0x0000761003027816 */ /* 0x000fe20000000002 */
[----:B------:R-:W-:Y:S01]  /*5f50*/  STL.S16 [R1+0xdc], R6 ;  /* 0x0000dc0601007387 */ /* 0x000fe20000100600 */
[----:B------:R-:W-:-:S03]  /*5f60*/  IMAD.U32 R3, RZ, RZ, UR4 ;  /* 0x00000004ff037e24 */ /* 0x000fc6000f8e00ff */
[----:B------:R1:W-:Y:S04]  /*5f70*/  STL.S16 [R1+0xd8], R0 ;  /* 0x0000d80001007387 */ /* 0x0003e80000100600 */
[----:B------:R3:W-:Y:S04]  /*5f80*/  STL.S16 [R1+0xd4], R2 ;  /* 0x0000d40201007387 */ /* 0x0007e80000100600 */
[----:B------:R4:W-:Y:S01]  /*5f90*/  STL [R1+0xbc], R3 ;  /* 0x0000bc0301007387 */ /* 0x0009e20000100800 */
[----:B-1----:R-:W-:Y:S01]  /*5fa0*/  MOV R0, UR4 ;  /* 0x0000000400007c02 */ /* 0x002fe20008000f00 */
[----:B---3--:R-:W-:-:S04]  /*5fb0*/  IMAD.U32 R2, RZ, RZ, UR4 ;  /* 0x00000004ff027e24 */ /* 0x008fc8000f8e00ff */
[----:B------:R4:W-:Y:S03]  /*5fc0*/  STL [R1+0xd0], R0 ;  /* 0x0000d00001007387 */ /* 0x0009e60000100800 */
.L_x_41:
[----:B------:R-:W1:Y:S02]  /*5fd0*/  LDC.64 R6, c[0x0][0x5b0] ;  /* 0x00016c00ff067b82 */ /* 0x000e640000000a00 */
[----:B-1----:R-:W-:-:S04]  /*5fe0*/  ISETP.NE.U32.AND P0, PT, R6, RZ, PT ;  /* 0x000000ff0600720c */ /* 0x002fc80003f05070 */
[----:B------:R-:W-:-:S13]  /*5ff0*/  ISETP.NE.AND.EX P0, PT, R7, RZ, PT, P0 ;  /* 0x000000ff0700720c */ /* 0x000fda0003f05300 */
[----:B------:R-:W-:Y:S05]  /*6000*/  @!P0 BRA `(.L_x_43) ;  /* 0x00000000002c8947 */ /* 0x000fea0003800000 */
[----:B------:R-:W-:Y:S02]  /*6010*/  ULDC.64 UR4, c[0x0][0x5a8] ;  /* 0x00016a0000047ab9 */ /* 0x000fe40000000a00 */
[----:B------:R-:W-:-:S04]  /*6020*/  ISETP.NE.U32.AND P0, PT, RZ, UR4, PT ;  /* 0x00000004ff007c0c */ /* 0x000fc8000bf05070 */
[----:B------:R-:W-:-:S13]  /*6030*/  ISETP.NE.AND.EX P0, PT, RZ, UR5, PT, P0 ;  /* 0x00000005ff007c0c */ /* 0x000fda000bf05300 */
[----:B------:R-:W-:Y:S05]  /*6040*/  @!P0 BRA `(.L_x_44) ;  /* 0x0000000000148947 */ /* 0x000fea0003800000 */
[----:B---3--:R-:W1:Y:S01]  /*6050*/  LDC.64 R8, c[0x0][0x5a8] ;  /* 0x00016a00ff087b82 */ /* 0x008e620000000a00 */
[----:B------:R-:W-:-:S04]  /*6060*/  IMAD R7, R6, UR43, RZ ;  /* 0x0000002b06077c24 */ /* 0x000fc8000f8e02ff */
[----:B-1----:R-:W-:-:S05]  /*6070*/  IMAD.WIDE R6, R7, 0x4, R8 ;  /* 0x0000000407067825 */ /* 0x002fca00078e0208 */
[----:B-----5:R1:W5:Y:S01]  /*6080*/  LDG.E R16, desc[UR54][R6.64] ;  /* 0x0000003606107981 */ /* 0x020362000c1e1900 */
[----:B------:R-:W-:Y:S05]  /*6090*/  BRA `(.L_x_43) ;  /* 0x0000000000087947 */ /* 0x000fea0003800000 */
.L_x_44:
[----:B------:R-:W-:Y:S02]  /*60a0*/  ULDC UR4, c[0x0][0x5a0] ;  /* 0x0001680000047ab9 */ /* 0x000fe40000000800 */
[----:B-----5:R-:W-:-:S07]  /*60b0*/  MOV R16, UR4 ;  /* 0x0000000400107c02 */ /* 0x020fce0008000f00 */
.L_x_43:
[----:B---34-:R-:W3:Y:S01]  /*60c0*/  LDL R0, [R1+0xd4] ;  /* 0x0000d40001007983 */ /* 0x018ee20000100800 */
[----:B-1----:R-:W1:Y:S01]  /*60d0*/  LDC.64 R6, c[0x0][0x5c0] ;  /* 0x00017000ff067b82 */ /* 0x002e620000000a00 */
[----:B------:R-:W-:Y:S02]  /*60e0*/  ULDC.64 UR4, c[0x0][0x588] ;  /* 0x0001620000047ab9 */ /* 0x000fe40000000a00 */
[----:B------:R-:W4:Y:S04]  /*60f0*/  LDL.LU R9, [R1+0xd0] ;  /* 0x0000d00001097983 */ /* 0x000f280000300800 */
[----:B------:R-:W2:Y:S01]  /*6100*/  LDL R8, [R1+0xbc] ;  /* 0x0000bc0001087983 */ /* 0x000ea20000100800 */
[----:B------:R-:W1:Y:S01]  /*6110*/  LDC R3, c[0x0][0x5c8] ;  /* 0x00017200ff037b82 */ /* 0x000e620000000800 */
[----:B------:R-:W-:-:S02]  /*6120*/  ISETP.NE.U32.AND P4, PT, RZ, UR4, PT ;  /* 0x00000004ff007c0c */ /* 0x000fc4000bf85070 */
[----:B------:R-:W-:Y:S02]  /*6130*/  ISETP.EQ.U32.AND P3, PT, R4, RZ, PT ;  /* 0x000000ff0400720c */ /* 0x000fe40003f62070 */
[----:B------:R-:W-:Y:S02]  /*6140*/  ISETP.NE.AND.EX P4, PT, RZ, UR5, PT, P4 ;  /* 0x00000005ff007c0c */ /* 0x000fe4000bf85340 */
[----:B------:R-:W-:Y:S02]  /*6150*/  PLOP3.LUT P1, PT, PT, PT, PT, 0x8, 0x0 ;  /* 0x000000000000781c */ /* 0x000fe40003f2e170 */
[----:B------:R-:W-:Y:S02]  /*6160*/  ISETP.EQ.OR.EX P3, PT, R5, RZ, !P4, P3 ;  /* 0x000000ff0500720c */ /* 0x000fe40006762730 */
[----:B------:R-:W-:Y:S02]  /*6170*/  PLOP3.LUT P4, PT, P4, PT, PT, 0x8, 0x0 ;  /* 0x000000000000781c */ /* 0x000fe4000278e170 */
[----:B-1----:R-:W-:-:S04]  /*6180*/  ISETP.NE.U32.AND P0, PT, R6, RZ, PT ;  /* 0x000000ff0600720c */ /* 0x002fc80003f05070 */
[----:B------:R-:W-:-:S04]  /*6190*/  ISETP.NE.AND.EX P0, PT, R7, RZ, PT, P0 ;  /* 0x000000ff0700720c */ /* 0x000fc80003f05300 */
[----:B------:R-:W-:Y:S02]  /*61a0*/  FSEL R5, R3, RZ, !P0 ;  /* 0x000000ff03057208 */ /* 0x000fe40004000000 */
[----:B---3--:R-:W-:-:S04]  /*61b0*/  LOP3.LUT P5, RZ, R0, 0xff, RZ, 0xc0, !PT ;  /* 0x000000ff00ff7812 */ /* 0x008fc800078ac0ff */
[-C--:B----4-:R-:W-:Y:S02]  /*61c0*/  FSEL R0, R2, R9.reuse, !P5 ;  /* 0x0000000902007208 */ /* 0x090fe40006800000 */
[C---:B--2---:R-:W-:Y:S02]  /*61d0*/  FSEL R9, R8.reuse, R9, !P2 ;  /* 0x0000000908097208 */ /* 0x044fe40005000000 */
[----:B------:R-:W-:-:S03]  /*61e0*/  FSEL R0, R8, R0, !P2 ;  /* 0x0000000008007208 */ /* 0x000fc60005000000 */
[----:B------:R1:W-:Y:S01]  /*61f0*/  STL [R1+0xd0], R9 ;  /* 0x0000d00901007387 */ /* 0x0003e20000100800 */
[----:B------:R-:W-:Y:S05]  /*6200*/  @!P3 BRA `(.L_x_45) ;  /* 0x000000000048b947 */ /* 0x000fea0003800000 */
[----:B------:R-:W-:Y:S04]  /*6210*/  BSSY B0, `(.L_x_45) ;  /* 0x0000011000007945 */ /* 0x000fe80003800000 */
[----:B------:R-:W-:Y:S05]  /*6220*/  @!P2 BRA `(.L_x_46) ;  /* 0x000000000030a947 */ /* 0x000fea0003800000 */
[----:B-1----:R-:W2:Y:S01]  /*6230*/  LDL R9, [R1+0xd8] ;  /* 0x0000d80001097983 */ /* 0x002ea20000100800 */
[----:B------:R-:W-:Y:S02]  /*6240*/  PRMT R4, RZ, 0x7610, R4 ;  /* 0x00007610ff047816 */ /* 0x000fe40000000004 */
[----:B------:R-:W-:-:S03]  /*6250*/  PLOP3.LUT P1, PT, P4, PT, PT, 0x80, 0x0 ;  /* 0x000000000000781c */ /* 0x000fc6000272f070 */
[----:B------:R3:W-:Y:S01]  /*6260*/  STL.S16 [R1+0xd4], R4 ;  /* 0x0000d40401007387 */ /* 0x0007e20000100600 */
[----:B--2---:R-:W-:-:S13]  /*6270*/  LOP3.LUT P3, RZ, R9, 0xff, RZ, 0xc0, !PT ;  /* 0x000000ff09ff7812 */ /* 0x004fda000786c0ff */
[----:B---3--:R-:W-:Y:S05]  /*6280*/  @!P3 BRA `(.L_x_47) ;  /* 0x000000000024b947 */ /* 0x008fea0003800000 */
[----:B------:R-:W-:Y:S01]  /*6290*/  PRMT R3, R9, 0x7610, R3 ;  /* 0x0000761009037816 */ /* 0x000fe20000000003 */
[----:B------:R3:W-:Y:S01]  /*62a0*/  STL [R1+0xd0], R8 ;  /* 0x0000d00801007387 */ /* 0x0007e20000100800 */
[----:B------:R-:W-:Y:S01]  /*62b0*/  FSETP.EQ.AND P1, PT, R8, RZ, PT ;  /* 0x000000ff0800720b */ /* 0x000fe20003f22000 */
[----:B------:R-:W-:Y:S02]  /*62c0*/  IMAD.MOV.U32 R0, RZ, RZ, R8 ;  /* 0x000000ffff007224 */ /* 0x000fe400078e0008 */
[----:B------:R3:W-:Y:S01]  /*62d0*/  STL.S16 [R1+0xd4], R3 ;  /* 0x0000d40301007387 */ /* 0x0007e20000100600 */
[----:B------:R-:W-:Y:S09]  /*62e0*/  BRA `(.L_x_47) ;  /* 0x00000000000c7947 */ /* 0x000ff20003800000 */
.L_x_46:
[----:B------:R2:W-:Y:S01]  /*62f0*/  STL [R1+0xd0], R8 ;  /* 0x0000d00801007387 */ /* 0x0005e20000100800 */
[----:B------:R-:W-:Y:S02]  /*6300*/  FSETP.EQ.AND P1, PT, R8, RZ, PT ;  /* 0x000000ff0800720b */ /* 0x000fe40003f22000 */
[----:B------:R-:W-:-:S11]  /*6310*/  MOV R0, R8 ;  /* 0x0000000800007202 */ /* 0x000fd60000000f00 */
.L_x_47:
[----:B------:R-:W-:Y:S05]  /*6320*/  BSYNC B0 ;  /* 0x0000000000007941 */ /* 0x000fea0003800000 */
.L_x_45:
[----:B------:R-:W-:Y:S04]  /*6330*/  BSSY B0, `(.L_x_48) ;  /* 0x0000014000007945 */ /* 0x000fe80003800000 */
[----:B------:R-:W-:Y:S05]  /*6340*/  @!P2 BRA `(.L_x_49) ;  /* 0x00000000003ca947 */ /* 0x000fea0003800000 */
[----:B------:R-:W4:Y:S01]  /*6350*/  LDL R4, [R1+0xdc] ;  /* 0x0000dc0001047983 */ /* 0x000f220000100800 */
[----:B-1----:R-:W-:Y:S02]  /*6360*/  PRMT R9, RZ, 0x7610, R9 ;  /* 0x00007610ff097816 */ /* 0x002fe40000000009 */
[----:B------:R-:W-:-:S03]  /*6370*/  PRMT R10, RZ, 0x7610, R10 ;  /* 0x00007610ff0a7816 */ /* 0x000fc6000000000a */
[----:B------:R1:W-:Y:S04]  /*6380*/  STL.S16 [R1+0xd4], R9 ;  /* 0x0000d40901007387 */ /* 0x0003e80000100600 */
[----:B------:R1:W-:Y:S01]  /*6390*/  STL.S16 [R1+0xd8], R10 ;  /* 0x0000d80a01007387 */ /* 0x0003e20000100600 */
[----:B----4-:R-:W-:-:S13]  /*63a0*/  LOP3.LUT P2, RZ, R4, 0xff, RZ, 0xc0, !PT ;  /* 0x000000ff04ff7812 */ /* 0x010fda000784c0ff */
[----:B-1----:R-:W-:Y:S05]  /*63b0*/  @!P2 BRA `(.L_x_50) ;  /* 0x00000000002ca947 */ /* 0x002fea0003800000 */
[C---:B------:R-:W-:Y:S01]  /*63c0*/  PRMT R0, R4.reuse, 0x7610, R0 ;  /* 0x0000761004007816 */ /* 0x040fe20000000000 */
[----:B------:R-:W-:Y:S01]  /*63d0*/  STL [R1+0xd0], R8 ;  /* 0x0000d00801007387 */ /* 0x000fe20000100800 */
[----:B---3--:R-:W-:Y:S02]  /*63e0*/  PRMT R3, R4, 0x7610, R3 ;  /* 0x0000761004037816 */ /* 0x008fe40000000003 */
[----:B------:R-:W-:Y:S01]  /*63f0*/  FSETP.EQ.AND P4, PT, R8, RZ, PT ;  /* 0x000000ff0800720b */ /* 0x000fe20003f82000 */
[----:B------:R1:W-:Y:S04]  /*6400*/  STL.S16 [R1+0xd8], R0 ;  /* 0x0000d80001007387 */ /* 0x0003e80000100600 */
[----:B------:R3:W-:Y:S01]  /*6410*/  STL.S16 [R1+0xd4], R3 ;  /* 0x0000d40301007387 */ /* 0x0007e20000100600 */
[----:B-1----:R-:W-:Y:S01]  /*6420*/  IMAD.MOV.U32 R0, RZ, RZ, R8 ;  /* 0x000000ffff007224 */ /* 0x002fe200078e0008 */
[----:B------:R-:W-:Y:S06]  /*6430*/  BRA `(.L_x_50) ;  /* 0x00000000000c7947 */ /* 0x000fec0003800000 */
.L_x_49:
[----:B------:R4:W-:Y:S01]  /*6440*/  STL [R1+0xd0], R8 ;  /* 0x0000d00801007387 */ /* 0x0009e20000100800 */
[----:B------:R-:W-:Y:S02]  /*6450*/  FSETP.EQ.AND P4, PT, R8, RZ, PT ;  /* 0x000000ff0800720b */ /* 0x000fe40003f82000 */
[----:B------:R-:W-:-:S11]  /*6460*/  MOV R0, R8 ;  /* 0x0000000800007202 */ /* 0x000fd60000000f00 */
.L_x_50:
[----:B------:R-:W-:Y:S05]  /*6470*/  BSYNC B0 ;  /* 0x0000000000007941 */ /* 0x000fea0003800000 */
.L_x_48:
[----:B------:R-:W-:Y:S01]  /*6480*/  CS2R R10, SRZ ;  /* 0x00000000000a7805 */ /* 0x000fe2000001ff00 */
[----:B---3--:R-:W-:Y:S01]  /*6490*/  IMAD.MOV.U32 R3, RZ, RZ, R5 ;  /* 0x000000ffff037224 */ /* 0x008fe200078e0005 */
[----:B------:R-:W-:Y:S06]  /*64a0*/  @!P0 BRA `(.L_x_51) ;  /* 0x0000000000608947 */ /* 0x000fec0003800000 */
[----:B-12-4-:R-:W1:Y:S01]  /*64b0*/  LDC.64 R8, c[0x0][0x5d0] ;  /* 0x00017400ff087b82 */ /* 0x016e620000000a00 */
[----:B------:R-:W-:Y:S01]  /*64c0*/  SHF.R.U32.HI R12, RZ, 0x5, R12 ;  /* 0x00000005ff0c7819 */ /* 0x000fe2000001160c */
[----:B------:R-:W-:Y:S01]  /*64d0*/  USHF.R.S32.HI UR4, URZ, 0x1f, UR43 ;  /* 0x0000001f3f047899 */ /* 0x000fe2000801142b */
[----:B------:R-:W-:Y:S02]  /*64e0*/  ISETP.GE.AND P0, PT, R15, 0x1, PT ;  /* 0x000000010f00780c */ /* 0x000fe40003f06270 */
[----:B------:R-:W-:Y:S02]  /*64f0*/  SHF.L.U32 R4, R12, 0x4, RZ ;  /* 0x000000040c047819 */ /* 0x000fe400000006ff */
[----:B------:R-:W-:Y:S02]  /*6500*/  ISETP.LT.OR P2, PT, R14, 0x9, !P0 ;  /* 0x000000090e00780c */ /* 0x000fe40004741670 */
[----:B------:R-:W-:Y:S02]  /*6510*/  LOP3.LUT R4, R4, 0xfffffff0, R13, 0xe2, !PT ;  /* 0xfffffff004047812 */ /* 0x000fe400078ee20d */
[----:B------:R-:W-:-:S02]  /*6520*/  ISETP.LT.OR P0, PT, R14, 0x1, !P0 ;  /* 0x000000010e00780c */ /* 0x000fc40004701670 */
[----:B------:R-:W-:Y:S01]  /*6530*/  PRMT R3, RZ, 0x7610, R3 ;  /* 0x00007610ff037816 */ /* 0x000fe20000000003 */
[----:B------:R-:W-:-:S05]  /*6540*/  VIADD R4, R4, UR42 ;  /* 0x0000002a04047c36 */ /* 0x000fca0008000000 */
[--C-:B------:R-:W-:Y:S01]  /*6550*/  SHF.R.S32.HI R5, RZ, 0x1f, R4.reuse ;  /* 0x0000001fff057819 */ /* 0x100fe20000011404 */
[C---:B-1----:R-:W-:Y:S02]  /*6560*/  IMAD R12, R8.reuse, UR4, RZ ;  /* 0x00000004080c7c24 */ /* 0x042fe4000f8e02ff */
[----:B------:R-:W-:-:S04]  /*6570*/  IMAD.WIDE.U32 R4, R8, UR43, R4 ;  /* 0x0000002b08047c25 */ /* 0x000fc8000f8e0004 */
[----:B------:R-:W-:Y:S01]  /*6580*/  IMAD R9, R9, UR43, R12 ;  /* 0x0000002b09097c24 */ /* 0x000fe2000f8e020c */
[----:B------:R-:W-:-:S04]  /*6590*/  IADD3 R6, P3, R4, R6, RZ ;  /* 0x0000000604067210 */ /* 0x000fc80007f7e0ff */
[----:B------:R-:W-:-:S05]  /*65a0*/  IADD3.X R7, R7, R5, R9, P3, !PT ;  /* 0x0000000507077210 */ /* 0x000fca0001ffe409 */
[----:B------:R-:W2:Y:S04]  /*65b0*/  @!P2 LDG.E.U8 R4, desc[UR54][R6.64+0x8] ;  /* 0x000008360604a981 */ /* 0x000ea8000c1e1100 */
[----:B------:R-:W3:Y:S01]  /*65c0*/  @!P0 LDG.E.U8 R3, desc[UR54][R6.64] ;  /* 0x0000003606038981 */ /* 0x000ee2000c1e1100 */
[----:B--2---:R-:W-:-:S04]  /*65d0*/  @!P2 SHF.L.U32 R4, R4, 0x8, RZ ;  /* 0x000000080404a819 */ /* 0x004fc800000006ff */
[----:B---3--:R-:W-:-:S04]  /*65e0*/  @!P2 LOP3.LUT R4, R3, R4, RZ, 0xfc, !PT ;  /* 0x000000040304a212 */ /* 0x008fc800078efcff */
[----:B------:R-:W-:-:S04]  /*65f0*/  @!P2 PRMT R3, R4, 0x7610, R3 ;  /* 0x000076100403a816 */ /* 0x000fc80000000003 */
[----:B------:R-:W-:-:S05]  /*6600*/  F2FP.F16.E4M3.UNPACK_B R4, R3 ;  /* 0x00000003ff04723e */ /* 0x000fca00020006ff */
[--C-:B------:R-:W-:Y:S02]  /*6610*/  HADD2.F32 R3, -RZ, R4.reuse.H0_H0 ;  /* 0x20000004ff037230 */ /* 0x100fe40000004100 */
[----:B------:R-:W-:-:S07]  /*6620*/  HADD2.F32 R5, -RZ, R4.H1_H1 ;  /* 0x30000004ff057230 */ /* 0x000fce0000004100 */
.L_x_51:
[----:B------:R-:W-:Y:S01]  /*6630*/  BSSY B0, `(.L_x_52) ;  /* 0x0000048000007945 */ /* 0x000fe20003800000 */
[----:B------:R-:W-:Y:S01]  /*6640*/  IMAD.MOV.U32 R6, RZ, RZ, RZ ;  /* 0x000000ffff067224 */ /* 0x000fe200078e00ff */
[----:B------:R-:W-:Y:S02]  /*6650*/  MOV R4, RZ ;  /* 0x000000ff00047202 */ /* 0x000fe40000000f00 */
[----:B------:R-:W-:Y:S05]  /*6660*/  @P1 BRA `(.L_x_53) ;  /* 0x0000000400101947 */ /* 0x000fea0003800000 */
[----:B------:R-:W-:-:S05]  /*6670*/  IMAD.U32 R4, RZ, RZ, UR56 ;  /* 0x00000038ff047e24 */ /* 0x000fca000f8e00ff */
[----:B------:R-:W-:-:S13]  /*6680*/  ISETP.NE.AND P2, PT, R4, 0x3, PT ;  /* 0x000000030400780c */ /* 0x000fda0003f45270 */
[----:B------:R-:W-:Y:S05]  /*6690*/  @!P2 BRA `(.L_x_54) ;  /* 0x000000000004a947 */ /* 0x000fea0003800000 */
[----:B------:R-:W-:Y:S01]  /*66a0*/  BPT.TRAP 0x1 ;  /* 0x000000040000795c */ /* 0x000fe20000300000 */
.L_x_54:
[----:B------:R-:W3:Y:S04]  /*66b0*/  LDL R6, [R1+0xb4] ;  /* 0x0000b40001067983 */ /* 0x000ee80000100800 */
[----:B------:R-:W2:Y:S01]  /*66c0*/  LDL R4, [R1+0xb8] ;  /* 0x0000b80001047983 */ /* 0x000ea20000100800 */
[----:B------:R-:W-:Y:S01]  /*66d0*/  BSSY B1, `(.L_x_55) ;  /* 0x0000006000017945 */ /* 0x000fe20003800000 */
[----:B------:R-:W-:Y:S02]  /*66e0*/  CS2R R10, SRZ ;  /* 0x00000000000a7805 */ /* 0x000fe4000001ff00 */
[----:B---3--:R-:W-:Y:S02]  /*66f0*/  LEA R15, R6, UR44, 0x3 ;  /* 0x0000002c060f7c11 */ /* 0x008fe4000f8e18ff */
[----:B--2---:R-:W-:-:S04]  /*6700*/  SHF.L.U32 R4, R4, 0x1f, RZ ;  /* 0x0000001f04047819 */ /* 0x004fc800000006ff */
[----:B------:R-:W2:Y:S02]  /*6710*/  SYNCS.PHASECHK.TRANS64.TRYWAIT P0, [R15+URZ+0x80], R4 ;  /* 0x000080040f0075a7 */ /* 0x000ea4000800017f */
[----:B--2---:R-:W-:Y:S05]  /*6720*/  @!P0 BRA `(.L_x_56) ;  /* 0x0000008800ac8947 */ /* 0x004fea0003800000 */
.L_x_243:
[----:B------:R-:W-:Y:S05]  /*6730*/  BSYNC B1 ;  /* 0x0000000000017941 */ /* 0x000fea0003800000 */
.L_x_55:
[----:B------:R3:W5:Y:S01]  /*6740*/  LDL R20, [R1+0xb4] ;  /* 0x0000b40001147983 */ /* 0x0007620000100800 */
[----:B------:R-:W-:Y:S01]  /*6750*/  BSSY B1, `(.L_x_57) ;  /* 0x0000021000017945 */ /* 0x000fe20003800000 */
[----:B------:R-:W-:Y:S01]  /*6760*/  MOV R6, RZ ;  /* 0x000000ff00067202 */ /* 0x000fe20000000f00 */
[----:B--2---:R-:W-:Y:S02]  /*6770*/  IMAD.MOV.U32 R4, RZ, RZ, RZ ;  /* 0x000000ffff047224 */ /* 0x004fe400078e00ff */
[----:B------:R-:W-:Y:S05]  /*6780*/  @P4 BRA `(.L_x_58) ;  /* 0x0000000000744947 */ /* 0x000fea0003800000 */
[----:B----4-:R-:W2:Y:S02]  /*6790*/  S2R R8, SR_TID.X ;  /* 0x0000000000087919 */ /* 0x010ea40000002100 */
[C---:B--2---:R-:W-:Y:S01]  /*67a0*/  SHF.L.U32 R4, R8.reuse, 0x4, RZ ;  /* 0x0000000408047819 */ /* 0x044fe200000006ff */
[C---:B------:R-:W-:Y:S01]  /*67b0*/  IMAD.SHL.U32 R7, R8.reuse, 0x2, RZ ;  /* 0x0000000208077824 */ /* 0x040fe200078e00ff */
[----:B-1----:R-:W-:Y:S02]  /*67c0*/  SHF.L.U32 R9, R8, 0x3, RZ ;  /* 0x0000000308097819 */ /* 0x002fe400000006ff */
[----:B------:R-:W-:Y:S02]  /*67d0*/  LOP3.LUT R4, R4, 0xe00, RZ, 0xc0, !PT ;  /* 0x00000e0004047812 */ /* 0x000fe400078ec0ff */
[----:B------:R-:W-:Y:S02]  /*67e0*/  LOP3.LUT R6, R9, 0x80, RZ, 0xc0, !PT ;  /* 0x0000008009067812 */ /* 0x000fe400078ec0ff */
[----:B------:R-:W-:-:S02]  /*67f0*/  LOP3.LUT R4, R4, 0x6, R7, 0xf8, !PT ;  /* 0x0000000604047812 */ /* 0x000fc400078ef807 */
[--C-:B------:R-:W-:Y:S02]  /*6800*/  LOP3.LUT R7, R6, 0x10, R8.reuse, 0xf8, !PT ;  /* 0x0000001006077812 */ /* 0x100fe400078ef808 */
[----:B------:R-:W-:Y:S02]  /*6810*/  LOP3.LUT R4, R4, 0x60, R9, 0xf8, !PT ;  /* 0x0000006004047812 */ /* 0x000fe400078ef809 */
[----:B------:R-:W-:Y:S02]  /*6820*/  SHF.R.U32.HI R6, RZ, 0x4, R8 ;  /* 0x00000004ff067819 */ /* 0x000fe40000011608 */
[----:B------:R-:W-:Y:S02]  /*6830*/  LOP3.LUT R4, R4, R7, RZ, 0xfc, !PT ;  /* 0x0000000704047212 */ /* 0x000fe400078efcff */
[----:B------:R-:W-:-:S03]  /*6840*/  LOP3.LUT P0, RZ, R6, 0x1, RZ, 0xc0, !PT ;  /* 0x0000000106ff7812 */ /* 0x000fc6000780c0ff */
[----:B-----5:R-:W-:-:S05]  /*6850*/  IMAD R4, R20, 0x1000, R4 ;  /* 0x0000100014047824 */ /* 0x020fca00078e0204 */
[----:B------:R-:W-:Y:S01]  /*6860*/  IADD3 R6, R4, UR44, RZ ;  /* 0x0000002c04067c10 */ /* 0x000fe2000fffe0ff */
[----:B------:R-:W-:Y:S03]  /*6870*/  LDS.U16 R8, [R4+UR44+0x208] ;  /* 0x0002082c04087984 */ /* 0x000fe60008000400 */
[C---:B------:R-:W-:Y:S01]  /*6880*/  IADD3 R10, R6.reuse, 0x110, RZ ;  /* 0x00000110060a7810 */ /* 0x040fe20007ffe0ff */
[----:B------:R-:W-:Y:S01]  /*6890*/  VIADD R7, R6, 0x100 ;  /* 0x0000010006077836 */ /* 0x000fe20000000000 */
[----:B------:R-:W-:Y:S03]  /*68a0*/  LDS.U16 R9, [R4+UR44+0x108] ;  /* 0x0001082c04097984 */ /* 0x000fe60008000400 */
[----:B------:R-:W-:Y:S01]  /*68b0*/  @P0 VIADD R10, R7, 0xfffffff0 ;  /* 0xfffffff0070a0836 */ /* 0x000fe20000000000 */
[----:B------:R-:W-:Y:S04]  /*68c0*/  LDS.U16 R6, [R4+UR44+0x200] ;  /* 0x0002002c04067984 */ /* 0x000fe80008000400 */
[----:B------:R-:W1:Y:S04]  /*68d0*/  LDS.U16 R7, [R4+UR44+0x100] ;  /* 0x0001002c04077984 */ /* 0x000e680008000400 */
[----:B------:R-:W-:Y:S04]  /*68e0*/  LDS.U16 R11, [R10+0x100] ;  /* 0x000100000a0b7984 */ /* 0x000fe80000000400 */
[----:B------:R-:W2:Y:S04]  /*68f0*/  LDS.U16 R12, [R10] ;  /* 0x000000000a0c7984 */ /* 0x000ea80000000400 */
[----:B------:R-:W-:Y:S04]  /*6900*/  LDS.U16 R13, [R10+0x108] ;  /* 0x000108000a0d7984 */ /* 0x000fe80000000400 */
[----:B------:R2:W4:Y:S01]  /*6910*/  LDS.U16 R14, [R10+0x8] ;  /* 0x000008000a0e7984 */ /* 0x0005220000000400 */
[----:B-1----:R-:W-:-:S02]  /*6920*/  PRMT R4, R7, 0x5410, R6 ;  /* 0x0000541007047816 */ /* 0x002fc40000000006 */
[----:B------:R-:W-:Y:S02]  /*6930*/  PRMT R6, R9, 0x5410, R8 ;  /* 0x0000541009067816 */ /* 0x000fe40000000008 */
[----:B--2---:R-:W-:Y:S02]  /*6940*/  PRMT R10, R12, 0x5410, R11 ;  /* 0x000054100c0a7816 */ /* 0x004fe4000000000b */
[----:B----4-:R-:W-:-:S07]  /*6950*/  PRMT R11, R14, 0x5410, R13 ;  /* 0x000054100e0b7816 */ /* 0x010fce000000000d */
.L_x_58:
[----:B------:R-:W-:Y:S05]  /*6960*/  BSYNC B1 ;  /* 0x0000000000017941 */ /* 0x000fea0003800000 */
.L_x_57:
[----:B------:R-:W-:Y:S01]  /*6970*/  @!PT LDS RZ, [RZ] ;  /* 0x00000000fffff984 */ /* 0x000fe20000000800 */
[----:B------:R-:W-:Y:S01]  /*6980*/  @!PT LDS RZ, [RZ] ;  /* 0x00000000fffff984 */ /* 0x000fe20000000800 */
[----:B------:R-:W-:Y:S01]  /*6990*/  @!PT LDS RZ, [RZ] ;  /* 0x00000000fffff984 */ /* 0x000fe20000000800 */
[----:B------:R-:W-:Y:S01]  /*69a0*/  @!PT LDS RZ, [RZ] ;  /* 0x00000000fffff984 */ /* 0x000fe20000000800 */
[----:B------:R2:W-:Y:S06]  /*69b0*/  MEMBAR.ALL.CTA ;  /* 0x0000000000007992 */ /* 0x0005ec0000008000 */
[----:B--2---:R-:W2:Y:S01]  /*69c0*/  FENCE.VIEW.ASYNC.S ;  /* 0x00000000000073c6 */ /* 0x004ea20000000000 */
[----:B------:R-:W-:Y:S05]  /*69d0*/  @!P2 BRA `(.L_x_59) ;  /* 0x000000000004a947 */ /* 0x000fea0003800000 */
[----:B------:R-:W-:Y:S01]  /*69e0*/  BPT.TRAP 0x1 ;  /* 0x000000040000795c */ /* 0x000fe20000300000 */
.L_x_59:
[----:B-1----:R-:W3:Y:S01]  /*69f0*/  LDL.LU R9, [R1+0xb8] ;  /* 0x0000b80001097983 */ /* 0x002ee20000300800 */
[----:B------:R-:W-:Y:S01]  /*6a00*/  IADD3 R7, R15, 0xa0, RZ ;  /* 0x000000a00f077810 */ /* 0x000fe20007ffe0ff */
[----:B----4-:R-:W1:Y:S03]  /*6a10*/  S2R R8, SR_CgaCtaId ;  /* 0x0000000000087919 */ /* 0x010e660000008800 */
[----:B-1----:R-:W-:-:S04]  /*6a20*/  PRMT R7, R8, 0x654, R7 ;  /* 0x0000065408077816 */ /* 0x002fc80000000007 */
[----:B--2---:R1:W-:Y:S02]  /*6a30*/  SYNCS.ARRIVE.TRANS64.RED.A1T0 RZ, [R7+URZ], RZ ;  /* 0x000000ff07ff79a7 */ /* 0x0043e4000810043f */
[----:B-1---5:R-:W-:-:S05]  /*6a40*/  VIADD R7, R20, 0x1 ;  /* 0x0000000114077836 */ /* 0x022fca0000000000 */
[----:B------:R-:W-:-:S04]  /*6a50*/  ISETP.NE.AND P0, PT, R7, 0x4, PT ;  /* 0x000000040700780c */ /* 0x000fc80003f05270 */
[----:B------:R-:W-:Y:S02]  /*6a60*/  SEL R8, RZ, 0x1, P0 ;  /* 0x00000001ff087807 */ /* 0x000fe40000000000 */
[----:B------:R-:W-:Y:S02]  /*6a70*/  SEL R7, R7, RZ, P0 ;  /* 0x000000ff07077207 */ /* 0x000fe40000000000 */
[----:B---3--:R-:W-:-:S05]  /*6a80*/  LOP3.LUT R9, R9, R8, RZ, 0x3c, !PT ;  /* 0x0000000809097212 */ /* 0x008fca00078e3cff */
[----:B------:R3:W-:Y:S04]  /*6a90*/  STL [R1+0xb8], R9 ;  /* 0x0000b80901007387 */ /* 0x0007e80000100800 */
[----:B------:R3:W-:Y:S02]  /*6aa0*/  STL [R1+0xb4], R7 ;  /* 0x0000b40701007387 */ /* 0x0007e40000100800 */
.L_x_53:
[----:B------:R-:W-:Y:S05]  /*6ab0*/  BSYNC B0 ;  /* 0x0000000000007941 */ /* 0x000fea0003800000 */
.L_x_52:
[----:B------:R-:W1:Y:S01]  /*6ac0*/  S2R R21, SR_TID.X ;  /* 0x0000000000157919 */ /* 0x000e620000002100 */
[-C--:B---3--:R-:W-:Y:S01]  /*6ad0*/  F2FP.F16.E4M3.UNPACK_B R7, R4.reuse ;  /* 0x00000004ff07723e */ /* 0x088fe200020006ff */
[C---:B-----5:R-:W-:Y:S01]  /*6ae0*/  FFMA R227, R16.reuse, R227, R3 ;  /* 0x000000e310e37223 */ /* 0x060fe20000000003 */
[----:B--2-4-:R-:W-:Y:S01]  /*6af0*/  F2FP.F16.E4M3.UNPACK_B R8, R4.H1 ;  /* 0x00000004ff08723e */ /* 0x014fe200030006ff */
[C---:B------:R-:W-:Y:S01]  /*6b00*/  FFMA R225, R16.reuse, R225, R5 ;  /* 0x000000e110e17223 */ /* 0x040fe20000000005 */
[----:B------:R-:W-:Y:S01]  /*6b10*/  F2FP.F16.E4M3.UNPACK_B R13, R6 ;  /* 0x00000006ff0d723e */ /* 0x000fe200020006ff */
[----:B------:R-:W-:Y:S02]  /*6b20*/  HADD2.F32 R12, -RZ, R7.H0_H0 ;  /* 0x20000007ff0c7230 */ /* 0x000fe40000004100 */
[C---:B------:R-:W-:Y:S01]  /*6b30*/  FFMA R223, R16.reuse, R223, R3 ;  /* 0x000000df10df7223 */ /* 0x040fe20000000003 */
[--C-:B------:R-:W-:Y:S02]  /*6b40*/  HADD2.F32 R14, -RZ, R8.reuse.H0_H0 ;  /* 0x20000008ff0e7230 */ /* 0x100fe40000004100 */
[----:B------:R-:W-:Y:S01]  /*6b50*/  FFMA R221, R16, R221, R5 ;  /* 0x000000dd10dd7223 */ /* 0x000fe20000000005 */
[----:B------:R-:W-:-:S02]  /*6b60*/  HADD2.F32 R8, -RZ, R8.H1_H1 ;  /* 0x30000008ff087230 */ /* 0x000fc40000004100 */
[----:B------:R-:W-:Y:S01]  /*6b70*/  FFMA R227, R12, R2, R227 ;  /* 0x000000020ce37223 */ /* 0x000fe200000000e3 */
[----:B------:R-:W-:Y:S02]  /*6b80*/  HADD2.F32 R12, -RZ, R7.H1_H1 ;  /* 0x30000007ff0c7230 */ /* 0x000fe40000004100 */
[----:B------:R-:W-:Y:S01]  /*6b90*/  FFMA R7, R16, R226, R3 ;  /* 0x000000e210077223 */ /* 0x000fe20000000003 */
[-C--:B------:R-:W-:Y:S01]  /*6ba0*/  FFMA R225, R14, R2.reuse, R225 ;  /* 0x000000020ee17223 */ /* 0x080fe200000000e1 */
[--C-:B------:R-:W-:Y:S02]  /*6bb0*/  HADD2.F32 R14, -RZ, R13.reuse.H1_H1 ;  /* 0x3000000dff0e7230 */ /* 0x100fe40000004100 */
[----:B------:R-:W-:Y:S01]  /*6bc0*/  FFMA R219, R16, R219, R3 ;  /* 0x000000db10db7223 */ /* 0x000fe20000000003 */
[----:B------:R-:W-:Y:S01]  /*6bd0*/  FFMA R24, R12, R2, R7 ;  /* 0x000000020c187223 */ /* 0x000fe20000000007 */
[C---:B------:R-:W-:Y:S01]  /*6be0*/  FFMA R7, R16.reuse, R222, R3 ;  /* 0x000000de10077223 */ /* 0x040fe20000000003 */
[----:B------:R-:W-:Y:S01]  /*6bf0*/  HADD2.F32 R12, -RZ, R13.H0_H0 ;  /* 0x2000000dff0c7230 */ /* 0x000fe20000004100 */
[----:B------:R-:W-:Y:S01]  /*6c00*/  F2FP.F16.E4M3.UNPACK_B R13, R11.H1 ;  /* 0x0000000bff0d723e */ /* 0x000fe200030006ff */
[----:B------:R-:W-:Y:S01]  /*6c10*/  FFMA R217, R16, R217, R5 ;  /* 0x000000d910d97223 */ /* 0x000fe20000000005 */
[----:B------:R-:W-:Y:S01]  /*6c20*/  FFMA R28, R14, R2, R7 ;  /* 0x000000020e1c7223 */ /* 0x000fe20000000007 */
[----:B------:R-:W-:Y:S01]  /*6c30*/  FFMA R7, R16, R220, R5 ;  /* 0x000000dc10077223 */ /* 0x000fe20000000005 */
[----:B------:R-:W-:Y:S01]  /*6c40*/  FFMA R223, R12, R2, R223 ;  /* 0x000000020cdf7223 */ /* 0x000fe200000000df */
[----:B------:R-:W-:Y:S01]  /*6c50*/  F2FP.F16.E4M3.UNPACK_B R12, R10.H1 ;  /* 0x0000000aff0c723e */ /* 0x000fe200030006ff */
[C---:B------:R-:W-:Y:S01]  /*6c60*/  FFMA R213, R16.reuse, R213, R5 ;  /* 0x000000d510d57223 */ /* 0x040fe20000000005 */
[----:B------:R-:W-:Y:S01]  /*6c70*/  FFMA R215, R16, R215, R3 ;  /* 0x000000d710d77223 */ /* 0x000fe20000000003 */
[----:B------:R-:W-:-:S02]  /*6c80*/  F2FP.SATFINITE.RELU.E4M3.F32.PACK_AB_MERGE_C R24, R24, R227, RZ ;  /* 0x000000e31818723e */ /* 0x000fc400048078ff */
[----:B------:R-:W-:Y:S02]  /*6c90*/  F2FP.SATFINITE.RELU.E4M3.F32.PACK_AB_MERGE_C R28, R28, R223, RZ ;  /* 0x000000df1c1c723e */ /* 0x000fe400048078ff */
[----:B-1----:R-:W-:Y:S02]  /*6ca0*/  SHF.R.U32.HI R9, RZ, 0x4, R21 ;  /* 0x00000004ff097819 */ /* 0x002fe40000011615 */
[----:B------:R-:W-:Y:S02]  /*6cb0*/  LOP3.LUT R15, R21, 0xff, RZ, 0xc0, !PT ;  /* 0x000000ff150f7812 */ /* 0x000fe400078ec0ff */
[----:B------:R-:W-:Y:S01]  /*6cc0*/  LOP3.LUT P2, RZ, R9, 0x1, RZ, 0xc0, !PT ;  /* 0x0000000109ff7812 */ /* 0x000fe2000784c0ff */
[----:B------:R-:W-:Y:S01]  /*6cd0*/  FFMA R9, R16, R224, R5 ;  /* 0x000000e010097223 */ /* 0x000fe20000000005 */
[----:B------:R-:W-:-:S03]  /*6ce0*/  IADD3 R15, R15, 0x1f, RZ ;  /* 0x0000001f0f0f7810 */ /* 0x000fc60007ffe0ff */
[----:B------:R-:W-:Y:S01]  /*6cf0*/  FFMA R26, R8, R2, R9 ;  /* 0x00000002081a7223 */ /* 0x000fe20000000009 */
[----:B------:R-:W-:Y:S02]  /*6d00*/  F2FP.F16.E4M3.UNPACK_B R8, R6.H1 ;  /* 0x00000006ff08723e */ /* 0x000fe400030006ff */
[----:B------:R-:W-:Y:S02]  /*6d10*/  F2FP.F16.E4M3.UNPACK_B R9, R10 ;  /* 0x0000000aff09723e */ /* 0x000fe400020006ff */
[----:B------:R-:W-:Y:S01]  /*6d20*/  ISETP.GT.U32.AND P0, PT, R15, 0x3e, PT ;  /* 0x0000003e0f00780c */ /* 0x000fe20003f04070 */
[--C-:B------:R-:W-:Y:S01]  /*6d30*/  HADD2.F32 R20, -RZ, R8.reuse.H0_H0 ;  /* 0x20000008ff147230 */ /* 0x100fe20000004100 */
[----:B------:R-:W-:Y:S01]  /*6d40*/  F2FP.SATFINITE.RELU.E4M3.F32.PACK_AB_MERGE_C R26, R26, R225, RZ ;  /* 0x000000e11a1a723e */ /* 0x000fe200048078ff */
[----:B------:R-:W-:Y:S02]  /*6d50*/  HADD2.F32 R8, -RZ, R8.H1_H1 ;  /* 0x30000008ff087230 */ /* 0x000fe40000004100 */
[----:B------:R-:W-:-:S02]  /*6d60*/  HADD2.F32 R14, -RZ, R9.H0_H0 ;  /* 0x20000009ff0e7230 */ /* 0x000fc40000004100 */
[-C--:B------:R-:W-:Y:S01]  /*6d70*/  FFMA R221, R20, R2.reuse, R221 ;  /* 0x0000000214dd7223 */ /* 0x080fe200000000dd */
[----:B------:R-:W-:Y:S02]  /*6d80*/  HADD2.F32 R20, -RZ, R9.H1_H1 ;  /* 0x30000009ff147230 */ /* 0x000fe40000004100 */
[----:B------:R-:W-:Y:S01]  /*6d90*/  FFMA R30, R8, R2, R7 ;  /* 0x00000002081e7223 */ /* 0x000fe20000000007 */
[----:B------:R-:W-:Y:S01]  /*6da0*/  FFMA R9, R16, R218, R3 ;  /* 0x000000da10097223 */ /* 0x000fe20000000003 */
[----:B------:R-:W-:Y:S01]  /*6db0*/  F2FP.F16.E4M3.UNPACK_B R7, R11 ;  /* 0x0000000bff07723e */ /* 0x000fe200020006ff */
[-C--:B------:R-:W-:Y:S01]  /*6dc0*/  FFMA R219, R14, R2.reuse, R219 ;  /* 0x000000020edb7223 */ /* 0x080fe200000000db */
[--C-:B------:R-:W-:Y:S02]  /*6dd0*/  HADD2.F32 R8, -RZ, R12.reuse.H0_H0 ;  /* 0x2000000cff087230 */ /* 0x100fe40000004100 */
[----:B------:R-:W-:Y:S01]  /*6de0*/  FFMA R32, R20, R2, R9 ;  /* 0x0000000214207223 */ /* 0x000fe20000000009 */
[----:B------:R-:W-:-:S02]  /*6df0*/  HADD2.F32 R12, -RZ, R12.H1_H1 ;  /* 0x3000000cff0c7230 */ /* 0x000fc40000004100 */
[----:B------:R-:W-:Y:S01]  /*6e00*/  FFMA R9, R16, R214, R3 ;  /* 0x000000d610097223 */ /* 0x000fe20000000003 */
[--C-:B------:R-:W-:Y:S02]  /*6e10*/  HADD2.F32 R14, -RZ, R7.reuse.H0_H0 ;  /* 0x20000007ff0e7230 */ /* 0x100fe40000004100 */
[----:B------:R-:W-:Y:S01]  /*6e20*/  FFMA R217, R8, R2, R217 ;  /* 0x0000000208d97223 */ /* 0x000fe200000000d9 */
[----:B------:R-:W-:Y:S02]  /*6e30*/  HADD2.F32 R20, -RZ, R7.H1_H1 ;  /* 0x30000007ff147230 */ /* 0x000fe40000004100 */
[----:B------:R-:W-:Y:S01]  /*6e40*/  FFMA R7, R16, R216, R5 ;  /* 0x000000d810077223 */ /* 0x000fe20000000005 */
[--C-:B------:R-:W-:Y:S02]  /*6e50*/  HADD2.F32 R8, -RZ, R13.reuse.H0_H0 ;  /* 0x2000000dff087230 */ /* 0x100fe40000004100 */
[-C--:B------:R-:W-:Y:S01]  /*6e60*/  FFMA R14, R14, R2.reuse, R215 ;  /* 0x000000020e0e7223 */ /* 0x080fe200000000d7 */
[----:B------:R-:W-:Y:S01]  /*6e70*/  F2FP.SATFINITE.RELU.E4M3.F32.PACK_AB_MERGE_C R30, R30, R221, RZ ;  /* 0x000000dd1e1e723e */ /* 0x000fe200048078ff */
[----:B------:R-:W-:Y:S01]  /*6e80*/  FFMA R34, R12, R2, R7 ;  /* 0x000000020c227223 */ /* 0x000fe20000000007 */
[----:B------:R-:W-:-:S02]  /*6e90*/  HADD2.F32 R12, -RZ, R13.H1_H1 ;  /* 0x3000000dff0c7230 */ /* 0x000fc40000004100 */
[----:B------:R-:W-:Y:S01]  /*6ea0*/  FFMA R7, R16, R212, R5 ;  /* 0x000000d410077223 */ /* 0x000fe20000000005 */
[C---:B------:R-:W-:Y:S01]  /*6eb0*/  SHF.L.U32 R13, R21.reuse, 0x4, RZ ;  /* 0x00000004150d7819 */ /* 0x040fe200000006ff */
[-C--:B------:R-:W-:Y:S01]  /*6ec0*/  FFMA R9, R20, R2.reuse, R9 ;  /* 0x0000000214097223 */ /* 0x080fe20000000009 */
[----:B------:R-:W-:Y:S02]  /*6ed0*/  IMAD.SHL.U32 R20, R21, 0x2, RZ ;  /* 0x0000000215147824 */ /* 0x000fe400078e00ff */
[-C--:B------:R-:W-:Y:S01]  /*6ee0*/  FFMA R7, R12, R2.reuse, R7 ;  /* 0x000000020c077223 */ /* 0x080fe20000000007 */
[----:B------:R-:W-:Y:S01]  /*6ef0*/  LOP3.LUT R13, R13, 0xe00, RZ, 0xc0, !PT ;  /* 0x00000e000d0d7812 */ /* 0x000fe200078ec0ff */
[----:B------:R-:W-:Y:S02]  /*6f00*/  IMAD.SHL.U32 R12, R21, 0x8, RZ ;  /* 0x00000008150c7824 */ /* 0x000fe400078e00ff */
[----:B------:R-:W-:Y:S01]  /*6f10*/  FFMA R8, R8, R2, R213 ;  /* 0x0000000208087223 */ /* 0x000fe200000000d5 */
[----:B------:R-:W-:-:S02]  /*6f20*/  F2FP.SATFINITE.RELU.E4M3.F32.PACK_AB_MERGE_C R32, R32, R219, RZ ;  /* 0x000000db2020723e */ /* 0x000fc400048078ff */
[----:B------:R-:W-:Y:S02]  /*6f30*/  LOP3.LUT R13, R13, 0x6, R20, 0xf8, !PT ;  /* 0x000000060d0d7812 */ /* 0x000fe400078ef814 */
[----:B------:R-:W-:Y:S02]  /*6f40*/  LOP3.LUT R15, R12, 0x80, RZ, 0xc0, !PT ;  /* 0x000000800c0f7812 */ /* 0x000fe400078ec0ff */
[----:B------:R-:W-:Y:S02]  /*6f50*/  LOP3.LUT R13, R13, 0x60, R12, 0xf8, !PT ;  /* 0x000000600d0d7812 */ /* 0x000fe400078ef80c */
[----:B------:R-:W-:Y:S02]  /*6f60*/  LOP3.LUT R36, R15, 0x10, R21, 0xf8, !PT ;  /* 0x000000100f247812 */ /* 0x000fe400078ef815 */
[----:B------:R-:W-:Y:S02]  /*6f70*/  MOV R12, 0x10 ;  /* 0x00000010000c7802 */ /* 0x000fe40000000f00 */
[----:B------:R-:W-:-:S02]  /*6f80*/  F2FP.SATFINITE.RELU.E4M3.F32.PACK_AB_MERGE_C R20, R7, R8, RZ ;  /* 0x000000080714723e */ /* 0x000fc400048078ff */
[----:B------:R-:W-:Y:S02]  /*6f90*/  F2FP.SATFINITE.RELU.E4M3.F32.PACK_AB_MERGE_C R34, R34, R217, RZ ;  /* 0x000000d92222723e */ /* 0x000fe400048078ff */
[----:B------:R-:W-:Y:S02]  /*6fa0*/  F2FP.SATFINITE.RELU.E4M3.F32.PACK_AB_MERGE_C R14, R9, R14, RZ ;  /* 0x0000000e090e723e */ /* 0x000fe400048078ff */
[----:B------:R-:W-:Y:S02]  /*6fb0*/  LOP3.LUT R7, R13, R36, RZ, 0xfc, !PT ;  /* 0x000000240d077212 */ /* 0x000fe400078efcff */
[----:B------:R-:W-:Y:S01]  /*6fc0*/  SEL R8, R12, 0xfffffff0, !P2 ;  /* 0xfffffff00c087807 */ /* 0x000fe20005000000 */
[----:B------:R-:W-:Y:S06]  /*6fd0*/  @P0 BRA `(.L_x_60) ;  /* 0x0000000000040947 */ /* 0x000fec0003800000 */
[----:B------:R-:W-:-:S04]  /*6fe0*/  DEPBAR.LE SB0, 0x1 ;  /* 0x000080400000791a */ /* 0x000fc80000000000 */
.L_x_60:
[----:B------:R-:W-:Y:S05]  /*6ff0*/  WARPSYNC.ALL ;  /* 0x0000000000007948 */ /* 0x000fea0003800000 */
[----:B------:R-:W-:Y:S01]  /*7000*/  BAR.SYNC.DEFER_BLOCKING 0x1, 0x100 ;  /* 0x0044000000007b1d */ /* 0x000fe20000010000 */
[----:B------:R-:W-:-:S05]  /*7010*/  VIADD R9, R7, UR44 ;  /* 0x0000002c07097c36 */ /* 0x000fca0008000000 */
[----:B------:R-:W-:Y:S01]  /*7020*/  IADD3 R9, R9, R8, RZ ;  /* 0x0000000809097210 */ /* 0x000fe20007ffe0ff */
[----:B------:R-:W-:Y:S01]  /*7030*/  BSSY B0, `(.L_x_61) ;  /* 0x0000016000007945 */ /* 0x000fe20003800000 */
[----:B------:R1:W-:Y:S04]  /*7040*/  STS.U16 [R7+UR44+0x4100], R24 ;  /* 0x0041001807007988 */ /* 0x0003e8000800042c */
[----:B------:R1:W-:Y:S04]  /*7050*/  STS.U16 [R7+UR44+0x4200], R26 ;  /* 0x0042001a07007988 */ /* 0x0003e8000800042c */
[----:B------:R1:W-:Y:S04]  /*7060*/  STS.U16 [R7+UR44+0x4108], R28 ;  /* 0x0041081c07007988 */ /* 0x0003e8000800042c */
[----:B------:R1:W-:Y:S04]  /*7070*/  STS.U16 [R7+UR44+0x4208], R30 ;  /* 0x0042081e07007988 */ /* 0x0003e8000800042c */
[----:B------:R1:W-:Y:S04]  /*7080*/  STS.U16 [R9+0x4100], R32 ;  /* 0x0041002009007388 */ /* 0x0003e80000000400 */
[----:B------:R1:W-:Y:S04]  /*7090*/  STS.U16 [R9+0x4200], R34 ;  /* 0x0042002209007388 */ /* 0x0003e80000000400 */
[----:B------:R1:W-:Y:S04]  /*70a0*/  STS.U16 [R9+0x4108], R14 ;  /* 0x0041080e09007388 */ /* 0x0003e80000000400 */
[----:B------:R1:W-:Y:S01]  /*70b0*/  STS.U16 [R9+0x4208], R20 ;  /* 0x0042081409007388 */ /* 0x0003e20000000400 */
[----:B------:R-:W-:Y:S01]  /*70c0*/  @!PT LDS RZ, [RZ] ;  /* 0x00000000fffff984 */ /* 0x000fe20000000800 */
[----:B------:R-:W-:Y:S01]  /*70d0*/  @!PT LDS RZ, [RZ] ;  /* 0x00000000fffff984 */ /* 0x000fe20000000800 */
[----:B------:R-:W-:Y:S01]  /*70e0*/  @!PT LDS RZ, [RZ] ;  /* 0x00000000fffff984 */ /* 0x000fe20000000800 */
[----:B------:R-:W-:Y:S01]  /*70f0*/  @!PT LDS RZ, [RZ] ;  /* 0x00000000fffff984 */ /* 0x000fe20000000800 */
[----:B------:R2:W-:Y:S06]  /*7100*/  MEMBAR.ALL.CTA ;  /* 0x0000000000007992 */ /* 0x0005ec0000008000 */
[----:B--2---:R-:W2:Y:S02]  /*7110*/  FENCE.VIEW.ASYNC.S ;  /* 0x00000000000073c6 */ /* 0x004ea40000000000 */
[----:B--2---:R-:W-:Y:S06]  /*7120*/  BAR.SYNC.DEFER_BLOCKING 0x1, 0x100 ;  /* 0x0044000000007b1d */ /* 0x004fec0000010000 */
[----:B-1----:R-:W-:Y:S05]  /*7130*/  @P0 BRA `(.L_x_62) ;  /* 0x0000000000140947 */ /* 0x002fea0003800000 */
[----:B------:R-:W-:Y:S02]  /*7140*/  UIADD3 UR4, UP0, UR60, 0x4f0, URZ ;  /* 0x000004f03c047890 */ /* 0x000fe4000ff1e03f */
[----:B------:R-:W-:Y:S02]  /*7150*/  UIADD3 UR40, UR44, 0x4100, URZ ;  /* 0x000041002c287890 */ /* 0x000fe4000fffe03f */
[----:B------:R-:W-:-:S09]  /*7160*/  UIADD3.X UR5, URZ, UR61, URZ, UP0, !UPT ;  /* 0x0000003d3f057290 */ /* 0x000fd200087fe43f */
[----:B------:R1:W-:Y:S02]  /*7170*/  UTMASTG.3D [UR40], [UR4] ;  /* 0x00000028040073b5 */ /* 0x0003e40008010000 */
[----:B-1----:R0:W-:Y:S02]  /*7180*/  UTMACMDFLUSH ;  /* 0x00000000000079b7 */ /* 0x0021e40000000000 */
.L_x_62:
[----:B------:R-:W-:Y:S05]  /*7190*/  BSYNC B0 ;  /* 0x0000000000007941 */ /* 0x000fea0003800000 */
.L_x_61:
[----:B------:R-:W-:Y:S04]  /*71a0*/  BSSY B0, `(.L_x_63) ;  /* 0x0000036000007945 */ /* 0x000fe80003800000 */
[----:B------:R-:W-:Y:S05]  /*71b0*/  @P1 BRA `(.L_x_64) ;  /* 0x0000000000d01947 */ /* 0x000fea0003800000 */
[----:B------:R-:W-:-:S05]  /*71c0*/  IMAD.U32 R12, RZ, RZ, UR56 ;  /* 0x00000038ff0c7e24 */ /* 0x000fca000f8e00ff */
[----:B------:R-:W-:-:S13]  /*71d0*/  ISETP.NE.AND P3, PT, R12, 0x3, PT ;  /* 0x000000030c00780c */ /* 0x000fda0003f65270 */
[----:B------:R-:W-:Y:S05]  /*71e0*/  @!P3 BRA `(.L_x_65) ;  /* 0x000000000004b947 */ /* 0x000fea0003800000 */
[----:B------:R-:W-:Y:S01]  /*71f0*/  BPT.TRAP 0x1 ;  /* 0x000000040000795c */ /* 0x000fe20000300000 */
.L_x_65:
[----:B------:R-:W2:Y:S04]  /*7200*/  LDL R13, [R1+0xb4] ;  /* 0x0000b400010d7983 */ /* 0x000ea80000100800 */
[----:B------:R-:W3:Y:S01]  /*7210*/  LDL R12, [R1+0xb8] ;  /* 0x0000b800010c7983 */ /* 0x000ee20000100800 */
[----:B------:R-:W-:Y:S01]  /*7220*/  BSSY B1, `(.L_x_66) ;  /* 0x0000005000017945 */ /* 0x000fe20003800000 */
[----:B--2---:R-:W-:Y:S02]  /*7230*/  LEA R20, R13, UR44, 0x3 ;  /* 0x0000002c0d147c11 */ /* 0x004fe4000f8e18ff */
[----:B---3--:R-:W-:-:S04]  /*7240*/  SHF.L.U32 R13, R12, 0x1f, RZ ;  /* 0x0000001f0c0d7819 */ /* 0x008fc800000006ff */
[----:B------:R-:W1:Y:S02]  /*7250*/  SYNCS.PHASECHK.TRANS64.TRYWAIT P2, [R20+URZ+0x80], R13 ;  /* 0x0000800d140075a7 */ /* 0x000e64000804017f */
[----:B-1----:R-:W-:Y:S05]  /*7260*/  @!P2 BRA `(.L_x_67) ;  /* 0x0000007c00f0a947 */ /* 0x002fea0003800000 */
.L_x_244:
[----:B------:R-:W-:Y:S05]  /*7270*/  BSYNC B1 ;  /* 0x0000000000017941 */ /* 0x000fea0003800000 */
.L_x_66:
[----:B------:R-:W-:Y:S04]  /*7280*/  BSSY B1, `(.L_x_68) ;  /* 0x0000012000017945 */ /* 0x000fe80003800000 */
[----:B------:R-:W-:Y:S05]  /*7290*/  @P4 BRA `(.L_x_69) ;  /* 0x0000000000404947 */ /* 0x000fea0003800000 */
[----:B------:R-:W2:Y:S02]  /*72a0*/  LDL R12, [R1+0xb4] ;  /* 0x0000b400010c7983 */ /* 0x000ea40000100800 */
[----:B--2---:R-:W-:-:S05]  /*72b0*/  LEA R24, R12, R7, 0xc ;  /* 0x000000070c187211 */ /* 0x004fca00078e60ff */
[----:B------:R-:W-:Y:S01]  /*72c0*/  VIADD R11, R24, UR44 ;  /* 0x0000002c180b7c36 */ /* 0x000fe20008000000 */
[----:B------:R-:W-:Y:S04]  /*72d0*/  LDS.U16 R4, [R24+UR44+0x200] ;  /* 0x0002002c18047984 */ /* 0x000fe80008000400 */
[----:B------:R-:W-:Y:S01]  /*72e0*/  IADD3 R14, R11, R8, RZ ;  /* 0x000000080b0e7210 */ /* 0x000fe20007ffe0ff */
[----:B------:R-:W-:Y:S04]  /*72f0*/  LDS.U16 R6, [R24+UR44+0x208] ;  /* 0x0002082c18067984 */ /* 0x000fe80008000400 */
[----:B------:R-:W2:Y:S04]  /*7300*/  LDS.U16 R11, [R24+UR44+0x100] ;  /* 0x0001002c180b7984 */ /* 0x000ea80008000400 */
[----:B-1----:R-:W1:Y:S04]  /*7310*/  LDS.U16 R13, [R24+UR44+0x108] ;  /* 0x0001082c180d7984 */ /* 0x002e680008000400 */
[----:B------:R-:W-:Y:S04]  /*7320*/  LDS.U16 R10, [R14+0x200] ;  /* 0x000200000e0a7984 */ /* 0x000fe80000000400 */
[----:B------:R-:W3:Y:S04]  /*7330*/  LDS.U16 R15, [R14+0x100] ;  /* 0x000100000e0f7984 */ /* 0x000ee80000000400 */
[----:B------:R-:W-:Y:S04]  /*7340*/  LDS.U16 R12, [R14+0x208] ;  /* 0x000208000e0c7984 */ /* 0x000fe80000000400 */
[----:B------:R-:W4:Y:S01]  /*7350*/  LDS.U16 R21, [R14+0x108] ;  /* 0x000108000e157984 */ /* 0x000f220000000400 */
[----:B--2---:R-:W-:-:S02]  /*7360*/  PRMT R4, R11, 0x5410, R4 ;  /* 0x000054100b047816 */ /* 0x004fc40000000004 */
[----:B-1----:R-:W-:Y:S02]  /*7370*/  PRMT R6, R13, 0x5410, R6 ;  /* 0x000054100d067816 */ /* 0x002fe40000000006 */
[----:B---3--:R-:W-:Y:S02]  /*7380*/  PRMT R10, R15, 0x5410, R10 ;  /* 0x000054100f0a7816 */ /* 0x008fe4000000000a */
[----:B----4-:R-:W-:-:S07]  /*7390*/  PRMT R11, R21, 0x5410, R12 ;  /* 0x00005410150b7816 */ /* 0x010fce000000000c */
.L_x_69:
[----:B------:R-:W-:Y:S05]  /*73a0*/  BSYNC B1 ;  /* 0x0000000000017941 */ /* 0x000fea0003800000 */
.L_x_68:
        /* <DEDUP_REMOVED lines=8> */
.L_x_70:
[----:B------:R-:W3:Y:S04]  /*7430*/  LDL.LU R15, [R1+0xb4] ;  /* 0x0000b400010f7983 */ /* 0x000ee80000300800 */
[----:B------:R-:W4:Y:S01]  /*7440*/  LDL.LU R14, [R1+0xb8] ;  /* 0x0000b800010e7983 */ /* 0x000f220000300800 */
[----:B------:R-:W-:Y:S01]  /*7450*/  VIADD R12, R20, 0xa0 ;  /* 0x000000a0140c7836 */ /* 0x000fe20000000000 */
[----:B-1----:R-:W1:Y:S04]  /*7460*/  S2R R13, SR_CgaCtaId ;  /* 0x00000000000d7919 */ /* 0x002e680000008800 */
[----:B-1----:R-:W-:-:S04]  /*7470*/  PRMT R12, R13, 0x654, R12 ;  /* 0x000006540d0c7816 */ /* 0x002fc8000000000c */
[----:B--2---:R3:W-:Y:S02]  /*7480*/  SYNCS.ARRIVE.TRANS64.RED.A1T0 RZ, [R12+URZ], RZ ;  /* 0x000000ff0cff79a7 */ /* 0x0047e4000810043f */
[----:B---3--:R-:W-:-:S04]  /*7490*/  IADD3 R12, R15, 0x1, RZ ;  /* 0x000000010f0c7810 */ /* 0x008fc80007ffe0ff */
[----:B------:R-:W-:-:S04]  /*74a0*/  ISETP.NE.AND P2, PT, R12, 0x4, PT ;  /* 0x000000040c00780c */ /* 0x000fc80003f45270 */
[----:B------:R-:W-:Y:S02]  /*74b0*/  SEL R13, RZ, 0x1, P2 ;  /* 0x00000001ff0d7807 */ /* 0x000fe40001000000 */
[----:B------:R-:W-:Y:S02]  /*74c0*/  SEL R12, R12, RZ, P2 ;  /* 0x000000ff0c0c7207 */ /* 0x000fe40001000000 */
[----:B----4-:R-:W-:-:S05]  /*74d0*/  LOP3.LUT R14, R14, R13, RZ, 0x3c, !PT ;  /* 0x0000000d0e0e7212 */ /* 0x010fca00078e3cff */
[----:B------:R1:W-:Y:S04]  /*74e0*/  STL [R1+0xb8], R14 ;  /* 0x0000b80e01007387 */ /* 0x0003e80000100800 */
[----:B------:R1:W-:Y:S02]  /*74f0*/  STL [R1+0xb4], R12 ;  /* 0x0000b40c01007387 */ /* 0x0003e40000100800 */
.L_x_64:
[----:B------:R-:W-:Y:S05]  /*7500*/  BSYNC B0 ;  /* 0x0000000000007941 */ /* 0x000fea0003800000 */
.L_x_63:
[-C--:B-1----:R-:W-:Y:S01]  /*7510*/  F2FP.F16.E4M3.UNPACK_B R12, R4.reuse ;  /* 0x00000004ff0c723e */ /* 0x082fe200020006ff */
[C---:B------:R-:W-:Y:S01]  /*7520*/  FFMA R211, R16.reuse, R211, R3 ;  /* 0x000000d310d37223 */ /* 0x040fe20000000003 */
[----:B------:R-:W-:Y:S01]  /*7530*/  F2FP.F16.E4M3.UNPACK_B R14, R4.H1 ;  /* 0x00000004ff0e723e */ /* 0x000fe200030006ff */
[C---:B------:R-:W-:Y:S01]  /*7540*/  FFMA R209, R16.reuse, R209, R5 ;  /* 0x000000d110d17223 */ /* 0x040fe20000000005 */
[----:B------:R-:W-:Y:S01]  /*7550*/  F2FP.F16.E4M3.UNPACK_B R15, R6 ;  /* 0x00000006ff0f723e */ /* 0x000fe200020006ff */
[----:B------:R-:W-:Y:S02]  /*7560*/  HADD2.F32 R20, -RZ, R12.H0_H0 ;  /* 0x2000000cff147230 */ /* 0x000fe40000004100 */
[C-C-:B------:R-:W-:Y:S01]  /*7570*/  FFMA R13, R16.reuse, R210, R3.reuse ;  /* 0x000000d2100d7223 */ /* 0x140fe20000000003 */
[----:B------:R-:W-:Y:S02]  /*7580*/  HADD2.F32 R24, -RZ, R14.H0_H0 ;  /* 0x2000000eff187230 */ /* 0x000fe40000004100 */
[----:B------:R-:W-:Y:S01]  /*7590*/  FFMA R207, R16, R207, R3 ;  /* 0x000000cf10cf7223 */ /* 0x000fe20000000003 */
[----:B------:R-:W-:-:S02]  /*75a0*/  HADD2.F32 R12, -RZ, R12.H1_H1 ;  /* 0x3000000cff0c7230 */ /* 0x000fc40000004100 */
[-C--:B------:R-:W-:Y:S01]  /*75b0*/  FFMA R211, R20, R2.reuse, R211 ;  /* 0x0000000214d37223 */ /* 0x080fe200000000d3 */
[--C-:B------:R-:W-:Y:S02]  /*75c0*/  HADD2.F32 R20, -RZ, R15.reuse.H0_H0 ;  /* 0x2000000fff147230 */ /* 0x100fe40000004100 */
[----:B------:R-:W-:Y:S01]  /*75d0*/  FFMA R209, R24, R2, R209 ;  /* 0x0000000218d17223 */ /* 0x000fe200000000d1 */
[----:B------:R-:W-:Y:S02]  /*75e0*/  HADD2.F32 R24, -RZ, R15.H1_H1 ;  /* 0x3000000fff187230 */ /* 0x000fe40000004100 */
[----:B------:R-:W-:Y:S01]  /*75f0*/  FFMA R15, R16, R206, R3 ;  /* 0x000000ce100f7223 */ /* 0x000fe20000000003 */
[----:B------:R-:W-:Y:S01]  /*7600*/  F2FP.F16.E4M3.UNPACK_B R21, R6.H1 ;  /* 0x00000006ff15723e */ /* 0x000fe200030006ff */
[----:B------:R-:W-:Y:S01]  /*7610*/  FFMA R12, R12, R2, R13 ;  /* 0x000000020c0c7223 */ /* 0x000fe2000000000d */
[----:B------:R-:W-:Y:S02]  /*7620*/  HADD2.F32 R14, -RZ, R14.H1_H1 ;  /* 0x3000000eff0e7230 */ /* 0x000fe40000004100 */
[----:B------:R-:W-:Y:S01]  /*7630*/  FFMA R13, R16, R208, R5 ;  /* 0x000000d0100d7223 */ /* 0x000fe20000000005 */
[-C--:B------:R-:W-:Y:S01]  /*7640*/  FFMA R207, R20, R2.reuse, R207 ;  /* 0x0000000214cf7223 */ /* 0x080fe200000000cf */
[----:B------:R-:W-:Y:S01]  /*7650*/  FFMA R20, R24, R2, R15 ;  /* 0x0000000218147223 */ /* 0x000fe2000000000f */
[----:B------:R-:W-:Y:S01]  /*7660*/  F2FP.F16.E4M3.UNPACK_B R15, R10 ;  /* 0x0000000aff0f723e */ /* 0x000fe200020006ff */
[----:B------:R-:W-:-:S02]  /*7670*/  HADD2.F32 R24, -RZ, R21.H0_H0 ;  /* 0x20000015ff187230 */ /* 0x000fc40000004100 */
[----:B------:R-:W-:Y:S01]  /*7680*/  FFMA R14, R14, R2, R13 ;  /* 0x000000020e0e7223 */ /* 0x000fe2000000000d */
[----:B------:R-:W-:Y:S02]  /*7690*/  HADD2.F32 R26, -RZ, R21.H1_H1 ;  /* 0x30000015ff1a7230 */ /* 0x000fe40000004100 */
[C-C-:B------:R-:W-:Y:S01]  /*76a0*/  FFMA R205, R16.reuse, R205, R5.reuse ;  /* 0x000000cd10cd7223 */ /* 0x140fe20000000005 */
[C---:B------:R-:W-:Y:S01]  /*76b0*/  FFMA R13, R16.reuse, R204, R5 ;  /* 0x000000cc100d7223 */ /* 0x040fe20000000005 */
[--C-:B------:R-:W-:Y:S02]  /*76c0*/  HADD2.F32 R28, -RZ, R15.reuse.H0_H0 ;  /* 0x2000000fff1c7230 */ /* 0x100fe40000004100 */
[----:B------:R-:W-:Y:S01]  /*76d0*/  FFMA R203, R16, R203, R3 ;  /* 0x000000cb10cb7223 */ /* 0x000fe20000000003 */
[----:B------:R-:W-:Y:S01]  /*76e0*/  F2FP.F16.E4M3.UNPACK_B R21, R10.H1 ;  /* 0x0000000aff15723e */ /* 0x000fe200030006ff */
[-C--:B------:R-:W-:Y:S01]  /*76f0*/  FFMA R205, R24, R2.reuse, R205 ;  /* 0x0000000218cd7223 */ /* 0x080fe200000000cd */
[----:B------:R-:W-:Y:S01]  /*7700*/  FFMA R24, R26, R2, R13 ;  /* 0x000000021a187223 */ /* 0x000fe2000000000d */
[----:B------:R-:W-:-:S02]  /*7710*/  HADD2.F32 R26, -RZ, R15.H1_H1 ;  /* 0x3000000fff1a7230 */ /* 0x000fc40000004100 */
[----:B------:R-:W-:Y:S01]  /*7720*/  FFMA R13, R16, R202, R3 ;  /* 0x000000ca100d7223 */ /* 0x000fe20000000003 */
[----:B------:R-:W-:Y:S01]  /*7730*/  FFMA R203, R28, R2, R203 ;  /* 0x000000021ccb7223 */ /* 0x000fe200000000cb */
[--C-:B------:R-:W-:Y:S02]  /*7740*/  HADD2.F32 R28, -RZ, R21.reuse.H0_H0 ;  /* 0x20000015ff1c7230 */ /* 0x100fe40000004100 */
[C-C-:B------:R-:W-:Y:S01]  /*7750*/  FFMA R201, R16.reuse, R201, R5.reuse ;  /* 0x000000c910c97223 */ /* 0x140fe20000000005 */
[----:B------:R-:W-:Y:S02]  /*7760*/  HADD2.F32 R30, -RZ, R21.H1_H1 ;  /* 0x30000015ff1e7230 */ /* 0x000fe40000004100 */
[----:B------:R-:W-:Y:S01]  /*7770*/  FFMA R15, R16, R200, R5 ;  /* 0x000000c8100f7223 */ /* 0x000fe20000000005 */
[-C--:B------:R-:W-:Y:S01]  /*7780*/  F2FP.F16.E4M3.UNPACK_B R21, R11.reuse ;  /* 0x0000000bff15723e */ /* 0x080fe200020006ff */
[-C--:B------:R-:W-:Y:S01]  /*7790*/  FFMA R26, R26, R2.reuse, R13 ;  /* 0x000000021a1a7223 */ /* 0x080fe2000000000d */
[----:B------:R-:W-:Y:S01]  /*77a0*/  F2FP.F16.E4M3.UNPACK_B R13, R11.H1 ;  /* 0x0000000bff0d723e */ /* 0x000fe200030006ff */
[-C--:B------:R-:W-:Y:S01]  /*77b0*/  FFMA R201, R28, R2.reuse, R201 ;  /* 0x000000021cc97223 */ /* 0x080fe200000000c9 */
[----:B------:R-:W-:Y:S01]  /*77c0*/  FFMA R28, R30, R2, R15 ;  /* 0x000000021e1c7223 */ /* 0x000fe2000000000f */
[----:B------:R-:W-:-:S02]  /*77d0*/  HADD2.F32 R30, -RZ, R21.H0_H0 ;  /* 0x20000015ff1e7230 */ /* 0x000fc40000004100 */
[C---:B------:R-:W-:Y:S01]  /*77e0*/  FFMA R199, R16.reuse, R199, R3 ;  /* 0x000000c710c77223 */ /* 0x040fe20000000003 */
[----:B------:R-:W-:Y:S02]  /*77f0*/  HADD2.F32 R32, -RZ, R21.H1_H1 ;  /* 0x30000015ff207230 */ /* 0x000fe40000004100 */
[C-C-:B------:R-:W-:Y:S01]  /*7800*/  FFMA R197, R16.reuse, R197, R5.reuse ;  /* 0x000000c510c57223 */ /* 0x140fe20000000005 */
[--C-:B------:R-:W-:Y:S02]  /*7810*/  HADD2.F32 R34, -RZ, R13.reuse.H0_H0 ;  /* 0x2000000dff227230 */ /* 0x100fe40000004100 */
[C---:B------:R-:W-:Y:S01]  /*7820*/  FFMA R15, R16.reuse, R196, R5 ;  /* 0x000000c4100f7223 */ /* 0x040fe20000000005 */
[----:B------:R-:W-:Y:S02]  /*7830*/  HADD2.F32 R36, -RZ, R13.H1_H1 ;  /* 0x3000000dff247230 */ /* 0x000fe40000004100 */
[----:B------:R-:W-:Y:S01]  /*7840*/  FFMA R13, R16, R198, R3 ;  /* 0x000000c6100d7223 */ /* 0x000fe20000000003 */
[-C--:B------:R-:W-:Y:S01]  /*7850*/  FFMA R199, R30, R2.reuse, R199 ;  /* 0x000000021ec77223 */ /* 0x080fe200000000c7 */
[-C--:B------:R-:W-:Y:S01]  /*7860*/  FFMA R197, R34, R2.reuse, R197 ;  /* 0x0000000222c57223 */ /* 0x080fe200000000c5 */
[----:B------:R-:W-:Y:S01]  /*7870*/  F2FP.SATFINITE.RELU.E4M3.F32.PACK_AB_MERGE_C R12, R12, R211, RZ ;  /* 0x000000d30c0c723e */ /* 0x000fe200048078ff */
[-C--:B------:R-:W-:Y:S01]  /*7880*/  FFMA R30, R32, R2.reuse, R13 ;  /* 0x00000002201e7223 */ /* 0x080fe2000000000d */
[----:B------:R-:W-:Y:S01]  /*7890*/  FFMA R32, R36, R2, R15 ;  /* 0x0000000224207223 */ /* 0x000fe2000000000f */
[----:B------:R-:W-:-:S02]  /*78a0*/  F2FP.SATFINITE.RELU.E4M3.F32.PACK_AB_MERGE_C R14, R14, R209, RZ ;  /* 0x000000d10e0e723e */ /* 0x000fc400048078ff */
[----:B------:R-:W-:Y:S02]  /*78b0*/  F2FP.SATFINITE.RELU.E4M3.F32.PACK_AB_MERGE_C R20, R20, R207, RZ ;  /* 0x000000cf1414723e */ /* 0x000fe400048078ff */
[----:B------:R-:W-:Y:S02]  /*78c0*/  F2FP.SATFINITE.RELU.E4M3.F32.PACK_AB_MERGE_C R24, R24, R205, RZ ;  /* 0x000000cd1818723e */ /* 0x000fe400048078ff */
[----:B------:R-:W-:Y:S02]  /*78d0*/  F2FP.SATFINITE.RELU.E4M3.F32.PACK_AB_MERGE_C R26, R26, R203, RZ ;  /* 0x000000cb1a1a723e */ /* 0x000fe400048078ff */
[----:B------:R-:W-:Y:S02]  /*78e0*/  F2FP.SATFINITE.RELU.E4M3.F32.PACK_AB_MERGE_C R28, R28, R201, RZ ;  /* 0x000000c91c1c723e */ /* 0x000fe400048078ff */
[----:B------:R-:W-:Y:S02]  /*78f0*/  F2FP.SATFINITE.RELU.E4M3.F32.PACK_AB_MERGE_C R30, R30, R199, RZ ;  /* 0x000000c71e1e723e */ /* 0x000fe400048078ff */
[----:B------:R-:W-:Y:S01]  /*7900*/  F2FP.SATFINITE.RELU.E4M3.F32.PACK_AB_MERGE_C R32, R32, R197, RZ ;  /* 0x000000c52020723e */ /* 0x000fe200048078ff */
[----:B------:R-:W-:Y:S06]  /*7910*/  @P0 BRA `(.L_x_71) ;  /* 0x0000000000040947 */ /* 0x000fec0003800000 */
[----:B------:R-:W-:-:S04]  /*7920*/  DEPBAR.LE SB0, 0x1 ;  /* 0x000080400000791a */ /* 0x000fc80000000000 */
.L_x_71:
[----:B------:R-:W-:Y:S05]  /*7930*/  WARPSYNC.ALL ;  /* 0x0000000000007948 */ /* 0x000fea0003800000 */
[----:B------:R-:W-:Y:S06]  /*7940*/  BAR.SYNC.DEFER_BLOCKING 0x1, 0x100 ;  /* 0x0044000000007b1d */ /* 0x000fec0000010000 */
        /* <DEDUP_REMOVED lines=19> */
[----:B------:R-:W-:Y:S02]  /*7a80*/  UIADD3 UR4, UR44, 0x5100, URZ ;  /* 0x000051002c047890 */ /* 0x000fe4000fffe03f */
[----:B------:R-:W-:Y:S01]  /*7a90*/  UIADD3.X UR9, URZ, UR61, URZ, UP0, !UPT ;  /* 0x0000003d3f097290 */ /* 0x000fe200087fe43f */
[----:B------:R-:W-:Y:S01]  /*7aa0*/  UMOV UR6, UR42 ;  /* 0x0000002a00067c82 */ /* 0x000fe20008000000 */
[----:B------:R-:W-:-:S07]  /*7ab0*/  UMOV UR7, UR43 ;  /* 0x0000002b00077c82 */ /* 0x000fce0008000000 */
[----:B------:R1:W-:Y:S02]  /*7ac0*/  UTMASTG.3D [UR4], [UR8] ;  /* 0x00000004080073b5 */ /* 0x0003e40008010000 */
[----:B-1----:R0:W-:Y:S02]  /*7ad0*/  UTMACMDFLUSH ;  /* 0x00000000000079b7 */ /* 0x0021e40000000000 */
.L_x_73:
[----:B------:R-:W-:Y:S05]  /*7ae0*/  BSYNC B0 ;  /* 0x0000000000007941 */ /* 0x000fea0003800000 */
.L_x_72:
[----:B------:R-:W2:Y:S04]  /*7af0*/  LDL R14, [R1+0xb4] ;  /* 0x0000b400010e7983 */ /* 0x000ea80000100800 */
[----:B------:R-:W3:Y:S01]  /*7b00*/  LDL R15, [R1+0xb8] ;  /* 0x0000b800010f7983 */ /* 0x000ee20000100800 */
[----:B------:R-:W-:Y:S01]  /*7b10*/  BSSY B0, `(.L_x_74) ;  /* 0x0000036000007945 */ /* 0x000fe20003800000 */
[----:B--2---:R-:W-:Y:S01]  /*7b20*/  IMAD.MOV.U32 R13, RZ, RZ, R14 ;  /* 0x000000ffff0d7224 */ /* 0x004fe200078e000e */
[----:B---3--:R-:W-:Y:S02]  /*7b30*/  MOV R12, R15 ;  /* 0x0000000f000c7202 */ /* 0x008fe40000000f00 */
[----:B------:R-:W-:Y:S05]  /*7b40*/  @P1 BRA `(.L_x_75) ;  /* 0x0000000000c81947 */ /* 0x000fea0003800000 */
[----:B------:R-:W-:-:S05]  /*7b50*/  IMAD.U32 R12, RZ, RZ, UR56 ;  /* 0x00000038ff0c7e24 */ /* 0x000fca000f8e00ff */
[----:B------:R-:W-:-:S13]  /*7b60*/  ISETP.NE.AND P3, PT, R12, 0x3, PT ;  /* 0x000000030c00780c */ /* 0x000fda0003f65270 */
[----:B------:R-:W-:Y:S05]  /*7b70*/  @!P3 BRA `(.L_x_76) ;  /* 0x000000000004b947 */ /* 0x000fea0003800000 */
[----:B------:R-:W-:Y:S01]  /*7b80*/  BPT.TRAP 0x1 ;  /* 0x000000040000795c */ /* 0x000fe20000300000 */
.L_x_76:
[----:B------:R-:W-:Y:S01]  /*7b90*/  LEA R14, R14, UR44, 0x3 ;  /* 0x0000002c0e0e7c11 */ /* 0x000fe2000f8e18ff */
[----:B------:R-:W-:Y:S01]  /*7ba0*/  BSSY B1, `(.L_x_77) ;  /* 0x0000004000017945 */ /* 0x000fe20003800000 */
[----:B------:R-:W-:-:S04]  /*7bb0*/  SHF.L.U32 R13, R15, 0x1f, RZ ;  /* 0x0000001f0f0d7819 */ /* 0x000fc800000006ff */
[----:B------:R-:W1:Y:S02]  /*7bc0*/  SYNCS.PHASECHK.TRANS64.TRYWAIT P2, [R14+URZ+0x80], R13 ;  /* 0x0000800d0e0075a7 */ /* 0x000e64000804017f */
[----:B-1----:R-:W-:Y:S05]  /*7bd0*/  @!P2 BRA `(.L_x_78) ;  /* 0x0000007400a8a947 */ /* 0x002fea0003800000 */
.L_x_245:
[----:B------:R-:W-:Y:S05]  /*7be0*/  BSYNC B1 ;  /* 0x0000000000017941 */ /* 0x000fea0003800000 */
.L_x_77:
        /* <DEDUP_REMOVED lines=18> */
.L_x_80:
[----:B------:R-:W-:Y:S05]  /*7d10*/  BSYNC B1 ;  /* 0x0000000000017941 */ /* 0x000fea0003800000 */
.L_x_79:
        /* <DEDUP_REMOVED lines=8> */
.L_x_81:
[----:B------:R-:W3:Y:S04]  /*7da0*/  LDL.LU R20, [R1+0xb4] ;  /* 0x0000b40001147983 */ /* 0x000ee80000300800 */
[----:B------:R-:W4:Y:S01]  /*7db0*/  LDL.LU R15, [R1+0xb8] ;  /* 0x0000b800010f7983 */ /* 0x000f220000300800 */
[----:B------:R-:W-:Y:S01]  /*7dc0*/  VIADD R12, R14, 0xa0 ;  /* 0x000000a00e0c7836 */ /* 0x000fe20000000000 */
[----:B-1----:R-:W1:Y:S04]  /*7dd0*/  S2R R13, SR_CgaCtaId ;  /* 0x00000000000d7919 */ /* 0x002e680000008800 */
[----:B-1----:R-:W-:-:S04]  /*7de0*/  PRMT R12, R13, 0x654, R12 ;  /* 0x000006540d0c7816 */ /* 0x002fc8000000000c */
[----:B--2---:R1:W-:Y:S01]  /*7df0*/  SYNCS.ARRIVE.TRANS64.RED.A1T0 RZ, [R12+URZ], RZ ;  /* 0x000000ff0cff79a7 */ /* 0x0043e2000810043f */
[----:B---3--:R-:W-:-:S04]  /*7e00*/  IADD3 R13, R20, 0x1, RZ ;  /* 0x00000001140d7810 */ /* 0x008fc80007ffe0ff */
[----:B------:R-:W-:-:S04]  /*7e10*/  ISETP.NE.AND P2, PT, R13, 0x4, PT ;  /* 0x000000040d00780c */ /* 0x000fc80003f45270 */
[----:B-1----:R-:W-:Y:S02]  /*7e20*/  SEL R12, RZ, 0x1, P2 ;  /* 0x00000001ff0c7807 */ /* 0x002fe40001000000 */
[----:B------:R-:W-:Y:S02]  /*7e30*/  SEL R13, R13, RZ, P2 ;  /* 0x000000ff0d0d7207 */ /* 0x000fe40001000000 */
[----:B----4-:R-:W-:-:S03]  /*7e40*/  LOP3.LUT R12, R15, R12, RZ, 0x3c, !PT ;  /* 0x0000000c0f0c7212 */ /* 0x010fc600078e3cff */
[----:B------:R1:W-:Y:S04]  /*7e50*/  STL [R1+0xb4], R13 ;  /* 0x0000b40d01007387 */ /* 0x0003e80000100800 */
[----:B------:R1:W-:Y:S02]  /*7e60*/  STL [R1+0xb8], R12 ;  /* 0x0000b80c01007387 */ /* 0x0003e40000100800 */
.L_x_75:
[----:B------:R-:W-:Y:S05]  /*7e70*/  BSYNC B0 ;  /* 0x0000000000007941 */ /* 0x000fea0003800000 */
.L_x_74:
[-C--:B------:R-:W-:Y:S01]  /*7e80*/  F2FP.F16.E4M3.UNPACK_B R14, R4.reuse ;  /* 0x00000004ff0e723e */ /* 0x080fe200020006ff */
        /* <DEDUP_REMOVED lines=65> */
.L_x_82:
        /* <DEDUP_REMOVED lines=16> */
[----:B---3--:R-:W3:Y:S02]  /*83a0*/  FENCE.VIEW.ASYNC.S ;  /* 0x00000000000073c6 */ /* 0x008ee40000000000 */
[----:B---3--:R-:W-:Y:S06]  /*83b0*/  BAR.SYNC.DEFER_BLOCKING 0x1, 0x100 ;  /* 0x0044000000007b1d */ /* 0x008fec0000010000 */
[----:B--2---:R-:W-:Y:S05]  /*83c0*/  @P0 BRA `(.L_x_84) ;  /* 0x0000000000200947 */ /* 0x004fea0003800000 */
[----:B------:R-:W-:Y:S02]  /*83d0*/  UIADD3 UR8, UP0, UR60, 0x4f0, URZ ;  /* 0x000004f03c087890 */ /* 0x000fe4000ff1e03f */
[----:B------:R-:W-:Y:S02]  /*83e0*/  UIADD3 UR5, UR41, 0x40, URZ ;  /* 0x0000004029057890 */ /* 0x000fe4000fffe03f */
[----:B------:R-:W-:Y:S02]  /*83f0*/  UIADD3 UR4, UR44, 0x4100, URZ ;  /* 0x000041002c047890 */ /* 0x000fe4000fffe03f */
[----:B------:R-:W-:Y:S01]  /*8400*/  UIADD3.X UR9, URZ, UR61, URZ, UP0, !UPT ;  /* 0x0000003d3f097290 */ /* 0x000fe200087fe43f */
[----:B------:R-:W-:Y:S01]  /*8410*/  UMOV UR6, UR42 ;  /* 0x0000002a00067c82 */ /* 0x000fe20008000000 */
[----:B------:R-:W-:-:S07]  /*8420*/  UMOV UR7, UR43 ;  /* 0x0000002b00077c82 */ /* 0x000fce0008000000 */
[----:B------:R2:W-:Y:S02]  /*8430*/  UTMASTG.3D [UR4], [UR8] ;  /* 0x00000004080073b5 */ /* 0x0005e40008010000 */
[----:B--2---:R0:W-:Y:S02]  /*8440*/  UTMACMDFLUSH ;  /* 0x00000000000079b7 */ /* 0x0041e40000000000 */
.L_x_84:
[----:B------:R-:W-:Y:S05]  /*8450*/  BSYNC B0 ;  /* 0x0000000000007941 */ /* 0x000fea0003800000 */
.L_x_83:
[----:B------:R-:W-:Y:S04]  /*8460*/  BSSY B0, `(.L_x_85) ;  /* 0x000003c000007945 */ /* 0x000fe80003800000 */
[----:B------:R-:W-:Y:S05]  /*8470*/  @P1 BRA `(.L_x_86) ;  /* 0x0000000000e81947 */ /* 0x000fea0003800000 */
[----:B------:R-:W-:-:S05]  /*8480*/  IMAD.U32 R14, RZ, RZ, UR56 ;  /* 0x00000038ff0e7e24 */ /* 0x000fca000f8e00ff */
[----:B------:R-:W-:-:S13]  /*8490*/  ISETP.NE.AND P3, PT, R14, 0x3, PT ;  /* 0x000000030e00780c */ /* 0x000fda0003f65270 */
[----:B------:R-:W-:Y:S05]  /*84a0*/  @!P3 BRA `(.L_x_87) ;  /* 0x000000000004b947 */ /* 0x000fea0003800000 */
[----:B------:R-:W-:Y:S01]  /*84b0*/  BPT.TRAP 0x1 ;  /* 0x000000040000795c */ /* 0x000fe20000300000 */
.L_x_87:
[----:B------:R-:W2:Y:S04]  /*84c0*/  LDL R15, [R1+0xb8] ;  /* 0x0000b800010f7983 */ /* 0x000ea80000100800 */
[----:B------:R-:W3:Y:S01]  /*84d0*/  LDL R14, [R1+0xb4] ;  /* 0x0000b400010e7983 */ /* 0x000ee20000100800 */
[----:B------:R-:W-:Y:S01]  /*84e0*/  BSSY B1, `(.L_x_88) ;  /* 0x0000005000017945 */ /* 0x000fe20003800000 */
[----:B--2---:R-:W-:Y:S02]  /*84f0*/  SHF.L.U32 R15, R15, 0x1f, RZ ;  /* 0x0000001f0f0f7819 */ /* 0x004fe400000006ff */
[----:B---3--:R-:W-:-:S04]  /*8500*/  LEA R14, R14, UR44, 0x3 ;  /* 0x0000002c0e0e7c11 */ /* 0x008fc8000f8e18ff */
[----:B------:R-:W2:Y:S02]  /*8510*/  SYNCS.PHASECHK.TRANS64.TRYWAIT P2, [R14+URZ+0x80], R15 ;  /* 0x0000800f0e0075a7 */ /* 0x000ea4000804017f */
[----:B--2---:R-:W-:Y:S05]  /*8520*/  @!P2 BRA `(.L_x_89) ;  /* 0x0000006c0068a947 */ /* 0x004fea0003800000 */
.L_x_246:
[----:B------:R-:W-:Y:S05]  /*8530*/  BSYNC B1 ;  /* 0x0000000000017941 */ /* 0x000fea0003800000 */
.L_x_88:
[----:B------:R-:W-:Y:S04]  /*8540*/  BSSY B1, `(.L_x_90) ;  /* 0x0000012000017945 */ /* 0x000fe80003800000 */
[----:B------:R-:W-:Y:S05]  /*8550*/  @P4 BRA `(.L_x_91) ;  /* 0x0000000000404947 */ /* 0x000fea0003800000 */
[----:B------:R-:W3:Y:S02]  /*8560*/  LDL R20, [R1+0xb4] ;  /* 0x0000b40001147983 */ /* 0x000ee40000100800 */
[----:B---3--:R-:W-:-:S05]  /*8570*/  LEA R20, R20, R7, 0xc ;  /* 0x0000000714147211 */ /* 0x008fca00078e60ff */
[----:B------:R-:W-:Y:S01]  /*8580*/  VIADD R11, R20, UR44 ;  /* 0x0000002c140b7c36 */ /* 0x000fe20008000000 */
[----:B------:R-:W-:Y:S04]  /*8590*/  LDS.U16 R4, [R20+UR44+0x200] ;  /* 0x0002002c14047984 */ /* 0x000fe80008000400 */
[----:B------:R-:W-:Y:S01]  /*85a0*/  IADD3 R24, R11, R8, RZ ;  /* 0x000000080b187210 */ /* 0x000fe20007ffe0ff */
[----:B------:R-:W-:Y:S04]  /*85b0*/  LDS.U16 R6, [R20+UR44+0x208] ;  /* 0x0002082c14067984 */ /* 0x000fe80008000400 */
[----:B------:R-:W3:Y:S04]  /*85c0*/  LDS.U16 R11, [R20+UR44+0x100] ;  /* 0x0001002c140b7984 */ /* 0x000ee80008000400 */
[----:B--2---:R-:W2:Y:S04]  /*85d0*/  LDS.U16 R15, [R20+UR44+0x108] ;  /* 0x0001082c140f7984 */ /* 0x004ea80008000400 */
[----:B------:R-:W-:Y:S04]  /*85e0*/  LDS.U16 R10, [R24+0x200] ;  /* 0x00020000180a7984 */ /* 0x000fe80000000400 */
[----:B------:R-:W4:Y:S04]  /*85f0*/  LDS.U16 R21, [R24+0x100] ;  /* 0x0001000018157984 */ /* 0x000f280000000400 */
[----:B------:R-:W-:Y:S04]  /*8600*/  LDS.U16 R14, [R24+0x208] ;  /* 0x00020800180e7984 */ /* 0x000fe80000000400 */
[----:B------:R-:W5:Y:S01]  /*8610*/  LDS.U16 R25, [R24+0x108] ;  /* 0x0001080018197984 */ /* 0x000f620000000400 */
[----:B---3--:R-:W-:-:S02]  /*8620*/  PRMT R4, R11, 0x5410, R4 ;  /* 0x000054100b047816 */ /* 0x008fc40000000004 */
[----:B--2---:R-:W-:Y:S02]  /*8630*/  PRMT R6, R15, 0x5410, R6 ;  /* 0x000054100f067816 */ /* 0x004fe40000000006 */
[----:B----4-:R-:W-:Y:S02]  /*8640*/  PRMT R10, R21, 0x5410, R10 ;  /* 0x00005410150a7816 */ /* 0x010fe4000000000a */
[----:B-----5:R-:W-:-:S07]  /*8650*/  PRMT R11, R25, 0x5410, R14 ;  /* 0x00005410190b7816 */ /* 0x020fce000000000e */
.L_x_91:
[----:B------:R-:W-:Y:S05]  /*8660*/  BSYNC B1 ;  /* 0x0000000000017941 */ /* 0x000fea0003800000 */
.L_x_90:
[----:B------:R-:W-:Y:S01]  /*8670*/  @!PT LDS RZ, [RZ] ;  /* 0x00000000fffff984 */ /* 0x000fe20000000800 */
[----:B------:R-:W-:Y:S01]  /*8680*/  @!PT LDS RZ, [RZ] ;  /* 0x00000000fffff984 */ /* 0x000fe20000000800 */
[----:B------:R-:W-:Y:S01]  /*8690*/  @!PT LDS RZ, [RZ] ;  /* 0x00000000fffff984 */ /* 0x000fe20000000800 */
[----:B------:R-:W-:Y:S01]  /*86a0*/  @!PT LDS RZ, [RZ] ;  /* 0x00000000fffff984 */ /* 0x000fe20000000800 */
[----:B------:R3:W-:Y:S06]  /*86b0*/  MEMBAR.ALL.CTA ;  /* 0x0000000000007992 */ /* 0x0007ec0000008000 */
[----:B---3--:R-:W3:Y:S01]  /*86c0*/  FENCE.VIEW.ASYNC.S ;  /* 0x00000000000073c6 */ /* 0x008ee20000000000 */
[----:B------:R-:W-:Y:S05]  /*86d0*/  @!P3 BRA `(.L_x_92) ;  /* 0x000000000004b947 */ /* 0x000fea0003800000 */
[----:B------:R-:W-:Y:S01]  /*86e0*/  BPT.TRAP 0x1 ;  /* 0x000000040000795c */ /* 0x000fe20000300000 */
.L_x_92:
[----:B------:R-:W4:Y:S04]  /*86f0*/  LDL.LU R20, [R1+0xb4] ;  /* 0x0000b40001147983 */ /* 0x000f280000300800 */
[----:B------:R-:W5:Y:S01]  /*8700*/  LDL.LU R21, [R1+0xb8] ;  /* 0x0000b80001157983 */ /* 0x000f620000300800 */
[C---:B--2---:R-:W-:Y:S02]  /*8710*/  LEA R14, R13.reuse, UR44, 0x3 ;  /* 0x0000002c0d0e7c11 */ /* 0x044fe4000f8e18ff */
[----:B-1----:R-:W-:Y:S01]  /*8720*/  IADD3 R13, R13, 0x1, RZ ;  /* 0x000000010d0d7810 */ /* 0x002fe20007ffe0ff */
[----:B------:R-:W1:Y:S02]  /*8730*/  S2R R15, SR_CgaCtaId ;  /* 0x00000000000f7919 */ /* 0x000e640000008800 */
[----:B------:R-:W-:Y:S01]  /*8740*/  VIADD R14, R14, 0xa0 ;  /* 0x000000a00e0e7836 */ /* 0x000fe20000000000 */
[----:B------:R-:W-:-:S04]  /*8750*/  ISETP.NE.AND P2, PT, R13, 0x4, PT ;  /* 0x000000040d00780c */ /* 0x000fc80003f45270 */
[----:B------:R-:W-:Y:S02]  /*8760*/  SEL R13, R13, RZ, P2 ;  /* 0x000000ff0d0d7207 */ /* 0x000fe40001000000 */
[----:B-1----:R-:W-:Y:S02]  /*8770*/  PRMT R14, R15, 0x654, R14 ;  /* 0x000006540f0e7816 */ /* 0x002fe4000000000e */
[----:B------:R-:W-:Y:S02]  /*8780*/  SEL R15, RZ, 0x1, P2 ;  /* 0x00000001ff0f7807 */ /* 0x000fe40001000000 */
[----:B---3--:R4:W-:Y:S02]  /*8790*/  SYNCS.ARRIVE.TRANS64.RED.A1T0 RZ, [R14+URZ], RZ ;  /* 0x000000ff0eff79a7 */ /* 0x0089e4000810043f */
[----:B------:R-:W-:Y:S01]  /*87a0*/  LOP3.LUT R12, R12, R15, RZ, 0x3c, !PT ;  /* 0x0000000f0c0c7212 */ /* 0x000fe200078e3cff */
[----:B----4-:R-:W-:-:S05]  /*87b0*/  VIADD R14, R20, 0x1 ;  /* 0x00000001140e7836 */ /* 0x010fca0000000000 */
[----:B------:R-:W-:-:S04]  /*87c0*/  ISETP.NE.AND P3, PT, R14, 0x4, PT ;  /* 0x000000040e00780c */ /* 0x000fc80003f65270 */
[----:B------:R-:W-:Y:S02]  /*87d0*/  SEL R20, RZ, 0x1, P3 ;  /* 0x00000001ff147807 */ /* 0x000fe40001800000 */
[----:B------:R-:W-:Y:S02]  /*87e0*/  SEL R14, R14, RZ, P3 ;  /* 0x000000ff0e0e7207 */ /* 0x000fe40001800000 */
[----:B-----5:R-:W-:-:S03]  /*87f0*/  LOP3.LUT R21, R21, R20, RZ, 0x3c, !PT ;  /* 0x0000001415157212 */ /* 0x020fc600078e3cff */
[----:B------:R2:W-:Y:S04]  /*8800*/  STL [R1+0xb4], R14 ;  /* 0x0000b40e01007387 */ /* 0x0005e80000100800 */
[----:B------:R2:W-:Y:S02]  /*8810*/  STL [R1+0xb8], R21 ;  /* 0x0000b81501007387 */ /* 0x0005e40000100800 */
.L_x_86:
[----:B------:R-:W-:Y:S05]  /*8820*/  BSYNC B0 ;  /* 0x0000000000007941 */ /* 0x000fea0003800000 */
.L_x_85:
[-C--:B--2---:R-:W-:Y:S01]  /*8830*/  F2FP.F16.E4M3.UNPACK_B R14, R4.reuse ;  /* 0x00000004ff0e723e */ /* 0x084fe200020006ff */
        /* <DEDUP_REMOVED lines=65> */
.L_x_93:
        /* <DEDUP_REMOVED lines=27> */
.L_x_95:
[----:B------:R-:W-:Y:S05]  /*8e00*/  BSYNC B0 ;  /* 0x0000000000007941 */ /* 0x000fea0003800000 */
.L_x_94:
[----:B------:R-:W-:Y:S04]  /*8e10*/  BSSY B0, `(.L_x_96) ;  /* 0x000003c000007945 */ /* 0x000fe80003800000 */
[----:B------:R-:W-:Y:S05]  /*8e20*/  @P1 BRA `(.L_x_97) ;  /* 0x0000000000e81947 */ /* 0x000fea0003800000 */
[----:B------:R-:W-:-:S04]  /*8e30*/  MOV R14, UR56 ;  /* 0x00000038000e7c02 */ /* 0x000fc80008000f00 */
[----:B------:R-:W-:-:S13]  /*8e40*/  ISETP.NE.AND P3, PT, R14, 0x3, PT ;  /* 0x000000030e00780c */ /* 0x000fda0003f65270 */
[----:B------:R-:W-:Y:S05]  /*8e50*/  @!P3 BRA `(.L_x_98) ;  /* 0x000000000004b947 */ /* 0x000fea0003800000 */
[----:B------:R-:W-:Y:S01]  /*8e60*/  BPT.TRAP 0x1 ;  /* 0x000000040000795c */ /* 0x000fe20000300000 */
.L_x_98:
[----:B------:R-:W2:Y:S04]  /*8e70*/  LDL R15, [R1+0xb8] ;  /* 0x0000b800010f7983 */ /* 0x000ea80000100800 */
[----:B------:R-:W3:Y:S01]  /*8e80*/  LDL R14, [R1+0xb4] ;  /* 0x0000b400010e7983 */ /* 0x000ee20000100800 */
[----:B------:R-:W-:Y:S01]  /*8e90*/  BSSY B1, `(.L_x_99) ;  /* 0x0000005000017945 */ /* 0x000fe20003800000 */
[----:B--2---:R-:W-:Y:S02]  /*8ea0*/  SHF.L.U32 R15, R15, 0x1f, RZ ;  /* 0x0000001f0f0f7819 */ /* 0x004fe400000006ff */
[----:B---3--:R-:W-:-:S04]  /*8eb0*/  LEA R14, R14, UR44, 0x3 ;  /* 0x0000002c0e0e7c11 */ /* 0x008fc8000f8e18ff */
[----:B------:R-:W2:Y:S02]  /*8ec0*/  SYNCS.PHASECHK.TRANS64.TRYWAIT P2, [R14+URZ+0x80], R15 ;  /* 0x0000800f0e0075a7 */ /* 0x000ea4000804017f */
[----:B--2---:R-:W-:Y:S05]  /*8ed0*/  @!P2 BRA `(.L_x_100) ;  /* 0x000000640010a947 */ /* 0x004fea0003800000 */
.L_x_247:
[----:B------:R-:W-:Y:S05]  /*8ee0*/  BSYNC B1 ;  /* 0x0000000000017941 */ /* 0x000fea0003800000 */
.L_x_99:
[----:B------:R-:W-:Y:S04]  /*8ef0*/  BSSY B1, `(.L_x_101) ;  /* 0x0000012000017945 */ /* 0x000fe80003800000 */
[----:B------:R-:W-:Y:S05]  /*8f00*/  @P4 BRA `(.L_x_102) ;  /* 0x0000000000404947 */ /* 0x000fea0003800000 */
[----:B------:R-:W3:Y:S02]  /*8f10*/  LDL R20, [R1+0xb4] ;  /* 0x0000b40001147983 */ /* 0x000ee40000100800 */
[----:B---3--:R-:W-:-:S05]  /*8f20*/  IMAD R20, R20, 0x1000, R7 ;  /* 0x0000100014147824 */ /* 0x008fca00078e0207 */
[----:B------:R-:W-:Y:S01]  /*8f30*/  IADD3 R11, R20, UR44, RZ ;  /* 0x0000002c140b7c10 */ /* 0x000fe2000fffe0ff */
[----:B------:R-:W-:Y:S04]  /*8f40*/  LDS.U16 R4, [R20+UR44+0x200] ;  /* 0x0002002c14047984 */ /* 0x000fe80008000400 */
[----:B------:R-:W-:Y:S01]  /*8f50*/  IMAD.IADD R24, R11, 0x1, R8 ;  /* 0x000000010b187824 */ /* 0x000fe200078e0208 */
        /* <DEDUP_REMOVED lines=11> */
.L_x_102:
[----:B------:R-:W-:Y:S05]  /*9010*/  BSYNC B1 ;  /* 0x0000000000017941 */ /* 0x000fea0003800000 */
.L_x_101:
        /* <DEDUP_REMOVED lines=8> */
.L_x_103:
[----:B------:R-:W4:Y:S04]  /*90a0*/  LDL.LU R20, [R1+0xb4] ;  /* 0x0000b40001147983 */ /* 0x000f280000300800 */
[----:B------:R-:W5:Y:S01]  /*90b0*/  LDL.LU R21, [R1+0xb8] ;  /* 0x0000b80001157983 */ /* 0x000f620000300800 */
[C---:B--2---:R-:W-:Y:S01]  /*90c0*/  LEA R14, R13.reuse, UR44, 0x3 ;  /* 0x0000002c0d0e7c11 */ /* 0x044fe2000f8e18ff */
[----:B-1----:R-:W-:Y:S01]  /*90d0*/  VIADD R13, R13, 0x1 ;  /* 0x000000010d0d7836 */ /* 0x002fe20000000000 */
[----:B------:R-:W1:Y:S02]  /*90e0*/  S2R R15, SR_CgaCtaId ;  /* 0x00000000000f7919 */ /* 0x000e640000008800 */
[----:B------:R-:W-:Y:S02]  /*90f0*/  IADD3 R14, R14, 0xa0, RZ ;  /* 0x000000a00e0e7810 */ /* 0x000fe40007ffe0ff */
[----:B------:R-:W-:-:S04]  /*9100*/  ISETP.NE.AND P2, PT, R13, 0x4, PT ;  /* 0x000000040d00780c */ /* 0x000fc80003f45270 */
[----:B------:R-:W-:Y:S02]  /*9110*/  SEL R13, R13, RZ, P2 ;  /* 0x000000ff0d0d7207 */ /* 0x000fe40001000000 */
[----:B-1----:R-:W-:Y:S02]  /*9120*/  PRMT R14, R15, 0x654, R14 ;  /* 0x000006540f0e7816 */ /* 0x002fe4000000000e */
[----:B------:R-:W-:Y:S02]  /*9130*/  SEL R15, RZ, 0x1, P2 ;  /* 0x00000001ff0f7807 */ /* 0x000fe40001000000 */
[----:B---3--:R4:W-:Y:S02]  /*9140*/  SYNCS.ARRIVE.TRANS64.RED.A1T0 RZ, [R14+URZ], RZ ;  /* 0x000000ff0eff79a7 */ /* 0x0089e4000810043f */
[----:B------:R-:W-:Y:S02]  /*9150*/  LOP3.LUT R12, R12, R15, RZ, 0x3c, !PT ;  /* 0x0000000f0c0c7212 */ /* 0x000fe400078e3cff */
[----:B----4-:R-:W-:-:S04]  /*9160*/  IADD3 R14, R20, 0x1, RZ ;  /* 0x00000001140e7810 */ /* 0x010fc80007ffe0ff */
[----:B------:R-:W-:-:S04]  /*9170*/  ISETP.NE.AND P3, PT, R14, 0x4, PT ;  /* 0x000000040e00780c */ /* 0x000fc80003f65270 */
[----:B------:R-:W-:Y:S02]  /*9180*/  SEL R20, RZ, 0x1, P3 ;  /* 0x00000001ff147807 */ /* 0x000fe40001800000 */
[----:B------:R-:W-:Y:S02]  /*9190*/  SEL R14, R14, RZ, P3 ;  /* 0x000000ff0e0e7207 */ /* 0x000fe40001800000 */
[----:B-----5:R-:W-:-:S03]  /*91a0*/  LOP3.LUT R21, R21, R20, RZ, 0x3c, !PT ;  /* 0x0000001415157212 */ /* 0x020fc600078e3cff */
[----:B------:R2:W-:Y:S04]  /*91b0*/  STL [R1+0xb4], R14 ;  /* 0x0000b40e01007387 */ /* 0x0005e80000100800 */
[----:B------:R2:W-:Y:S02]  /*91c0*/  STL [R1+0xb8], R21 ;  /* 0x0000b81501007387 */ /* 0x0005e40000100800 */
.L_x_97:
[----:B------:R-:W-:Y:S05]  /*91d0*/  BSYNC B0 ;  /* 0x0000000000007941 */ /* 0x000fea0003800000 */
.L_x_96:
        /* <DEDUP_REMOVED lines=29> */
[----:B------:R-:W-:Y:S01]  /*93b0*/  FFMA R157, R26, R2, R157 ;  /* 0x000000021a9d7223 */ /* 0x000fe2000000009d */
[----:B------:R-:W-:Y:S01]  /*93c0*/  F2FP.F16.E4M3.UNPACK_B R25, R10.H1 ;  /* 0x0000000aff19723e */ /* 0x000fe200030006ff */
[----:B------:R-:W-:Y:S01]  /*93d0*/  FFMA R26, R28, R2, R15 ;  /* 0x000000021c1a7223 */ /* 0x000fe2000000000f */
[----:B------:R-:W-:-:S02]  /*93e0*/  HADD2.F32 R28, -RZ, R21.H1_H1 ;  /* 0x30000015ff1c7230 */ /* 0x000fc40000004100 */
[----:B------:R-:W-:Y:S01]  /*93f0*/  FFMA R15, R16, R154, R3 ;  /* 0x0000009a100f7223 */ /* 0x000fe20000000003 */
[-C--:B------:R-:W-:Y:S01]  /*9400*/  FFMA R155, R30, R2.reuse, R155 ;  /* 0x000000021e9b7223 */ /* 0x080fe2000000009b */
[--C-:B------:R-:W-:Y:S02]  /*9410*/  HADD2.F32 R30, -RZ, R25.reuse.H0_H0 ;  /* 0x20000019ff1e7230 */ /* 0x100fe40000004100 */
[----:B------:R-:W-:Y:S01]  /*9420*/  FFMA R153, R16, R153, R5 ;  /* 0x0000009910997223 */ /* 0x000fe20000000005 */
[----:B------:R-:W-:Y:S02]  /*9430*/  HADD2.F32 R32, -RZ, R25.H1_H1 ;  /* 0x30000019ff207230 */ /* 0x000fe40000004100 */
[----:B------:R-:W-:Y:S01]  /*9440*/  FFMA R28, R28, R2, R15 ;  /* 0x000000021c1c7223 */ /* 0x000fe2000000000f */
[----:B------:R-:W-:Y:S01]  /*9450*/  FFMA R21, R16, R152, R5 ;  /* 0x0000009810157223 */ /* 0x000fe20000000005 */
[-C--:B------:R-:W-:Y:S01]  /*9460*/  F2FP.F16.E4M3.UNPACK_B R25, R11.reuse ;  /* 0x0000000bff19723e */ /* 0x080fe200020006ff */
[-C--:B------:R-:W-:Y:S01]  /*9470*/  FFMA R153, R30, R2.reuse, R153 ;  /* 0x000000021e997223 */ /* 0x080fe20000000099 */
[----:B------:R-:W-:Y:S01]  /*9480*/  F2FP.F16.E4M3.UNPACK_B R15, R11.H1 ;  /* 0x0000000bff0f723e */ /* 0x000fe200030006ff */
[----:B------:R-:W-:Y:S01]  /*9490*/  FFMA R30, R32, R2, R21 ;  /* 0x00000002201e7223 */ /* 0x000fe20000000015 */
[----:B------:R-:W-:Y:S01]  /*94a0*/  FFMA R23, R16, R23, R3 ;  /* 0x0000001710177223 */ /* 0x000fe20000000003 */
[----:B------:R-:W-:-:S02]  /*94b0*/  HADD2.F32 R32, -RZ, R25.H0_H0 ;  /* 0x20000019ff207230 */ /* 0x000fc40000004100 */
[C-C-:B------:R-:W-:Y:S01]  /*94c0*/  FFMA R19, R16.reuse, R19, R5.reuse ;  /* 0x0000001310137223 */ /* 0x140fe20000000005 */
[----:B------:R-:W-:Y:S02]  /*94d0*/  HADD2.F32 R34, -RZ, R25.H1_H1 ;  /* 0x30000019ff227230 */ /* 0x000fe40000004100 */
[----:B------:R-:W-:Y:S01]  /*94e0*/  FFMA R21, R16, R18, R5 ;  /* 0x0000001210157223 */ /* 0x000fe20000000005 */
[--C-:B------:R-:W-:Y:S02]  /*94f0*/  HADD2.F32 R36, -RZ, R15.reuse.H0_H0 ;  /* 0x2000000fff247230 */ /* 0x100fe40000004100 */
[----:B------:R-:W-:Y:S01]  /*9500*/  FFMA R23, R32, R2, R23 ;  /* 0x0000000220177223 */ /* 0x000fe20000000017 */
[----:B------:R-:W-:Y:S02]  /*9510*/  HADD2.F32 R38, -RZ, R15.H1_H1 ;  /* 0x3000000fff267230 */ /* 0x000fe40000004100 */
[----:B------:R-:W-:Y:S01]  /*9520*/  FFMA R15, R16, R22, R3 ;  /* 0x00000016100f7223 */ /* 0x000fe20000000003 */
[----:B------:R-:W-:Y:S01]  /*9530*/  F2FP.SATFINITE.RELU.E4M3.F32.PACK_AB_MERGE_C R14, R14, R163, RZ ;  /* 0x000000a30e0e723e */ /* 0x000fe200048078ff */
        /* <DEDUP_REMOVED lines=9> */
[----:B------:R-:W-:Y:S01]  /*95d0*/  F2FP.SATFINITE.RELU.E4M3.F32.PACK_AB_MERGE_C R22, R22, R19, RZ ;  /* 0x000000131616723e */ /* 0x000fe200048078ff */
[----:B------:R-:W-:Y:S06]  /*95e0*/  @P0 BRA `(.L_x_104) ;  /* 0x0000000000040947 */ /* 0x000fec0003800000 */
[----:B------:R-:W-:-:S04]  /*95f0*/  DEPBAR.LE SB0, 0x1 ;  /* 0x000080400000791a */ /* 0x000fc80000000000 */
.L_x_104:
        /* <DEDUP_REMOVED lines=27> */
.L_x_106:
[----:B------:R-:W-:Y:S05]  /*97b0*/  BSYNC B0 ;  /* 0x0000000000007941 */ /* 0x000fea0003800000 */
.L_x_105:
[----:B------:R-:W-:Y:S04]  /*97c0*/  BSSY B0, `(.L_x_107) ;  /* 0x000003c000007945 */ /* 0x000fe80003800000 */
[----:B------:R-:W-:Y:S05]  /*97d0*/  @P1 BRA `(.L_x_108) ;  /* 0x0000000000e81947 */ /* 0x000fea0003800000 */
[----:B------:R-:W-:-:S05]  /*97e0*/  IMAD.U32 R14, RZ, RZ, UR56 ;  /* 0x00000038ff0e7e24 */ /* 0x000fca000f8e00ff */
[----:B------:R-:W-:-:S13]  /*97f0*/  ISETP.NE.AND P3, PT, R14, 0x3, PT ;  /* 0x000000030e00780c */ /* 0x000fda0003f65270 */
[----:B------:R-:W-:Y:S05]  /*9800*/  @!P3 BRA `(.L_x_109) ;  /* 0x000000000004b947 */ /* 0x000fea0003800000 */
[----:B------:R-:W-:Y:S01]  /*9810*/  BPT.TRAP 0x1 ;  /* 0x000000040000795c */ /* 0x000fe20000300000 */
.L_x_109:
[----:B------:R-:W2:Y:S04]  /*9820*/  LDL R15, [R1+0xb8] ;  /* 0x0000b800010f7983 */ /* 0x000ea80000100800 */
[----:B------:R-:W3:Y:S01]  /*9830*/  LDL R14, [R1+0xb4] ;  /* 0x0000b400010e7983 */ /* 0x000ee20000100800 */
[----:B------:R-:W-:Y:S01]  /*9840*/  BSSY B1, `(.L_x_110) ;  /* 0x0000005000017945 */ /* 0x000fe20003800000 */
[----:B--2---:R-:W-:Y:S02]  /*9850*/  SHF.L.U32 R15, R15, 0x1f, RZ ;  /* 0x0000001f0f0f7819 */ /* 0x004fe400000006ff */
[----:B---3--:R-:W-:-:S04]  /*9860*/  LEA R14, R14, UR44, 0x3 ;  /* 0x0000002c0e0e7c11 */ /* 0x008fc8000f8e18ff */
[----:B------:R-:W2:Y:S02]  /*9870*/  SYNCS.PHASECHK.TRANS64.TRYWAIT P2, [R14+URZ+0x80], R15 ;  /* 0x0000800f0e0075a7 */ /* 0x000ea4000804017f */
[----:B--2---:R-:W-:Y:S05]  /*9880*/  @!P2 BRA `(.L_x_111) ;  /* 0x0000005800b8a947 */ /* 0x004fea0003800000 */
.L_x_248:
[----:B------:R-:W-:Y:S05]  /*9890*/  BSYNC B1 ;  /* 0x0000000000017941 */ /* 0x000fea0003800000 */
.L_x_110:
        /* <DEDUP_REMOVED lines=18> */
.L_x_113:
[----:B------:R-:W-:Y:S05]  /*99c0*/  BSYNC B1 ;  /* 0x0000000000017941 */ /* 0x000fea0003800000 */
.L_x_112:
        /* <DEDUP_REMOVED lines=8> */
.L_x_114:
        /* <DEDUP_REMOVED lines=19> */
.L_x_108:
[----:B------:R-:W-:Y:S05]  /*9b80*/  BSYNC B0 ;  /* 0x0000000000007941 */ /* 0x000fea0003800000 */
.L_x_107:
[----:B------:R-:W3:Y:S04]  /*9b90*/  LDL.LU R34, [R1] ;  /* 0x0000000001227983 */ /* 0x000ee80000300800 */
[----:B------:R-:W4:Y:S04]  /*9ba0*/  LDL.LU R33, [R1+0x4] ;  /* 0x0000040001217983 */ /* 0x000f280000300800 */
[----:B------:R-:W5:Y:S04]  /*9bb0*/  LDL.LU R25, [R1+0x8] ;  /* 0x0000080001197983 */ /* 0x000f680000300800 */
[----:B------:R-:W5:Y:S04]  /*9bc0*/  LDL.LU R30, [R1+0xc] ;  /* 0x00000c00011e7983 */ /* 0x000f680000300800 */
[----:B------:R-:W5:Y:S01]  /*9bd0*/  LDL.LU R28, [R1+0x10] ;  /* 0x00001000011c7983 */ /* 0x000f620000300800 */
[----:B--2---:R-:W-:-:S03]  /*9be0*/  F2FP.F16.E4M3.UNPACK_B R14, R4 ;  /* 0x00000004ff0e723e */ /* 0x004fc600020006ff */
[----:B------:R-:W2:Y:S04]  /*9bf0*/  LDL.LU R27, [R1+0x14] ;  /* 0x00001400011b7983 */ /* 0x000ea80000300800 */
[----:B------:R-:W2:Y:S04]  /*9c00*/  LDL.LU R32, [R1+0x18] ;  /* 0x0000180001207983 */ /* 0x000ea80000300800 */
[----:B------:R-:W2:Y:S01]  /*9c10*/  LDL.LU R31, [R1+0x1c] ;  /* 0x00001c00011f7983 */ /* 0x000ea20000300800 */
[----:B------:R-:W-:-:S03]  /*9c20*/  HADD2.F32 R20, -RZ, R14.H0_H0 ;  /* 0x2000000eff147230 */ /* 0x000fc60000004100 */
[----:B------:R-:W2:Y:S01]  /*9c30*/  LDL.LU R29, [R1+0x20] ;  /* 0x00002000011d7983 */ /* 0x000ea20000300800 */
[----:B------:R-:W-:Y:S01]  /*9c40*/  FFMA R17, R16, R17, R3 ;  /* 0x0000001110117223 */ /* 0x000fe20000000003 */
[----:B------:R-:W-:Y:S01]  /*9c50*/  HADD2.F32 R22, -RZ, R14.H1_H1 ;  /* 0x3000000eff167230 */ /* 0x000fe20000004100 */
[----:B------:R-:W-:Y:S01]  /*9c60*/  F2FP.F16.E4M3.UNPACK_B R18, R4.H1 ;  /* 0x00000004ff12723e */ /* 0x000fe200030006ff */
[----:B------:R-:W2:Y:S01]  /*9c70*/  LDL.LU R37, [R1+0x24] ;  /* 0x0000240001257983 */ /* 0x000ea20000300800 */
[----:B------:R-:W-:Y:S01]  /*9c80*/  FFMA R14, R20, R2, R17 ;  /* 0x00000002140e7223 */ /* 0x000fe20000000011 */
[----:B------:R-:W-:Y:S01]  /*9c90*/  FFMA R15, R16, R228, R3 ;  /* 0x000000e4100f7223 */ /* 0x000fe20000000003 */
[----:B------:R-:W-:Y:S01]  /*9ca0*/  F2FP.F16.E4M3.UNPACK_B R19, R6 ;  /* 0x00000006ff13723e */ /* 0x000fe200020006ff */
[----:B------:R-:W2:Y:S01]  /*9cb0*/  LDL.LU R36, [R1+0x28] ;  /* 0x0000280001247983 */ /* 0x000ea20000300800 */
[--C-:B------:R-:W-:Y:S02]  /*9cc0*/  HADD2.F32 R24, -RZ, R18.reuse.H0_H0 ;  /* 0x20000012ff187230 */ /* 0x100fe40000004100 */
[----:B------:R-:W-:Y:S01]  /*9cd0*/  FFMA R23, R22, R2, R15 ;  /* 0x0000000216177223 */ /* 0x000fe2000000000f */
[----:B------:R-:W-:Y:S01]  /*9ce0*/  HADD2.F32 R18, -RZ, R18.H1_H1 ;  /* 0x30000012ff127230 */ /* 0x000fe20000004100 */
[----:B------:R-:W2:Y:S01]  /*9cf0*/  LDL.LU R35, [R1+0x2c] ;  /* 0x00002c0001237983 */ /* 0x000ea20000300800 */
[--C-:B------:R-:W-:Y:S01]  /*9d00*/  HADD2.F32 R20, -RZ, R19.reuse.H0_H0 ;  /* 0x20000013ff147230 */ /* 0x100fe20000004100 */
[----:B------:R-:W-:Y:S01]  /*9d10*/  F2FP.F16.E4M3.UNPACK_B R21, R6.H1 ;  /* 0x00000006ff15723e */ /* 0x000fe200030006ff */
[----:B------:R-:W-:-:S02]  /*9d20*/  HADD2.F32 R22, -RZ, R19.H1_H1 ;  /* 0x30000013ff167230 */ /* 0x000fc40000004100 */
[----:B------:R-:W-:Y:S01]  /*9d30*/  FFMA R229, R16, R229, R5 ;  /* 0x000000e510e57223 */ /* 0x000fe20000000005 */
[----:B------:R-:W-:-:S03]  /*9d40*/  F2FP.F16.E4M3.UNPACK_B R26, R10 ;  /* 0x0000000aff1a723e */ /* 0x000fc600020006ff */
[----:B------:R-:W-:Y:S01]  /*9d50*/  FFMA R229, R24, R2, R229 ;  /* 0x0000000218e57223 */ /* 0x000fe200000000e5 */
[C---:B----4-:R-:W-:Y:S01]  /*9d60*/  FFMA R17, R16.reuse, R33, R3 ;  /* 0x0000002110117223 */ /* 0x050fe20000000003 */
[C---:B---3--:R-:W-:Y:S01]  /*9d70*/  FFMA R15, R16.reuse, R34, R5 ;  /* 0x00000022100f7223 */ /* 0x048fe20000000005 */
[----:B------:R-:W3:Y:S01]  /*9d80*/  LDL.LU R33, [R1+0x30] ;  /* 0x0000300001217983 */ /* 0x000ee20000300800 */
[----:B-----5:R-:W-:Y:S02]  /*9d90*/  FFMA R19, R16, R25, R3 ;  /* 0x0000001910137223 */ /* 0x020fe40000000003 */
[-C--:B------:R-:W-:Y:S01]  /*9da0*/  FFMA R18, R18, R2.reuse, R15 ;  /* 0x0000000212127223 */ /* 0x080fe2000000000f */
[-C--:B------:R-:W-:Y:S01]  /*9db0*/  FFMA R20, R20, R2.reuse, R17 ;  /* 0x0000000214147223 */ /* 0x080fe20000000011 */
[----:B------:R-:W-:Y:S01]  /*9dc0*/  FFMA R25, R22, R2, R19 ;  /* 0x0000000216197223 */ /* 0x000fe20000000013 */
[--C-:B------:R-:W-:Y:S02]  /*9dd0*/  HADD2.F32 R22, -RZ, R21.reuse.H0_H0 ;  /* 0x20000015ff167230 */ /* 0x100fe40000004100 */
[----:B------:R-:W-:Y:S01]  /*9de0*/  FFMA R15, R16, R30, R5 ;  /* 0x0000001e100f7223 */ /* 0x000fe20000000005 */
[----:B------:R-:W-:-:S02]  /*9df0*/  HADD2.F32 R24, -RZ, R21.H1_H1 ;  /* 0x30000015ff187230 */ /* 0x000fc40000004100 */
[----:B------:R-:W-:Y:S01]  /*9e00*/  FFMA R17, R16, R28, R5 ;  /* 0x0000001c10117223 */ /* 0x000fe20000000005 */
[--C-:B------:R-:W-:Y:S01]  /*9e10*/  HADD2.F32 R28, -RZ, R26.reuse.H0_H0 ;  /* 0x2000001aff1c7230 */ /* 0x100fe20000004100 */
[----:B------:R-:W-:Y:S01]  /*9e20*/  F2FP.F16.E4M3.UNPACK_B R21, R10.H1 ;  /* 0x0000000aff15723e */ /* 0x000fe200030006ff */
[-C--:B------:R-:W-:Y:S01]  /*9e30*/  FFMA R22, R22, R2.reuse, R15 ;  /* 0x0000000216167223 */ /* 0x080fe2000000000f */
[----:B--2---:R-:W-:Y:S01]  /*9e40*/  FFMA R19, R16, R27, R3 ;  /* 0x0000001b10137223 */ /* 0x004fe20000000003 */
[----:B------:R-:W-:Y:S02]  /*9e50*/  HADD2.F32 R26, -RZ, R26.H1_H1 ;  /* 0x3000001aff1a7230 */ /* 0x000fe40000004100 */
[----:B------:R-:W-:Y:S01]  /*9e60*/  FFMA R27, R24, R2, R17 ;  /* 0x00000002181b7223 */ /* 0x000fe20000000011 */
[----:B------:R-:W-:Y:S01]  /*9e70*/  FFMA R15, R16, R32, R3 ;  /* 0x00000020100f7223 */ /* 0x000fe20000000003 */
[----:B------:R-:W-:Y:S01]  /*9e80*/  FFMA R24, R28, R2, R19 ;  /* 0x000000021c187223 */ /* 0x000fe20000000013 */
[----:B------:R-:W-:-:S02]  /*9e90*/  HADD2.F32 R28, -RZ, R21.H0_H0 ;  /* 0x20000015ff1c7230 */ /* 0x000fc40000004100 */
[----:B------:R-:W-:Y:S02]  /*9ea0*/  HADD2.F32 R30, -RZ, R21.H1_H1 ;  /* 0x30000015ff1e7230 */ /* 0x000fe40000004100 */
[C-C-:B------:R-:W-:Y:S01]  /*9eb0*/  FFMA R17, R16.reuse, R31, R5.reuse ;  /* 0x0000001f10117223 */ /* 0x140fe20000000005 */
[----:B------:R-:W-:Y:S01]  /*9ec0*/  F2FP.F16.E4M3.UNPACK_B R21, R11 ;  /* 0x0000000bff15723e */ /* 0x000fe200020006ff */
[----:B------:R-:W-:Y:S01]  /*9ed0*/  FFMA R19, R16, R29, R5 ;  /* 0x0000001d10137223 */ /* 0x000fe20000000005 */
[-C--:B------:R-:W-:Y:S01]  /*9ee0*/  FFMA R29, R26, R2.reuse, R15 ;  /* 0x000000021a1d7223 */ /* 0x080fe2000000000f */
[----:B------:R-:W-:Y:S01]  /*9ef0*/  F2FP.F16.E4M3.UNPACK_B R15, R11.H1 ;  /* 0x0000000bff0f723e */ /* 0x000fe200030006ff */
[-C--:B------:R-:W-:Y:S01]  /*9f00*/  FFMA R26, R28, R2.reuse, R17 ;  /* 0x000000021c1a7223 */ /* 0x080fe20000000011 */
[----:B------:R-:W-:Y:S01]  /*9f10*/  FFMA R31, R30, R2, R19 ;  /* 0x000000021e1f7223 */ /* 0x000fe20000000013 */
[----:B------:R-:W-:Y:S02]  /*9f20*/  HADD2.F32 R28, -RZ, R21.H0_H0 ;  /* 0x20000015ff1c7230 */ /* 0x000fe40000004100 */
[----:B------:R-:W-:-:S02]  /*9f30*/  HADD2.F32 R32, -RZ, R15.H0_H0 ;  /* 0x2000000fff207230 */ /* 0x000fc40000004100 */
[----:B------:R-:W-:Y:S02]  /*9f40*/  HADD2.F32 R34, -RZ, R15.H1_H1 ;  /* 0x3000000fff227230 */ /* 0x000fe40000004100 */
[C-C-:B------:R-:W-:Y:S01]  /*9f50*/  FFMA R15, R16.reuse, R37, R3.reuse ;  /* 0x00000025100f7223 */ /* 0x140fe20000000003 */
[----:B------:R-:W-:Y:S02]  /*9f60*/  HADD2.F32 R30, -RZ, R21.H1_H1 ;  /* 0x30000015ff1e7230 */ /* 0x000fe40000004100 */
[C---:B------:R-:W-:Y:S01]  /*9f70*/  FFMA R17, R16.reuse, R36, R3 ;  /* 0x0000002410117223 */ /* 0x040fe20000000003 */
[----:B------:R-:W-:Y:S01]  /*9f80*/  FFMA R19, R16, R35, R5 ;  /* 0x0000002310137223 */ /* 0x000fe20000000005 */
[-C--:B------:R-:W-:Y:S02]  /*9f90*/  FFMA R15, R28, R2.reuse, R15 ;  /* 0x000000021c0f7223 */ /* 0x080fe4000000000f */
        /* <DEDUP_REMOVED lines=9> */
[----:B---3--:R-:W-:-:S04]  /*a030*/  FFMA R21, R16, R33, R5 ;  /* 0x0000002110157223 */ /* 0x008fc80000000005 */
[----:B------:R-:W-:-:S05]  /*a040*/  FFMA R30, R34, R2, R21 ;  /* 0x00000002221e7223 */ /* 0x000fca0000000015 */
[----:B------:R-:W-:Y:S01]  /*a050*/  F2FP.SATFINITE.RELU.E4M3.F32.PACK_AB_MERGE_C R30, R30, R19, RZ ;  /* 0x000000131e1e723e */ /* 0x000fe200048078ff */
[----:B------:R-:W-:Y:S06]  /*a060*/  @P0 BRA `(.L_x_115) ;  /* 0x0000000000040947 */ /* 0x000fec0003800000 */
[----:B------:R-:W-:-:S04]  /*a070*/  DEPBAR.LE SB0, 0x1 ;  /* 0x000080400000791a */ /* 0x000fc80000000000 */
.L_x_115:
        /* <DEDUP_REMOVED lines=27> */
.L_x_117:
[----:B------:R-:W-:Y:S05]  /*a230*/  BSYNC B0 ;  /* 0x0000000000007941 */ /* 0x000fea0003800000 */
.L_x_116:
[----:B------:R-:W-:Y:S04]  /*a240*/  BSSY B0, `(.L_x_118) ;  /* 0x000003c000007945 */ /* 0x000fe80003800000 */
[----:B------:R-:W-:Y:S05]  /*a250*/  @P1 BRA `(.L_x_119) ;  /* 0x0000000000e81947 */ /* 0x000fea0003800000 */
[----:B------:R-:W-:-:S04]  /*a260*/  MOV R14, UR56 ;  /* 0x00000038000e7c02 */ /* 0x000fc80008000f00 */
[----:B------:R-:W-:-:S13]  /*a270*/  ISETP.NE.AND P3, PT, R14, 0x3, PT ;  /* 0x000000030e00780c */ /* 0x000fda0003f65270 */
[----:B------:R-:W-:Y:S05]  /*a280*/  @!P3 BRA `(.L_x_120) ;  /* 0x000000000004b947 */ /* 0x000fea0003800000 */
[----:B------:R-:W-:Y:S01]  /*a290*/  BPT.TRAP 0x1 ;  /* 0x000000040000795c */ /* 0x000fe20000300000 */
.L_x_120:
[----:B------:R-:W2:Y:S04]  /*a2a0*/  LDL R15, [R1+0xb8] ;  /* 0x0000b800010f7983 */ /* 0x000ea80000100800 */
[----:B------:R-:W3:Y:S01]  /*a2b0*/  LDL R14, [R1+0xb4] ;  /* 0x0000b400010e7983 */ /* 0x000ee20000100800 */
[----:B------:R-:W-:Y:S01]  /*a2c0*/  BSSY B1, `(.L_x_121) ;  /* 0x0000005000017945 */ /* 0x000fe20003800000 */
[----:B--2---:R-:W-:Y:S02]  /*a2d0*/  SHF.L.U32 R15, R15, 0x1f, RZ ;  /* 0x0000001f0f0f7819 */ /* 0x004fe400000006ff */
[----:B---3--:R-:W-:-:S04]  /*a2e0*/  LEA R14, R14, UR44, 0x3 ;  /* 0x0000002c0e0e7c11 */ /* 0x008fc8000f8e18ff */
[----:B------:R-:W2:Y:S02]  /*a2f0*/  SYNCS.PHASECHK.TRANS64.TRYWAIT P2, [R14+URZ+0x80], R15 ;  /* 0x0000800f0e0075a7 */ /* 0x000ea4000804017f */
[----:B--2---:R-:W-:Y:S05]  /*a300*/  @!P2 BRA `(.L_x_122) ;  /* 0x00000050002ca947 */ /* 0x004fea0003800000 */
.L_x_249:
[----:B------:R-:W-:Y:S05]  /*a310*/  BSYNC B1 ;  /* 0x0000000000017941 */ /* 0x000fea0003800000 */
.L_x_121:
        /* <DEDUP_REMOVED lines=18> */
.L_x_124:
[----:B------:R-:W-:Y:S05]  /*a440*/  BSYNC B1 ;  /* 0x0000000000017941 */ /* 0x000fea0003800000 */
.L_x_123:
        /* <DEDUP_REMOVED lines=8> */
.L_x_125:
        /* <DEDUP_REMOVED lines=19> */
.L_x_119:
[----:B------:R-:W-:Y:S05]  /*a600*/  BSYNC B0 ;  /* 0x0000000000007941 */ /* 0x000fea0003800000 */
.L_x_118:
[----:B------:R-:W3:Y:S04]  /*a610*/  LDL.LU R15, [R1+0x34] ;  /* 0x00003400010f7983 */ /* 0x000ee80000300800 */
[----:B------:R-:W4:Y:S04]  /*a620*/  LDL.LU R17, [R1+0x38] ;  /* 0x0000380001117983 */ /* 0x000f280000300800 */
[----:B------:R-:W5:Y:S04]  /*a630*/  LDL.LU R19, [R1+0x3c] ;  /* 0x00003c0001137983 */ /* 0x000f680000300800 */
[----:B------:R-:W5:Y:S04]  /*a640*/  LDL.LU R34, [R1+0x40] ;  /* 0x0000400001227983 */ /* 0x000f680000300800 */
[----:B------:R-:W5:Y:S04]  /*a650*/  LDL.LU R27, [R1+0x44] ;  /* 0x00004400011b7983 */ /* 0x000f680000300800 */
[----:B------:R-:W5:Y:S04]  /*a660*/  LDL.LU R25, [R1+0x48] ;  /* 0x0000480001197983 */ /* 0x000f680000300800 */
[----:B------:R-:W5:Y:S04]  /*a670*/  LDL.LU R30, [R1+0x4c] ;  /* 0x00004c00011e7983 */ /* 0x000f680000300800 */
[----:B------:R-:W5:Y:S01]  /*a680*/  LDL.LU R28, [R1+0x50] ;  /* 0x00005000011c7983 */ /* 0x000f620000300800 */
[----:B--2---:R-:W-:-:S02]  /*a690*/  F2FP.F16.E4M3.UNPACK_B R14, R4 ;  /* 0x00000004ff0e723e */ /* 0x004fc400020006ff */
[----:B------:R-:W-:Y:S01]  /*a6a0*/  F2FP.F16.E4M3.UNPACK_B R20, R4.H1 ;  /* 0x00000004ff14723e */ /* 0x000fe200030006ff */
[----:B------:R-:W2:Y:S02]  /*a6b0*/  LDL.LU R29, [R1+0x54] ;  /* 0x00005400011d7983 */ /* 0x000ea40000300800 */
[--C-:B------:R-:W-:Y:S02]  /*a6c0*/  HADD2.F32 R18, -RZ, R14.reuse.H0_H0 ;  /* 0x2000000eff127230 */ /* 0x100fe40000004100 */
[----:B------:R-:W2:Y:S01]  /*a6d0*/  LDL.LU R33, [R1+0x58] ;  /* 0x0000580001217983 */ /* 0x000ea20000300800 */
[----:B------:R-:W-:-:S03]  /*a6e0*/  HADD2.F32 R22, -RZ, R14.H1_H1 ;  /* 0x3000000eff167230 */ /* 0x000fc60000004100 */
[----:B------:R-:W2:Y:S04]  /*a6f0*/  LDL.LU R32, [R1+0x5c] ;  /* 0x00005c0001207983 */ /* 0x000ea80000300800 */
[----:B------:R-:W2:Y:S04]  /*a700*/  LDL.LU R31, [R1+0x60] ;  /* 0x00006000011f7983 */ /* 0x000ea80000300800 */
[----:B------:R-:W2:Y:S04]  /*a710*/  LDL.LU R38, [R1+0x64] ;  /* 0x0000640001267983 */ /* 0x000ea80000300800 */
[----:B------:R-:W2:Y:S04]  /*a720*/  LDL.LU R37, [R1+0x68] ;  /* 0x0000680001257983 */ /* 0x000ea80000300800 */
[----:B------:R-:W2:Y:S04]  /*a730*/  LDL.LU R36, [R1+0x6c] ;  /* 0x00006c0001247983 */ /* 0x000ea80000300800 */
[----:B------:R-:W2:Y:S01]  /*a740*/  LDL.LU R35, [R1+0x70] ;  /* 0x0000700001237983 */ /* 0x000ea20000300800 */
[--C-:B------:R-:W-:Y:S01]  /*a750*/  HADD2.F32 R24, -RZ, R20.reuse.H0_H0 ;  /* 0x20000014ff187230 */ /* 0x100fe20000004100 */
[----:B------:R-:W-:Y:S01]  /*a760*/  F2FP.F16.E4M3.UNPACK_B R21, R6 ;  /* 0x00000006ff15723e */ /* 0x000fe200020006ff */
[----:B------:R-:W-:Y:S01]  /*a770*/  HADD2.F32 R20, -RZ, R20.H1_H1 ;  /* 0x30000014ff147230 */ /* 0x000fe20000004100 */
[----:B------:R-:W-:Y:S01]  /*a780*/  F2FP.F16.E4M3.UNPACK_B R26, R10 ;  /* 0x0000000aff1a723e */ /* 0x000fe200020006ff */
[C-C-:B---3--:R-:W-:Y:S01]  /*a790*/  FFMA R15, R16.reuse, R15, R3.reuse ;  /* 0x0000000f100f7223 */ /* 0x148fe20000000003 */
[----:B----4-:R-:W-:-:S03]  /*a7a0*/  FFMA R17, R16, R17, R3 ;  /* 0x0000001110117223 */ /* 0x010fc60000000003 */
[-C--:B------:R-:W-:Y:S01]  /*a7b0*/  FFMA R14, R18, R2.reuse, R15 ;  /* 0x00000002120e7223 */ /* 0x080fe2000000000f */
[----:B-----5:R-:W-:Y:S01]  /*a7c0*/  FFMA R19, R16, R19, R5 ;  /* 0x0000001310137223 */ /* 0x020fe20000000005 */
[-C--:B------:R-:W-:Y:S01]  /*a7d0*/  FFMA R23, R22, R2.reuse, R17 ;  /* 0x0000000216177223 */ /* 0x080fe20000000011 */
[--C-:B------:R-:W-:Y:S02]  /*a7e0*/  HADD2.F32 R22, -RZ, R21.reuse.H0_H0 ;  /* 0x20000015ff167230 */ /* 0x100fe40000004100 */
[----:B------:R-:W-:Y:S01]  /*a7f0*/  FFMA R18, R24, R2, R19 ;  /* 0x0000000218127223 */ /* 0x000fe20000000013 */
[----:B------:R-:W-:Y:S02]  /*a800*/  HADD2.F32 R24, -RZ, R21.H1_H1 ;  /* 0x30000015ff187230 */ /* 0x000fe40000004100 */
[C---:B------:R-:W-:Y:S01]  /*a810*/  FFMA R15, R16.reuse, R34, R5 ;  /* 0x00000022100f7223 */ /* 0x040fe20000000005 */
[----:B------:R-:W-:Y:S01]  /*a820*/  F2FP.F16.E4M3.UNPACK_B R21, R6.H1 ;  /* 0x00000006ff15723e */ /* 0x000fe200030006ff */
[C-C-:B------:R-:W-:Y:S01]  /*a830*/  FFMA R17, R16.reuse, R27, R3.reuse ;  /* 0x0000001b10117223 */ /* 0x140fe20000000003 */
[----:B------:R-:W-:Y:S01]  /*a840*/  FFMA R19, R16, R25, R3 ;  /* 0x0000001910137223 */ /* 0x000fe20000000003 */
[----:B------:R-:W-:-:S02]  /*a850*/  FFMA R25, R20, R2, R15 ;  /* 0x0000000214197223 */ /* 0x000fc4000000000f */
[-C--:B------:R-:W-:Y:S01]  /*a860*/  FFMA R20, R22, R2.reuse, R17 ;  /* 0x0000000216147223 */ /* 0x080fe20000000011 */
[--C-:B------:R-:W-:Y:S02]  /*a870*/  HADD2.F32 R22, -RZ, R21.reuse.H0_H0 ;  /* 0x20000015ff167230 */ /* 0x100fe40000004100 */
[----:B------:R-:W-:Y:S01]  /*a880*/  FFMA R27, R24, R2, R19 ;  /* 0x00000002181b7223 */ /* 0x000fe20000000013 */
[C-C-:B------:R-:W-:Y:S01]  /*a890*/  FFMA R15, R16.reuse, R30, R5.reuse ;  /* 0x0000001e100f7223 */ /* 0x140fe20000000005 */
[----:B------:R-:W-:Y:S02]  /*a8a0*/  HADD2.F32 R24, -RZ, R21.H1_H1 ;  /* 0x30000015ff187230 */ /* 0x000fe40000004100 */
[----:B------:R-:W-:Y:S01]  /*a8b0*/  FFMA R17, R16, R28, R5 ;  /* 0x0000001c10117223 */ /* 0x000fe20000000005 */
[--C-:B------:R-:W-:Y:S01]  /*a8c0*/  HADD2.F32 R28, -RZ, R26.reuse.H0_H0 ;  /* 0x2000001aff1c7230 */ /* 0x100fe20000004100 */
[----:B------:R-:W-:Y:S01]  /*a8d0*/  F2FP.F16.E4M3.UNPACK_B R21, R10.H1 ;  /* 0x0000000aff15723e */ /* 0x000fe200030006ff */
[----:B------:R-:W-:Y:S01]  /*a8e0*/  FFMA R22, R22, R2, R15 ;  /* 0x0000000216167223 */ /* 0x000fe2000000000f */
[----:B--2---:R-:W-:Y:S01]  /*a8f0*/  FFMA R19, R16, R29, R3 ;  /* 0x0000001d10137223 */ /* 0x004fe20000000003 */
[----:B------:R-:W-:-:S02]  /*a900*/  HADD2.F32 R26, -RZ, R26.H1_H1 ;  /* 0x3000001aff1a7230 */ /* 0x000fc40000004100 */
[-C--:B------:R-:W-:Y:S01]  /*a910*/  FFMA R29, R24, R2.reuse, R17 ;  /* 0x00000002181d7223 */ /* 0x080fe20000000011 */
[----:B------:R-:W-:Y:S01]  /*a920*/  FFMA R15, R16, R33, R3 ;  /* 0x00000021100f7223 */ /* 0x000fe20000000003 */
[----:B------:R-:W-:Y:S01]  /*a930*/  FFMA R24, R28, R2, R19 ;  /* 0x000000021c187223 */ /* 0x000fe20000000013 */
[--C-:B------:R-:W-:Y:S02]  /*a940*/  HADD2.F32 R28, -RZ, R21.reuse.H0_H0 ;  /* 0x20000015ff1c7230 */ /* 0x100fe40000004100 */
        /* <DEDUP_REMOVED lines=8> */
[----:B------:R-:W-:-:S02]  /*a9d0*/  HADD2.F32 R28, -RZ, R21.H0_H0 ;  /* 0x20000015ff1c7230 */ /* 0x000fc40000004100 */
[--C-:B------:R-:W-:Y:S02]  /*a9e0*/  HADD2.F32 R32, -RZ, R15.reuse.H0_H0 ;  /* 0x2000000fff207230 */ /* 0x100fe40000004100 */
[----:B------:R-:W-:Y:S02]  /*a9f0*/  HADD2.F32 R34, -RZ, R15.H1_H1 ;  /* 0x3000000fff227230 */ /* 0x000fe40000004100 */
[C-C-:B------:R-:W-:Y:S01]  /*aa00*/  FFMA R15, R16.reuse, R38, R3.reuse ;  /* 0x00000026100f7223 */ /* 0x140fe20000000003 */
[----:B------:R-:W-:Y:S02]  /*aa10*/  HADD2.F32 R30, -RZ, R21.H1_H1 ;  /* 0x30000015ff1e7230 */ /* 0x000fe40000004100 */
[C---:B------:R-:W-:Y:S01]  /*aa20*/  FFMA R17, R16.reuse, R37, R3 ;  /* 0x0000002510117223 */ /* 0x040fe20000000003 */
[----:B------:R-:W-:Y:S01]  /*aa30*/  FFMA R19, R16, R36, R5 ;  /* 0x0000002410137223 */ /* 0x000fe20000000005 */
[-C--:B------:R-:W-:Y:S01]  /*aa40*/  FFMA R15, R28, R2.reuse, R15 ;  /* 0x000000021c0f7223 */ /* 0x080fe2000000000f */
[----:B------:R-:W-:Y:S01]  /*aa50*/  FFMA R21, R16, R35, R5 ;  /* 0x0000002310157223 */ /* 0x000fe20000000005 */
[-C--:B------:R-:W-:Y:S01]  /*aa60*/  FFMA R28, R30, R2.reuse, R17 ;  /* 0x000000021e1c7223 */ /* 0x080fe20000000011 */
[----:B------:R-:W-:-:S02]  /*aa70*/  FFMA R19, R32, R2, R19 ;  /* 0x0000000220137223 */ /* 0x000fc40000000013 */
[----:B------:R-:W-:Y:S01]  /*aa80*/  FFMA R30, R34, R2, R21 ;  /* 0x00000002221e7223 */ /* 0x000fe20000000015 */
[----:B------:R-:W-:Y:S02]  /*aa90*/  F2FP.SATFINITE.RELU.E4M3.F32.PACK_AB_MERGE_C R14, R23, R14, RZ ;  /* 0x0000000e170e723e */ /* 0x000fe400048078ff */
[----:B------:R-:W-:Y:S02]  /*aaa0*/  F2FP.SATFINITE.RELU.E4M3.F32.PACK_AB_MERGE_C R18, R25, R18, RZ ;  /* 0x000000121912723e */ /* 0x000fe400048078ff */
[----:B------:R-:W-:Y:S02]  /*aab0*/  F2FP.SATFINITE.RELU.E4M3.F32.PACK_AB_MERGE_C R20, R27, R20, RZ ;  /* 0x000000141b14723e */ /* 0x000fe400048078ff */
[----:B------:R-:W-:Y:S02]  /*aac0*/  F2FP.SATFINITE.RELU.E4M3.F32.PACK_AB_MERGE_C R22, R29, R22, RZ ;  /* 0x000000161d16723e */ /* 0x000fe400048078ff */
[----:B------:R-:W-:Y:S02]  /*aad0*/  F2FP.SATFINITE.RELU.E4M3.F32.PACK_AB_MERGE_C R24, R31, R24, RZ ;  /* 0x000000181f18723e */ /* 0x000fe400048078ff */
[----:B------:R-:W-:-:S02]  /*aae0*/  F2FP.SATFINITE.RELU.E4M3.F32.PACK_AB_MERGE_C R26, R33, R26, RZ ;  /* 0x0000001a211a723e */ /* 0x000fc400048078ff */
[----:B------:R-:W-:Y:S02]  /*aaf0*/  F2FP.SATFINITE.RELU.E4M3.F32.PACK_AB_MERGE_C R28, R28, R15, RZ ;  /* 0x0000000f1c1c723e */ /* 0x000fe400048078ff */
[----:B------:R-:W-:Y:S01]  /*ab00*/  F2FP.SATFINITE.RELU.E4M3.F32.PACK_AB_MERGE_C R30, R30, R19, RZ ;  /* 0x000000131e1e723e */ /* 0x000fe200048078ff */
[----:B------:R-:W-:Y:S06]  /*ab10*/  @P0 BRA `(.L_x_126) ;  /* 0x0000000000040947 */ /* 0x000fec0003800000 */
[----:B------:R-:W-:-:S04]  /*ab20*/  DEPBAR.LE SB0, 0x1 ;  /* 0x000080400000791a */ /* 0x000fc80000000000 */
.L_x_126:
        /* <DEDUP_REMOVED lines=27> */
.L_x_128:
[----:B------:R-:W-:Y:S05]  /*ace0*/  BSYNC B0 ;  /* 0x0000000000007941 */ /* 0x000fea0003800000 */
.L_x_127:
[----:B------:R-:W-:Y:S04]  /*acf0*/  BSSY B0, `(.L_x_129) ;  /* 0x0000033000007945 */ /* 0x000fe80003800000 */
[----:B------:R-:W-:Y:S05]  /*ad00*/  @P1 BRA `(.L_x_130) ;  /* 0x0000000000c41947 */ /* 0x000fea0003800000 */
[----:B------:R-:W-:-:S05]  /*ad10*/  IMAD.U32 R14, RZ, RZ, UR56 ;  /* 0x00000038ff0e7e24 */ /* 0x000fca000f8e00ff */
[----:B------:R-:W-:-:S13]  /*ad20*/  ISETP.NE.AND P2, PT, R14, 0x3, PT ;  /* 0x000000030e00780c */ /* 0x000fda0003f45270 */
[----:B------:R-:W-:Y:S05]  /*ad30*/  @!P2 BRA `(.L_x_131) ;  /* 0x000000000004a947 */ /* 0x000fea0003800000 */
[----:B------:R-:W-:Y:S01]  /*ad40*/  BPT.TRAP 0x1 ;  /* 0x000000040000795c */ /* 0x000fe20000300000 */
.L_x_131:
[----:B------:R-:W2:Y:S04]  /*ad50*/  LDL R15, [R1+0xb4] ;  /* 0x0000b400010f7983 */ /* 0x000ea80000100800 */
[----:B------:R-:W3:Y:S01]  /*ad60*/  LDL.LU R14, [R1+0xb8] ;  /* 0x0000b800010e7983 */ /* 0x000ee20000300800 */
[----:B------:R-:W-:Y:S01]  /*ad70*/  BSSY B1, `(.L_x_132) ;  /* 0x0000005000017945 */ /* 0x000fe20003800000 */
[----:B--2---:R-:W-:Y:S02]  /*ad80*/  LEA R15, R15, UR44, 0x3 ;  /* 0x0000002c0f0f7c11 */ /* 0x004fe4000f8e18ff */
[----:B---3--:R-:W-:-:S04]  /*ad90*/  SHF.L.U32 R14, R14, 0x1f, RZ ;  /* 0x0000001f0e0e7819 */ /* 0x008fc800000006ff */
[----:B------:R-:W2:Y:S02]  /*ada0*/  SYNCS.PHASECHK.TRANS64.TRYWAIT P1, [R15+URZ+0x80], R14 ;  /* 0x0000800e0f0075a7 */ /* 0x000ea4000802017f */
[----:B--2---:R-:W-:Y:S05]  /*adb0*/  @!P1 BRA `(.L_x_133) ;  /* 0x0000004400949947 */ /* 0x004fea0003800000 */
.L_x_250:
[----:B------:R-:W-:Y:S05]  /*adc0*/  BSYNC B1 ;  /* 0x0000000000017941 */ /* 0x000fea0003800000 */
.L_x_132:
[----:B------:R-:W-:Y:S04]  /*add0*/  BSSY B1, `(.L_x_134) ;  /* 0x0000012000017945 */ /* 0x000fe80003800000 */
[----:B------:R-:W-:Y:S05]  /*ade0*/  @P4 BRA `(.L_x_135) ;  /* 0x0000000000404947 */ /* 0x000fea0003800000 */
[----:B------:R-:W3:Y:S02]  /*adf0*/  LDL.LU R17, [R1+0xb4] ;  /* 0x0000b40001117983 */ /* 0x000ee40000300800 */
[----:B---3--:R-:W-:-:S05]  /*ae00*/  LEA R4, R17, R7, 0xc ;  /* 0x0000000711047211 */ /* 0x008fca00078e60ff */
[----:B------:R-:W-:Y:S01]  /*ae10*/  VIADD R11, R4, UR44 ;  /* 0x0000002c040b7c36 */ /* 0x000fe20008000000 */
[----:B------:R-:W-:Y:S04]  /*ae20*/  LDS.U16 R6, [R4+UR44+0x200] ;  /* 0x0002002c04067984 */ /* 0x000fe80008000400 */
[----:B------:R-:W-:Y:S01]  /*ae30*/  IADD3 R18, R8, R11, RZ ;  /* 0x0000000b08127210 */ /* 0x000fe20007ffe0ff */
[----:B--2---:R-:W-:Y:S04]  /*ae40*/  LDS.U16 R15, [R4+UR44+0x108] ;  /* 0x0001082c040f7984 */ /* 0x004fe80008000400 */
[----:B------:R-:W2:Y:S04]  /*ae50*/  LDS.U16 R11, [R4+UR44+0x100] ;  /* 0x0001002c040b7984 */ /* 0x000ea80008000400 */
[----:B------:R2:W3:Y:S04]  /*ae60*/  LDS.U16 R8, [R4+UR44+0x208] ;  /* 0x0002082c04087984 */ /* 0x0004e80008000400 */
[----:B------:R-:W-:Y:S04]  /*ae70*/  LDS.U16 R10, [R18+0x200] ;  /* 0x00020000120a7984 */ /* 0x000fe80000000400 */
[----:B------:R-:W4:Y:S04]  /*ae80*/  LDS.U16 R17, [R18+0x100] ;  /* 0x0001000012117984 */ /* 0x000f280000000400 */
[----:B------:R-:W-:Y:S04]  /*ae90*/  LDS.U16 R14, [R18+0x208] ;  /* 0x00020800120e7984 */ /* 0x000fe80000000400 */
[----:B------:R-:W5:Y:S01]  /*aea0*/  LDS.U16 R19, [R18+0x108] ;  /* 0x0001080012137984 */ /* 0x000f620000000400 */
[----:B--2---:R-:W-:-:S02]  /*aeb0*/  PRMT R4, R11, 0x5410, R6 ;  /* 0x000054100b047816 */ /* 0x004fc40000000006 */
[----:B---3--:R-:W-:Y:S02]  /*aec0*/  PRMT R6, R15, 0x5410, R8 ;  /* 0x000054100f067816 */ /* 0x008fe40000000008 */
[----:B----4-:R-:W-:Y:S02]  /*aed0*/  PRMT R10, R17, 0x5410, R10 ;  /* 0x00005410110a7816 */ /* 0x010fe4000000000a */
[----:B-----5:R-:W-:-:S07]  /*aee0*/  PRMT R11, R19, 0x5410, R14 ;  /* 0x00005410130b7816 */ /* 0x020fce000000000e */
.L_x_135:
[----:B------:R-:W-:Y:S05]  /*aef0*/  BSYNC B1 ;  /* 0x0000000000017941 */ /* 0x000fea0003800000 */
.L_x_134:
        /* <DEDUP_REMOVED lines=8> */
.L_x_136:
[----:B--2---:R-:W2:Y:S01]  /*af80*/  S2R R15, SR_CgaCtaId ;  /* 0x00000000000f7919 */ /* 0x004ea20000008800 */
[C---:B------:R-:W-:Y:S02]  /*af90*/  LEA R8, R13.reuse, UR44, 0x3 ;  /* 0x0000002c0d087c11 */ /* 0x040fe4000f8e18ff */
[----:B-1----:R-:W-:-:S03]  /*afa0*/  IADD3 R13, R13, 0x1, RZ ;  /* 0x000000010d0d7810 */ /* 0x002fc60007ffe0ff */
[----:B------:R-:W-:Y:S01]  /*afb0*/  VIADD R8, R8, 0xa0 ;  /* 0x000000a008087836 */ /* 0x000fe20000000000 */
[----:B------:R-:W-:-:S04]  /*afc0*/  ISETP.NE.AND P1, PT, R13, 0x4, PT ;  /* 0x000000040d00780c */ /* 0x000fc80003f25270 */
[----:B------:R-:W-:Y:S02]  /*afd0*/  SEL R13, R13, RZ, P1 ;  /* 0x000000ff0d0d7207 */ /* 0x000fe40000800000 */
[----:B--2---:R-:W-:Y:S02]  /*afe0*/  PRMT R8, R15, 0x654, R8 ;  /* 0x000006540f087816 */ /* 0x004fe40000000008 */
[----:B------:R-:W-:Y:S02]  /*aff0*/  SEL R15, RZ, 0x1, P1 ;  /* 0x00000001ff0f7807 */ /* 0x000fe40000800000 */
[----:B---3--:R2:W-:Y:S02]  /*b000*/  SYNCS.ARRIVE.TRANS64.RED.A1T0 RZ, [R8+URZ], RZ ;  /* 0x000000ff08ff79a7 */ /* 0x0085e4000810043f */
[----:B------:R-:W-:-:S07]  /*b010*/  LOP3.LUT R12, R12, R15, RZ, 0x3c, !PT ;  /* 0x0000000f0c0c7212 */ /* 0x000fce00078e3cff */
.L_x_130:
[----:B------:R-:W-:Y:S05]  /*b020*/  BSYNC B0 ;  /* 0x0000000000007941 */ /* 0x000fea0003800000 */
.L_x_129:
[----:B------:R-:W3:Y:S04]  /*b030*/  LDL.LU R15, [R1+0x74] ;  /* 0x00007400010f7983 */ /* 0x000ee80000300800 */
[----:B------:R-:W4:Y:S04]  /*b040*/  LDL.LU R17, [R1+0x78] ;  /* 0x0000780001117983 */ /* 0x000f280000300800 */
[----:B------:R-:W5:Y:S04]  /*b050*/  LDL.LU R21, [R1+0x84] ;  /* 0x0000840001157983 */ /* 0x000f680000300800 */
        /* <DEDUP_REMOVED lines=12> */
[----:B------:R-:W5:Y:S01]  /*b120*/  LDL.LU R22, [R1+0xac] ;  /* 0x0000ac0001167983 */ /* 0x000f620000300800 */
[----:B------:R-:W-:-:S02]  /*b130*/  F2FP.F16.E4M3.UNPACK_B R18, R11.H1 ;  /* 0x0000000bff12723e */ /* 0x000fc400030006ff */
[-C--:B--2---:R-:W-:Y:S02]  /*b140*/  F2FP.F16.E4M3.UNPACK_B R8, R4.reuse ;  /* 0x00000004ff08723e */ /* 0x084fe400020006ff */
[----:B------:R-:W-:Y:S02]  /*b150*/  F2FP.F16.E4M3.UNPACK_B R4, R4.H1 ;  /* 0x00000004ff04723e */ /* 0x000fe400030006ff */
[----:B------:R-:W-:Y:S01]  /*b160*/  F2FP.F16.E4M3.UNPACK_B R11, R11 ;  /* 0x0000000bff0b723e */ /* 0x000fe200020006ff */
[C-C-:B---3--:R-:W-:Y:S01]  /*b170*/  FFMA R15, R16.reuse, R15, R3.reuse ;  /* 0x0000000f100f7223 */ /* 0x148fe20000000003 */
[C-C-:B----4-:R-:W-:Y:S01]  /*b180*/  FFMA R17, R16.reuse, R17, R3.reuse ;  /* 0x0000001110117223 */ /* 0x150fe20000000003 */
[C-C-:B-----5:R-:W-:Y:S01]  /*b190*/  FFMA R21, R16.reuse, R21, R3.reuse ;  /* 0x0000001510157223 */ /* 0x160fe20000000003 */
[C-C-:B------:R-:W-:Y:S01]  /*b1a0*/  FFMA R23, R16.reuse, R23, R3.reuse ;  /* 0x0000001710177223 */ /* 0x140fe20000000003 */
[C-C-:B------:R-:W-:Y:S01]  /*b1b0*/  FFMA R29, R16.reuse, R29, R3.reuse ;  /* 0x0000001d101d7223 */ /* 0x140fe20000000003 */
[C-C-:B------:R-:W-:Y:S01]  /*b1c0*/  FFMA R31, R16.reuse, R31, R3.reuse ;  /* 0x0000001f101f7223 */ /* 0x140fe20000000003 */
[C-C-:B------:R-:W-:Y:S01]  /*b1d0*/  FFMA R37, R16.reuse, R30, R3.reuse ;  /* 0x0000001e10257223 */ /* 0x140fe20000000003 */
[C---:B------:R-:W-:Y:S01]  /*b1e0*/  FFMA R39, R16.reuse, R28, R3 ;  /* 0x0000001c10277223 */ /* 0x040fe20000000003 */
[C-C-:B------:R-:W-:Y:S01]  /*b1f0*/  FFMA R3, R16.reuse, R27, R5.reuse ;  /* 0x0000001b10037223 */ /* 0x140fe20000000005 */
[C-C-:B------:R-:W-:Y:S01]  /*b200*/  FFMA R19, R16.reuse, R19, R5.reuse ;  /* 0x0000001310137223 */ /* 0x140fe20000000005 */
[C-C-:B------:R-:W-:Y:S01]  /*b210*/  FFMA R25, R16.reuse, R25, R5.reuse ;  /* 0x0000001910197223 */ /* 0x140fe20000000005 */
[C-C-:B------:R-:W-:Y:S01]  /*b220*/  FFMA R27, R16.reuse, R26, R5.reuse ;  /* 0x0000001a101b7223 */ /* 0x140fe20000000005 */
[C-C-:B------:R-:W-:Y:S01]  /*b230*/  FFMA R33, R16.reuse, R24, R5.reuse ;  /* 0x0000001810217223 */ /* 0x140fe20000000005 */
[----:B------:R-:W-:Y:S01]  /*b240*/  FFMA R35, R16, R20, R5 ;  /* 0x0000001410237223 */ /* 0x000fe20000000005 */
[----:B------:R-:W-:-:S02]  /*b250*/  HADD2.F32 R20, -RZ, R18.H1_H1 ;  /* 0x30000012ff147230 */ /* 0x000fc40000004100 */
[----:B------:R-:W-:Y:S02]  /*b260*/  HADD2.F32 R18, -RZ, R18.H0_H0 ;  /* 0x20000012ff127230 */ /* 0x000fe40000004100 */
[----:B------:R-:W-:Y:S01]  /*b270*/  FFMA R41, R16, R14, R5 ;  /* 0x0000000e10297223 */ /* 0x000fe20000000005 */
[--C-:B------:R-:W-:Y:S02]  /*b280*/  HADD2.F32 R14, -RZ, R8.reuse.H0_H0 ;  /* 0x20000008ff0e7230 */ /* 0x100fe40000004100 */
[----:B------:R-:W-:Y:S02]  /*b290*/  HADD2.F32 R8, -RZ, R8.H1_H1 ;  /* 0x30000008ff087230 */ /* 0x000fe40000004100 */
[----:B------:R-:W-:Y:S01]  /*b2a0*/  FFMA R28, R20, R2, R41 ;  /* 0x00000002141c7223 */ /* 0x000fe20000000029 */
[----:B------:R-:W-:Y:S01]  /*b2b0*/  FFMA R5, R16, R22, R5 ;  /* 0x0000001610057223 */ /* 0x000fe20000000005 */
[----:B------:R-:W-:Y:S01]  /*b2c0*/  FFMA R20, R14, R2, R15 ;  /* 0x000000020e147223 */ /* 0x000fe2000000000f */
[--C-:B------:R-:W-:Y:S01]  /*b2d0*/  HADD2.F32 R14, -RZ, R4.reuse.H0_H0 ;  /* 0x20000004ff0e7230 */ /* 0x100fe20000004100 */
[-C--:B------:R-:W-:Y:S01]  /*b2e0*/  F2FP.F16.E4M3.UNPACK_B R15, R6.reuse ;  /* 0x00000006ff0f723e */ /* 0x080fe200020006ff */
[----:B------:R-:W-:Y:S01]  /*b2f0*/  HADD2.F32 R4, -RZ, R4.H1_H1 ;  /* 0x30000004ff047230 */ /* 0x000fe20000004100 */
[----:B------:R-:W-:Y:S01]  /*b300*/  F2FP.F16.E4M3.UNPACK_B R6, R6.H1 ;  /* 0x00000006ff06723e */ /* 0x000fe200030006ff */
[-C--:B------:R-:W-:Y:S01]  /*b310*/  FFMA R17, R8, R2.reuse, R17 ;  /* 0x0000000208117223 */ /* 0x080fe20000000011 */
[----:B------:R-:W-:Y:S01]  /*b320*/  FFMA R22, R14, R2, R3 ;  /* 0x000000020e167223 */ /* 0x000fe20000000003 */
[----:B------:R-:W-:-:S02]  /*b330*/  HADD2.F32 R8, -RZ, R15.H0_H0 ;  /* 0x2000000fff087230 */ /* 0x000fc40000004100 */
[----:B------:R-:W-:Y:S01]  /*b340*/  FFMA R19, R4, R2, R19 ;  /* 0x0000000204137223 */ /* 0x000fe20000000013 */
[--C-:B------:R-:W-:Y:S01]  /*b350*/  HADD2.F32 R4, -RZ, R6.reuse.H0_H0 ;  /* 0x20000006ff047230 */ /* 0x100fe20000004100 */
[----:B------:R-:W-:Y:S01]  /*b360*/  F2FP.F16.E4M3.UNPACK_B R3, R10 ;  /* 0x0000000aff03723e */ /* 0x000fe200020006ff */
[----:B------:R-:W-:Y:S02]  /*b370*/  HADD2.F32 R6, -RZ, R6.H1_H1 ;  /* 0x30000006ff067230 */ /* 0x000fe40000004100 */
[----:B------:R-:W-:Y:S01]  /*b380*/  FFMA R21, R8, R2, R21 ;  /* 0x0000000208157223 */ /* 0x000fe20000000015 */
[----:B------:R-:W-:Y:S01]  /*b390*/  F2FP.F16.E4M3.UNPACK_B R10, R10.H1 ;  /* 0x0000000aff0a723e */ /* 0x000fe200030006ff */
[-C--:B------:R-:W-:Y:S01]  /*b3a0*/  FFMA R25, R4, R2.reuse, R25 ;  /* 0x0000000204197223 */ /* 0x080fe20000000019 */
[--C-:B------:R-:W-:Y:S02]  /*b3b0*/  HADD2.F32 R4, -RZ, R3.reuse.H0_H0 ;  /* 0x20000003ff047230 */ /* 0x100fe40000004100 */
[----:B------:R-:W-:Y:S01]  /*b3c0*/  FFMA R24, R6, R2, R27 ;  /* 0x0000000206187223 */ /* 0x000fe2000000001b */
[----:B------:R-:W-:-:S02]  /*b3d0*/  HADD2.F32 R8, -RZ, R3.H1_H1 ;  /* 0x30000003ff087230 */ /* 0x000fc40000004100 */
[-C--:B------:R-:W-:Y:S01]  /*b3e0*/  FFMA R5, R18, R2.reuse, R5 ;  /* 0x0000000212057223 */ /* 0x080fe20000000005 */
[----:B------:R-:W-:Y:S02]  /*b3f0*/  HADD2.F32 R14, -RZ, R15.H1_H1 ;  /* 0x3000000fff0e7230 */ /* 0x000fe40000004100 */
[-C--:B------:R-:W-:Y:S01]  /*b400*/  FFMA R29, R4, R2.reuse, R29 ;  /* 0x00000002041d7223 */ /* 0x080fe2000000001d */
[--C-:B------:R-:W-:Y:S02]  /*b410*/  HADD2.F32 R4, -RZ, R10.reuse.H0_H0 ;  /* 0x2000000aff047230 */ /* 0x100fe40000004100 */
[-C--:B------:R-:W-:Y:S01]  /*b420*/  FFMA R26, R8, R2.reuse, R31 ;  /* 0x00000002081a7223 */ /* 0x080fe2000000001f */
[----:B------:R-:W-:Y:S02]  /*b430*/  HADD2.F32 R10, -RZ, R10.H1_H1 ;  /* 0x3000000aff0a7230 */ /* 0x000fe40000004100 */
[----:B------:R-:W-:Y:S01]  /*b440*/  FFMA R14, R14, R2, R23 ;  /* 0x000000020e0e7223 */ /* 0x000fe20000000017 */
[----:B------:R-:W-:-:S02]  /*b450*/  HADD2.F32 R6, -RZ, R11.H0_H0 ;  /* 0x2000000bff067230 */ /* 0x000fc40000004100 */
[-C--:B------:R-:W-:Y:S01]  /*b460*/  FFMA R4, R4, R2.reuse, R33 ;  /* 0x0000000204047223 */ /* 0x080fe20000000021 */
[----:B------:R-:W-:Y:S02]  /*b470*/  HADD2.F32 R8, -RZ, R11.H1_H1 ;  /* 0x3000000bff087230 */ /* 0x000fe40000004100 */
[----:B------:R-:W-:Y:S01]  /*b480*/  FFMA R35, R10, R2, R35 ;  /* 0x000000020a237223 */ /* 0x000fe20000000023 */
[----:B------:R-:W-:Y:S01]  /*b490*/  F2FP.SATFINITE.RELU.E4M3.F32.PACK_AB_MERGE_C R20, R17, R20, RZ ;  /* 0x000000141114723e */ /* 0x000fe200048078ff */
[----:B------:R-:W-:Y:S01]  /*b4a0*/  FFMA R6, R6, R2, R37 ;  /* 0x0000000206067223 */ /* 0x000fe20000000025 */
[----:B------:R-:W-:Y:S01]  /*b4b0*/  F2FP.SATFINITE.RELU.E4M3.F32.PACK_AB_MERGE_C R22, R19, R22, RZ ;  /* 0x000000161316723e */ /* 0x000fe200048078ff */
[----:B------:R-:W-:Y:S01]  /*b4c0*/  FFMA R39, R8, R2, R39 ;  /* 0x0000000208277223 */ /* 0x000fe20000000027 */
[----:B------:R-:W-:Y:S02]  /*b4d0*/  F2FP.SATFINITE.RELU.E4M3.F32.PACK_AB_MERGE_C R14, R14, R21, RZ ;  /* 0x000000150e0e723e */ /* 0x000fe400048078ff */
[----:B------:R-:W-:-:S02]  /*b4e0*/  F2FP.SATFINITE.RELU.E4M3.F32.PACK_AB_MERGE_C R24, R24, R25, RZ ;  /* 0x000000191818723e */ /* 0x000fc400048078ff */
[----:B------:R-:W-:Y:S02]  /*b4f0*/  F2FP.SATFINITE.RELU.E4M3.F32.PACK_AB_MERGE_C R26, R26, R29, RZ ;  /* 0x0000001d1a1a723e */ /* 0x000fe400048078ff */
[----:B------:R-:W-:Y:S02]  /*b500*/  F2FP.SATFINITE.RELU.E4M3.F32.PACK_AB_MERGE_C R4, R35, R4, RZ ;  /* 0x000000042304723e */ /* 0x000fe400048078ff */
[----:B------:R-:W-:Y:S02]  /*b510*/  F2FP.SATFINITE.RELU.E4M3.F32.PACK_AB_MERGE_C R6, R39, R6, RZ ;  /* 0x000000062706723e */ /* 0x000fe400048078ff */
[----:B------:R-:W-:Y:S01]  /*b520*/  F2FP.SATFINITE.RELU.E4M3.F32.PACK_AB_MERGE_C R28, R28, R5, RZ ;  /* 0x000000051c1c723e */ /* 0x000fe200048078ff */
[----:B------:R-:W-:Y:S06]  /*b530*/  @P0 BRA `(.L_x_137) ;  /* 0x0000000000040947 */ /* 0x000fec0003800000 */
[----:B------:R-:W-:-:S04]  /*b540*/  DEPBAR.LE SB0, 0x1 ;  /* 0x000080400000791a */ /* 0x000fc80000000000 */
.L_x_137:
[----:B------:R-:W2:Y:S01]  /*b550*/  LDL.LU R23, [R1+0xc8] ;  /* 0x0000c80001177983 */ /* 0x000ea20000300800 */
        /* <DEDUP_REMOVED lines=16> */
[----:B----4-:R-:W4:Y:S02]  /*b660*/  FENCE.VIEW.ASYNC.S ;  /* 0x00000000000073c6 */ /* 0x010f240000000000 */
[----:B----4-:R-:W-:Y:S01]  /*b670*/  BAR.SYNC.DEFER_BLOCKING 0x1, 0x100 ;  /* 0x0044000000007b1d */ /* 0x010fe20000010000 */
[----:B--2---:R-:W-:-:S05]  /*b680*/  IADD3 R23, P1, R23, UR52, RZ ;  /* 0x0000003417177c10 */ /* 0x004fca000ff3e0ff */
[----:B------:R3:W-:Y:S01]  /*b690*/  STL [R1+0xc8], R23 ;  /* 0x0000c81701007387 */ /* 0x0007e20000100800 */
[----:B------:R-:W-:Y:S07]  /*b6a0*/  @P0 BRA `(.L_x_139) ;  /* 0x0000000000200947 */ /* 0x000fee0003800000 */
        /* <DEDUP_REMOVED lines=8> */
.L_x_139:
[----:B------:R-:W-:Y:S05]  /*b730*/  BSYNC B0 ;  /* 0x0000000000007941 */ /* 0x000fea0003800000 */
.L_x_138:
[----:B------:R-:W2:Y:S01]  /*b740*/  LDL.LU R25, [R1+0xcc] ;  /* 0x0000cc0001197983 */ /* 0x000ea20000300800 */
[----:B------:R-:W-:Y:S01]  /*b750*/  IMAD.MOV.U32 R3, RZ, RZ, -0x1 ;  /* 0xffffffffff037424 */ /* 0x000fe200078e00ff */
[----:B------:R-:W-:Y:S01]  /*b760*/  ULDC.64 UR4, c[0x0][0x8f8] ;  /* 0x00023e0000047ab9 */ /* 0x000fe20000000a00 */
[----:B------:R-:W-:Y:S01]  /*b770*/  UMOV UR59, 0xffffffff ;  /* 0xffffffff003b7882 */ /* 0x000fe20000000000 */
[----:B------:R-:W-:Y:S01]  /*b780*/  ISETP.GE.U32.AND P0, PT, R23, UR4, PT ;  /* 0x0000000417007c0c */ /* 0x000fe2000bf06070 */
[----:B------:R-:W-:Y:S01]  /*b790*/  UMOV UR43, 0xffffffff ;  /* 0xffffffff002b7882 */ /* 0x000fe20000000000 */
[----:B------:R-:W-:Y:S02]  /*b7a0*/  PRMT R2, RZ, 0x7610, R2 ;  /* 0x00007610ff027816 */ /* 0x000fe40000000002 */
[----:B--2---:R-:W-:-:S04]  /*b7b0*/  IADD3.X R25, R25, UR38, RZ, P1, !PT ;  /* 0x0000002619197c10 */ /* 0x004fc80008ffe4ff */
[----:B------:R-:W-:Y:S01]  /*b7c0*/  ISETP.GE.U32.AND.EX P0, PT, R25, UR5, PT, P0 ;  /* 0x0000000519007c0c */ /* 0x000fe2000bf06100 */
[----:B------:R2:W-:Y:S04]  /*b7d0*/  STL [R1+0xcc], R25 ;  /* 0x0000cc1901007387 */ /* 0x0005e80000100800 */
[----:B------:R2:W-:Y:S08]  /*b7e0*/  STL [R1+0xe0], R3 ;  /* 0x0000e00301007387 */ /* 0x0005f00000100800 */
[----:B------:R-:W-:Y:S05]  /*b7f0*/  @P0 BRA `(.L_x_140) ;  /* 0x00000004007c0947 */ /* 0x000fea0003800000 */
[----:B------:R-:W4:Y:S01]  /*b800*/  S2R R17, SR_CTAID.X ;  /* 0x0000000000117919 */ /* 0x000f220000002500 */
[----:B---3--:R-:W3:Y:S01]  /*b810*/  LDC.64 R8, c[0x0][0x8d0] ;  /* 0x00023400ff087b82 */ /* 0x008ee20000000a00 */
[----:B------:R-:W-:Y:S01]  /*b820*/  ULDC UR4, c[0x0][0x150] ;  /* 0x0000540000047ab9 */ /* 0x000fe20000000800 */
[----:B------:R-:W-:Y:S01]  /*b830*/  MOV R6, R23 ;  /* 0x0000001700067202 */ /* 0x000fe20000000f00 */
[----:B------:R-:W1:Y:S01]  /*b840*/  S2R R21, SR_CTAID.Y ;  /* 0x0000000000157919 */ /* 0x000e620000002600 */
[----:B------:R-:W-:-:S04]  /*b850*/  IMAD.MOV.U32 R7, RZ, RZ, R25 ;  /* 0x000000ffff077224 */ /* 0x000fc800078e0019 */
[----:B------:R-:W1:Y:S08]  /*b860*/  LDC R22, c[0x0][0x144] ;  /* 0x00005100ff167b82 */ /* 0x000e700000000800 */
[----:B------:R-:W1:Y:S08]  /*b870*/  LDC R10, c[0x0][0x8d8] ;  /* 0x00023600ff0a7b82 */ /* 0x000e700000000800 */
[----:B------:R-:W1:Y:S01]  /*b880*/  LDC.64 R14, c[0x0][0x8c8] ;  /* 0x00023200ff0e7b82 */ /* 0x000e620000000a00 */
[----:B---3--:R-:W-:-:S04]  /*b890*/  ISETP.NE.U32.AND P0, PT, R8, RZ, PT ;  /* 0x000000ff0800720c */ /* 0x008fc80003f05070 */
[----:B------:R-:W-:Y:S02]  /*b8a0*/  ISETP.NE.AND.EX P0, PT, R9, RZ, PT, P0 ;  /* 0x000000ff0900720c */ /* 0x000fe40003f05300 */
[----:B----4-:R-:W-:-:S05]  /*b8b0*/  I2FP.F32.U32 R2, R17 ;  /* 0x0000001100027245 */ /* 0x010fca0000201000 */
[----:B------:R-:W-:-:S04]  /*b8c0*/  FMUL R2, R2, UR4 ;  /* 0x0000000402027c20 */ /* 0x000fc80008400000 */
[----:B------:R3:W4:Y:S02]  /*b8d0*/  F2I.U32.TRUNC.NTZ R20, R2 ;  /* 0x0000000200147305 */ /* 0x000724000020f000 */
[----:B------:R-:W-:Y:S05]  /*b8e0*/  @!P0 BRA `(.L_x_141) ;  /* 0x0000000000288947 */ /* 0x000fea0003800000 */
[----:B---3--:R-:W3:Y:S02]  /*b8f0*/  LDC R2, c[0x0][0x8dc] ;  /* 0x00023700ff027b82 */ /* 0x008ee40000000800 */
[----:B---3--:R-:W-:-:S04]  /*b900*/  IADD3 R7, P0, R23, R2, RZ ;  /* 0x0000000217077210 */ /* 0x008fc80007f1e0ff */
[----:B------:R-:W-:-:S05]  /*b910*/  IADD3.X R11, RZ, R25, RZ, P0, !PT ;  /* 0x00000019ff0b7210 */ /* 0x000fca00007fe4ff */
[----:B--2---:R-:W-:-:S04]  /*b920*/  IMAD.WIDE.U32 R2, R11, R8, RZ ;  /* 0x000000080b027225 */ /* 0x004fc800078e00ff */
[----:B------:R-:W-:-:S04]  /*b930*/  IMAD.WIDE.U32 R4, P0, R7, R9, R2 ;  /* 0x0000000907047225 */ /* 0x000fc80007800002 */
[----:B------:R-:W-:Y:S01]  /*b940*/  IMAD.WIDE.U32 R2, R7, R8, RZ ;  /* 0x0000000807027225 */ /* 0x000fe200078e00ff */
[----:B------:R-:W-:-:S03]  /*b950*/  MOV R6, R5 ;  /* 0x0000000500067202 */ /* 0x000fc60000000f00 */
[----:B------:R-:W-:Y:S01]  /*b960*/  IMAD.X R7, RZ, RZ, RZ, P0 ;  /* 0x000000ffff077224 */ /* 0x000fe200000e06ff */
[----:B------:R-:W-:-:S05]  /*b970*/  IADD3 RZ, P0, R3, R4, RZ ;  /* 0x0000000403ff7210 */ /* 0x000fca0007f1e0ff */
[----:B------:R-:W-:-:S08]  /*b980*/  IMAD.WIDE.U32.X R6, R11, R9, R6, P0 ;  /* 0x000000090b067225 */ /* 0x000fd000000e0406 */
.L_x_141:
[-CC-:B-1----:R-:W-:Y:S01]  /*b990*/  SHF.R.U64 R28, R6, R10.reuse, R7.reuse ;  /* 0x0000000a061c7219 */ /* 0x182fe20000001207 */
[----:B------:R-:W1:Y:S01]  /*b9a0*/  LDC.64 R18, c[0x0][0x8e8] ;  /* 0x00023a00ff127b82 */ /* 0x000e620000000a00 */
[----:B---3--:R-:W-:Y:S01]  /*b9b0*/  SHF.R.U32.HI R2, RZ, R10, R7 ;  /* 0x0000000aff027219 */ /* 0x008fe20000011607 */
[----:B------:R-:W-:Y:S01]  /*b9c0*/  ULDC UR4, c[0x0][0x154] ;  /* 0x0000550000047ab9 */ /* 0x000fe20000000800 */
[----:B------:R-:W-:Y:S01]  /*b9d0*/  IADD3 R5, P0, RZ, -R28, RZ ;  /* 0x8000001cff057210 */ /* 0x000fe20007f1e0ff */
[----:B------:R-:W-:Y:S01]  /*b9e0*/  IMAD.MOV.U32 R7, RZ, RZ, 0x1 ;  /* 0x00000001ff077424 */ /* 0x000fe200078e00ff */
[----:B----4-:R-:W-:-:S03]  /*b9f0*/  IADD3 R20, -R20, RZ, RZ ;  /* 0x000000ff14147210 */ /* 0x010fc60007ffe1ff */
[----:B------:R-:W3:Y:S01]  /*ba00*/  LDC R6, c[0x0][0x8c0] ;  /* 0x00023000ff067b82 */ /* 0x000ee20000000800 */
[----:B--2---:R-:W-:Y:S02]  /*ba10*/  IMAD.X R3, RZ, RZ, ~R2, P0 ;  /* 0x000000ffff037224 */ /* 0x004fe400000e0e02 */
[----:B------:R-:W-:Y:S02]  /*ba20*/  IMAD.MOV.U32 R2, RZ, RZ, R23 ;  /* 0x000000ffff027224 */ /* 0x000fe400078e0017 */
[----:B------:R-:W-:Y:S01]  /*ba30*/  IMAD R4, R3, R14, RZ ;  /* 0x0000000e03047224 */ /* 0x000fe200078e02ff */
[----:B------:R-:W-:Y:S01]  /*ba40*/  MOV R3, R25 ;  /* 0x0000001900037202 */ /* 0x000fe20000000f00 */
[----:B------:R-:W-:Y:S01]  /*ba50*/  IMAD R17, R22, R20, R17 ;  /* 0x0000001416117224 */ /* 0x000fe200078e0211 */
[----:B------:R-:W2:Y:S01]  /*ba60*/  LDC R24, c[0x0][0x8b0] ;  /* 0x00022c00ff187b82 */ /* 0x000ea20000000800 */
[----:B------:R-:W-:-:S04]  /*ba70*/  IMAD.WIDE.U32 R2, R5, R14, R2 ;  /* 0x0000000e05027225 */ /* 0x000fc800078e0002 */
[----:B------:R-:W-:-:S03]  /*ba80*/  IMAD R5, R5, R15, R4 ;  /* 0x0000000f05057224 */ /* 0x000fc600078e0204 */
[----:B------:R-:W4:Y:S01]  /*ba90*/  LDC R26, c[0x0][0x900] ;  /* 0x00024000ff1a7b82 */ /* 0x000f220000000800 */
[----:B------:R-:W-:Y:S01]  /*baa0*/  I2FP.F32.U32 R4, R21 ;  /* 0x0000001500047245 */ /* 0x000fe20000201000 */
[----:B------:R-:W-:Y:S01]  /*bab0*/  IMAD.IADD R3, R3, 0x1, R5 ;  /* 0x0000000103037824 */ /* 0x000fe200078e0205 */
[----:B-1----:R-:W-:-:S03]  /*bac0*/  ISETP.NE.U32.AND P0, PT, R18, RZ, PT ;  /* 0x000000ff1200720c */ /* 0x002fc60003f05070 */
[----:B------:R-:W-:Y:S01]  /*bad0*/  FMUL R4, R4, UR4 ;  /* 0x0000000404047c20 */ /* 0x000fe20008400000 */
[----:B------:R-:W-:Y:S01]  /*bae0*/  MOV R5, 0xffffffff ;  /* 0xffffffff00057802 */ /* 0x000fe20000000f00 */
[----:B------:R-:W1:Y:S01]  /*baf0*/  LDC R20, c[0x0][0x148] ;  /* 0x00005200ff147b82 */ /* 0x000e620000000800 */
[----:B------:R-:W-:Y:S01]  /*bb00*/  ISETP.NE.AND.EX P0, PT, R19, RZ, PT, P0 ;  /* 0x000000ff1300720c */ /* 0x000fe20003f05300 */
[----:B------:R1:W1:Y:S01]  /*bb10*/  F2I.U32.TRUNC.NTZ R11, R4 ;  /* 0x00000004000b7305 */ /* 0x000262000020f000 */
[-CC-:B---3--:R-:W-:Y:S02]  /*bb20*/  SHF.R.U64 R10, R2, R6.reuse, R3.reuse ;  /* 0x00000006020a7219 */ /* 0x188fe40000001203 */
[----:B------:R-:W-:-:S03]  /*bb30*/  SHF.R.U32.HI R3, RZ, R6, R3 ;  /* 0x00000006ff037219 */ /* 0x000fc60000011603 */
[----:B------:R-:W3:Y:S01]  /*bb40*/  LDC R15, c[0x0][0x8a8] ;  /* 0x00022a00ff0f7b82 */ /* 0x000ee20000000800 */
[-CC-:B--2---:R-:W-:Y:S02]  /*bb50*/  SHF.R.U64 R8, R10, R24.reuse, R3.reuse ;  /* 0x000000180a087219 */ /* 0x184fe40000001203 */
[----:B------:R-:W-:-:S05]  /*bb60*/  SHF.R.U32.HI R3, RZ, R24, R3 ;  /* 0x00000018ff037219 */ /* 0x000fca0000011603 */
[----:B------:R-:W2:Y:S01]  /*bb70*/  LDC R22, c[0x0][0x8f0] ;  /* 0x00023c00ff167b82 */ /* 0x000ea20000000800 */
[-C--:B----4-:R-:W-:Y:S02]  /*bb80*/  SHF.L.U32 R5, R5, R26.reuse, RZ ;  /* 0x0000001a05057219 */ /* 0x090fe400000006ff */
[-CC-:B------:R-:W-:Y:S02]  /*bb90*/  SHF.R.U64 R14, R8, R26.reuse, R3.reuse ;  /* 0x0000001a080e7219 */ /* 0x180fe40000001203 */
[-C--:B------:R-:W-:Y:S02]  /*bba0*/  SHF.R.U32.HI R3, RZ, R26.reuse, R3 ;  /* 0x0000001aff037219 */ /* 0x080fe40000011603 */
[----:B------:R-:W-:Y:S01]  /*bbb0*/  SHF.L.U32 R26, R7, R26, RZ ;  /* 0x0000001a071a7219 */ /* 0x000fe200000006ff */
[----:B------:R-:W4:Y:S01]  /*bbc0*/  LDC R25, c[0x0][0x8e0] ;  /* 0x00023800ff197b82 */ /* 0x000f220000000800 */
[----:B------:R-:W-:Y:S02]  /*bbd0*/  LOP3.LUT R23, RZ, R5, RZ, 0x33, !PT ;  /* 0x00000005ff177212 */ /* 0x000fe400078e33ff */
[----:B------:R-:W-:-:S05]  /*bbe0*/  MOV R2, R14 ;  /* 0x0000000e00027202 */ /* 0x000fca0000000f00 */
[----:B------:R-:W1:Y:S01]  /*bbf0*/  LDC R27, c[0x0][0x8b8] ;  /* 0x00022e00ff1b7b82 */ /* 0x000e620000000800 */
[----:B------:R-:W-:Y:S05]  /*bc00*/  @!P0 BRA `(.L_x_142) ;  /* 0x0000000000288947 */ /* 0x000fea0003800000 */
[----:B------:R-:W5:Y:S02]  /*bc10*/  LDC R7, c[0x0][0x8f4] ;  /* 0x00023d00ff077b82 */ /* 0x000f640000000800 */
[----:B-----5:R-:W-:-:S05]  /*bc20*/  IADD3 R7, P0, R14, R7, RZ ;  /* 0x000000070e077210 */ /* 0x020fca0007f1e0ff */
[----:B------:R-:W-:-:S04]  /*bc30*/  IMAD.X R9, RZ, RZ, R3, P0 ;  /* 0x000000ffff097224 */ /* 0x000fc800000e0603 */
[----:B------:R-:W-:-:S04]  /*bc40*/  IMAD.WIDE.U32 R2, R9, R18, RZ ;  /* 0x0000001209027225 */ /* 0x000fc800078e00ff */
[----:B-1----:R-:W-:-:S04]  /*bc50*/  IMAD.WIDE.U32 R4, P0, R7, R19, R2 ;  /* 0x0000001307047225 */ /* 0x002fc80007800002 */
[----:B------:R-:W-:Y:S01]  /*bc60*/  IMAD.WIDE.U32 R2, R7, R18, RZ ;  /* 0x0000001207027225 */ /* 0x000fe200078e00ff */
[----:B------:R-:W-:-:S03]  /*bc70*/  IADD3.X R7, RZ, RZ, RZ, P0, !PT ;  /* 0x000000ffff077210 */ /* 0x000fc600007fe4ff */
[----:B------:R-:W-:Y:S01]  /*bc80*/  IMAD.MOV.U32 R6, RZ, RZ, R5 ;  /* 0x000000ffff067224 */ /* 0x000fe200078e0005 */
[----:B------:R-:W-:-:S05]  /*bc90*/  IADD3 RZ, P0, R3, R4, RZ ;  /* 0x0000000403ff7210 */ /* 0x000fca0007f1e0ff */
[----:B------:R-:W-:-:S08]  /*bca0*/  IMAD.WIDE.U32.X R2, R9, R19, R6, P0 ;  /* 0x0000001309027225 */ /* 0x000fd000000e0406 */
.L_x_142:
[----:B-1----:R-:W1:Y:S01]  /*bcb0*/  LDC R4, c[0x0][0x904] ;  /* 0x00024100ff047b82 */ /* 0x002e620000000800 */
[----:B--2---:R-:W-:Y:S01]  /*bcc0*/  SHF.R.U64 R2, R2, R22, R3 ;  /* 0x0000001602027219 */ /* 0x004fe20000001203 */
[----:B---3--:R-:W-:Y:S01]  /*bcd0*/  VIADD R7, R15, 0xffffffff ;  /* 0xffffffff0f077836 */ /* 0x008fe20000000000 */
[----:B------:R-:W-:Y:S02]  /*bce0*/  IADD3 R11, -R11, RZ, RZ ;  /* 0x000000ff0b0b7210 */ /* 0x000fe40007ffe1ff */
[----:B------:R-:W-:Y:S02]  /*bcf0*/  LOP3.LUT R5, R8, R23, RZ, 0xc0, !PT ;  /* 0x0000001708057212 */ /* 0x000fe400078ec0ff */
[----:B------:R-:W-:Y:S02]  /*bd00*/  IADD3 R3, -R2, RZ, RZ ;  /* 0x000000ff02037210 */ /* 0x000fe40007ffe1ff */
[----:B------:R-:W-:Y:S01]  /*bd10*/  LOP3.LUT R10, R10, R7, RZ, 0xc0, !PT ;  /* 0x000000070a0a7212 */ /* 0x000fe200078ec0ff */
[----:B------:R-:W-:Y:S01]  /*bd20*/  IMAD R2, R26, R2, R5 ;  /* 0x000000021a027224 */ /* 0x000fe200078e0205 */
[----:B------:R-:W-:Y:S01]  /*bd30*/  R2UR UR43, R28 ;  /* 0x000000001c2b72ca */ /* 0x000fe200000e0000 */
[----:B----4-:R-:W-:-:S04]  /*bd40*/  IMAD R3, R3, R25, R14 ;  /* 0x0000001903037224 */ /* 0x010fc800078e020e */
[----:B------:R-:W-:Y:S01]  /*bd50*/  IMAD R3, R3, R15, R10 ;  /* 0x0000000f03037224 */ /* 0x000fe200078e020a */
[----:B-1----:R-:W-:-:S13]  /*bd60*/  ISETP.NE.AND P0, PT, R4, 0x1, PT ;  /* 0x000000010400780c */ /* 0x002fda0003f05270 */
[----:B------:R-:W-:-:S04]  /*bd70*/  @P0 IMAD R17, R20, R11, R21 ;  /* 0x0000000b14110224 */ /* 0x000fc800078e0215 */
[----:B------:R-:W-:-:S05]  /*bd80*/  IMAD R2, R2, R27, R17 ;  /* 0x0000001b02027224 */ /* 0x000fca00078e0211 */
[----:B------:R-:W-:Y:S02]  /*bd90*/  SEL R4, R3, R2, !P0 ;  /* 0x0000000203047207 */ /* 0x000fe40004000000 */
[----:B------:R-:W-:Y:S02]  /*bda0*/  SEL R3, R2, R3, !P0 ;  /* 0x0000000302037207 */ /* 0x000fe40004000000 */
[----:B------:R-:W-:Y:S01]  /*bdb0*/  R2UR UR59, R4 ;  /* 0x00000000043b72ca */ /* 0x000fe200000e0000 */
[----:B------:R-:W-:Y:S02]  /*bdc0*/  IMAD.MOV.U32 R4, RZ, RZ, 0x1 ;  /* 0x00000001ff047424 */ /* 0x000fe400078e00ff */
[----:B------:R4:W-:Y:S03]  /*bdd0*/  STL [R1+0xe0], R3 ;  /* 0x0000e00301007387 */ /* 0x0009e60000100800 */
[----:B------:R-:W-:-:S09]  /*bde0*/  PRMT R2, R4, 0x7610, R2 ;  /* 0x0000761004027816 */ /* 0x000fd20000000002 */
.L_x_140:
[----:B------:R-:W-:Y:S01]  /*bdf0*/  UIADD3 UR36, UR58, UR36, URZ ;  /* 0x000000243a247290 */ /* 0x000fe2000fffe03f */
[----:B------:R1:W-:Y:S01]  /*be00*/  STL [R1+0xb8], R12 ;  /* 0x0000b80c01007387 */ /* 0x0003e20000100800 */
[----:B------:R-:W-:Y:S02]  /*be10*/  LOP3.LUT P0, RZ, R2, 0xff, RZ, 0xc0, !PT ;  /* 0x000000ff02ff7812 */ /* 0x000fe4000780c0ff */
[----:B------:R-:W-:Y:S01]  /*be20*/  USHF.R.U32.HI UR4, URZ, 0x3, UR36 ;  /* 0x000000033f047899 */ /* 0x000fe20008011624 */
[----:B------:R1:W-:Y:S01]  /*be30*/  STL [R1+0xb4], R13 ;  /* 0x0000b40d01007387 */ /* 0x0003e20000100800 */
[----:B------:R-:W-:Y:S01]  /*be40*/  UISETP.GT.U32.AND UP0, UPT, UR36, 0x7, UPT ;  /* 0x000000072400788c */ /* 0x000fe2000bf04070 */
[----:B------:R-:W-:Y:S01]  /*be50*/  MOV R2, R0 ;  /* 0x0000000000027202 */ /* 0x000fe20000000f00 */
[----:B------:R-:W-:Y:S02]  /*be60*/  ULOP3.LUT UR4, UR4, 0x1, URZ, 0xc0, !UPT ;  /* 0x0000000104047892 */ /* 0x000fe4000f8ec03f */
[----:B------:R-:W-:-:S02]  /*be70*/  UISETP.LT.U32.AND UP0, UPT, UR58, 0x8, UP0 ;  /* 0x000000083a00788c */ /* 0x000fc40008701070 */
[----:B------:R-:W-:Y:S02]  /*be80*/  UISETP.NE.U32.AND UP1, UPT, UR4, 0x1, UPT ;  /* 0x000000010400788c */ /* 0x000fe4000bf25070 */
[----:B------:R-:W-:Y:S02]  /*be90*/  USEL UR5, URZ, 0x1, !UP0 ;  /* 0x000000013f057887 */ /* 0x000fe4000c000000 */
[----:B------:R-:W-:Y:S02]  /*bea0*/  UISETP.GT.U32.AND UP1, UPT, UR58, 0x7, !UP1 ;  /* 0x000000073a00788c */ /* 0x000fe4000cf24070 */
[----:B------:R-:W-:Y:S02]  /*beb0*/  ULOP3.LUT UR36, UR36, 0x7, URZ, 0xc0, !UPT ;  /* 0x0000000724247892 */ /* 0x000fe4000f8ec03f */
[----:B------:R-:W-:-:S04]  /*bec0*/  USEL UR4, URZ, 0x1, !UP1 ;  /* 0x000000013f047887 */ /* 0x000fc8000c800000 */
[----:B------:R-:W-:Y:S01]  /*bed0*/  ULOP3.LUT UR49, UR4, UR49, UR5, 0x96, !UPT ;  /* 0x0000003104317292 */ /* 0x000fe2000f8e9605 */
[----:B-1----:R-:W-:Y:S11]  /*bee0*/  @P0 BRA `(.L_x_143) ;  /* 0xffffff5800a80947 */ /* 0x002ff6000383ffff */
[----:B------:R-:W-:-:S04]  /*bef0*/  DEPBAR.LE SB0, 0x0 ;  /* 0x000080000000791a */ /* 0x000fc80000000000 */
[----:B------:R-:W-:Y:S05]  /*bf00*/  EXIT ;  /* 0x000000000000794d */ /* 0x000fea0003800000 */
.L_x_13:
[----:B------:R-:W3:Y:S01]  /*bf10*/  LDL R22, [R1+0xc8] ;  /* 0x0000c80001167983 */ /* 0x000ee20000100800 */
[----:B------:R-:W-:-:S03]  /*bf20*/  ULDC.64 UR4, c[0x0][0x8f8] ;  /* 0x00023e0000047ab9 */ /* 0x000fc60000000a00 */
[----:B-1----:R-:W4:Y:S01]  /*bf30*/  LDL R23, [R1+0xcc] ;  /* 0x0000cc0001177983 */ /* 0x002f220000100800 */
[----:B------:R-:W-:Y:S01]  /*bf40*/  PRMT R6, RZ, 0x7610, R6 ;  /* 0x00007610ff067816 */ /* 0x000fe20000000006 */
[----:B------:R-:W-:Y:S01]  /*bf50*/  IMAD.MOV.U32 R7, RZ, RZ, -0x1 ;  /* 0xffffffffff077424 */ /* 0x000fe200078e00ff */
[----:B------:R-:W-:Y:S01]  /*bf60*/  MOV R5, 0xffffffff ;  /* 0xffffffff00057802 */ /* 0x000fe20000000f00 */
[----:B------:R-:W-:Y:S01]  /*bf70*/  IMAD.MOV.U32 R4, RZ, RZ, -0x1 ;  /* 0xffffffffff047424 */ /* 0x000fe200078e00ff */
[----:B---3--:R-:W-:-:S04]  /*bf80*/  ISETP.GE.U32.AND P0, PT, R22, UR4, PT ;  /* 0x0000000416007c0c */ /* 0x008fc8000bf06070 */
[----:B----4-:R-:W-:-:S13]  /*bf90*/  ISETP.GE.U32.AND.EX P0, PT, R23, UR5, PT, P0 ;  /* 0x0000000517007c0c */ /* 0x010fda000bf06100 */
[----:B------:R-:W-:Y:S05]  /*bfa0*/  @P0 BRA `(.L_x_144) ;  /* 0x0000000400340947 */ /* 0x000fea0003800000 */
[----:B------:R-:W1:Y:S01]  /*bfb0*/  LDC.64 R14, c[0x0][0x8d0] ;  /* 0x00023400ff0e7b82 */ /* 0x000e620000000a00 */
[----:B------:R-:W-:Y:S01]  /*bfc0*/  MOV R8, R22 ;  /* 0x0000001600087202 */ /* 0x000fe20000000f00 */
[----:B------:R-:W-:-:S06]  /*bfd0*/  IMAD.MOV.U32 R9, RZ, RZ, R23 ;  /* 0x000000ffff097224 */ /* 0x000fcc00078e0017 */
[----:B------:R-:W3:Y:S08]  /*bfe0*/  LDC R10, c[0x0][0x8d8] ;  /* 0x00023600ff0a7b82 */ /* 0x000ef00000000800 */
[----:B------:R-:W4:Y:S01]  /*bff0*/  LDC.64 R16, c[0x0][0x8c8] ;  /* 0x00023200ff107b82 */ /* 0x000f220000000a00 */
[----:B-1----:R-:W-:-:S04]  /*c000*/  ISETP.NE.U32.AND P0, PT, R14, RZ, PT ;  /* 0x000000ff0e00720c */ /* 0x002fc80003f05070 */
[----:B------:R-:W-:-:S13]  /*c010*/  ISETP.NE.AND.EX P0, PT, R15, RZ, PT, P0 ;  /* 0x000000ff0f00720c */ /* 0x000fda0003f05300 */
[----:B---34-:R-:W-:Y:S05]  /*c020*/  @!P0 BRA `(.L_x_145) ;  /* 0x0000000000288947 */ /* 0x018fea0003800000 */
[----:B------:R-:W1:Y:S02]  /*c030*/  LDC R4, c[0x0][0x8dc] ;  /* 0x00023700ff047b82 */ /* 0x000e640000000800 */
[----:B-1----:R-:W-:-:S04]  /*c040*/  IADD3 R9, P0, R22, R4, RZ ;  /* 0x0000000416097210 */ /* 0x002fc80007f1e0ff */
[----:B------:R-:W-:-:S05]  /*c050*/  IADD3.X R13, RZ, R23, RZ, P0, !PT ;  /* 0x00000017ff0d7210 */ /* 0x000fca00007fe4ff */
[----:B------:R-:W-:-:S04]  /*c060*/  IMAD.WIDE.U32 R4, R13, R14, RZ ;  /* 0x0000000e0d047225 */ /* 0x000fc800078e00ff */
[----:B------:R-:W-:-:S04]  /*c070*/  IMAD.WIDE.U32 R6, P0, R9, R15, R4 ;  /* 0x0000000f09067225 */ /* 0x000fc80007800004 */
[----:B------:R-:W-:Y:S01]  /*c080*/  IMAD.WIDE.U32 R4, R9, R14, RZ ;  /* 0x0000000e09047225 */ /* 0x000fe200078e00ff */
[----:B------:R-:W-:-:S03]  /*c090*/  MOV R8, R7 ;  /* 0x0000000700087202 */ /* 0x000fc60000000f00 */
[----:B------:R-:W-:Y:S01]  /*c0a0*/  IMAD.X R9, RZ, RZ, RZ, P0 ;  /* 0x000000ffff097224 */ /* 0x000fe200000e06ff */
[----:B------:R-:W-:-:S05]  /*c0b0*/  IADD3 RZ, P0, R5, R6, RZ ;  /* 0x0000000605ff7210 */ /* 0x000fca0007f1e0ff */
[----:B------:R-:W-:-:S08]  /*c0c0*/  IMAD.WIDE.U32.X R8, R13, R15, R8, P0 ;  /* 0x0000000f0d087225 */ /* 0x000fd000000e0408 */
.L_x_145:
[----:B------:R-:W1:Y:S01]  /*c0d0*/  LDC.64 R20, c[0x0][0x8e8] ;  /* 0x00023a00ff147b82 */ /* 0x000e620000000a00 */
[-CC-:B------:R-:W-:Y:S02]  /*c0e0*/  SHF.R.U64 R14, R8, R10.reuse, R9.reuse ;  /* 0x0000000a080e7219 */ /* 0x180fe40000001209 */
[----:B------:R-:W-:Y:S02]  /*c0f0*/  SHF.R.U32.HI R4, RZ, R10, R9 ;  /* 0x0000000aff047219 */ /* 0x000fe40000011609 */
[----:B------:R-:W-:-:S03]  /*c100*/  IADD3 R7, P0, RZ, -R14, RZ ;  /* 0x8000000eff077210 */ /* 0x000fc60007f1e0ff */
[----:B------:R-:W3:Y:S02]  /*c110*/  LDC R8, c[0x0][0x8c0] ;  /* 0x00023000ff087b82 */ /* 0x000ee40000000800 */
[----:B------:R-:W-:Y:S01]  /*c120*/  IMAD.X R5, RZ, RZ, ~R4, P0 ;  /* 0x000000ffff057224 */ /* 0x000fe200000e0e04 */
[----:B------:R-:W-:-:S03]  /*c130*/  MOV R4, R22 ;  /* 0x0000001600047202 */ /* 0x000fc60000000f00 */
[-C--:B------:R-:W-:Y:S02]  /*c140*/  IMAD R6, R5, R16.reuse, RZ ;  /* 0x0000001005067224 */ /* 0x080fe400078e02ff */
[----:B------:R-:W4:Y:S01]  /*c150*/  LDC R18, c[0x0][0x8b0] ;  /* 0x00022c00ff127b82 */ /* 0x000f220000000800 */
[----:B------:R-:W-:Y:S02]  /*c160*/  IMAD.MOV.U32 R5, RZ, RZ, R23 ;  /* 0x000000ffff057224 */ /* 0x000fe400078e0017 */
[----:B------:R-:W-:-:S05]  /*c170*/  IMAD.WIDE.U32 R4, R7, R16, R4 ;  /* 0x0000001007047225 */ /* 0x000fca00078e0004 */
[----:B------:R-:W5:Y:S01]  /*c180*/  LDC R19, c[0x0][0x900] ;  /* 0x00024000ff137b82 */ /* 0x000f620000000800 */
[----:B------:R-:W-:Y:S01]  /*c190*/  IMAD R7, R7, R17, R6 ;  /* 0x0000001107077224 */ /* 0x000fe200078e0206 */
[----:B-1----:R-:W-:Y:S01]  /*c1a0*/  ISETP.NE.U32.AND P0, PT, R20, RZ, PT ;  /* 0x000000ff1400720c */ /* 0x002fe20003f05070 */
[----:B------:R-:W-:-:S03]  /*c1b0*/  IMAD.MOV.U32 R6, RZ, RZ, -0x1 ;  /* 0xffffffffff067424 */ /* 0x000fc600078e00ff */
[----:B------:R-:W-:Y:S02]  /*c1c0*/  IADD3 R5, R5, R7, RZ ;  /* 0x0000000705057210 */ /* 0x000fe40007ffe0ff */
[----:B------:R-:W1:Y:S01]  /*c1d0*/  LDC R17, c[0x0][0x8a8] ;  /* 0x00022a00ff117b82 */ /* 0x000e620000000800 */
[----:B------:R-:W-:Y:S02]  /*c1e0*/  ISETP.NE.AND.EX P0, PT, R21, RZ, PT, P0 ;  /* 0x000000ff1500720c */ /* 0x000fe40003f05300 */
[-CC-:B---3--:R-:W-:Y:S02]  /*c1f0*/  SHF.R.U64 R10, R4, R8.reuse, R5.reuse ;  /* 0x00000008040a7219 */ /* 0x188fe40000001205 */
[----:B------:R-:W-:-:S03]  /*c200*/  SHF.R.U32.HI R5, RZ, R8, R5 ;  /* 0x00000008ff057219 */ /* 0x000fc60000011605 */
[----:B------:R-:W3:Y:S01]  /*c210*/  LDC R22, c[0x0][0x8f0] ;  /* 0x00023c00ff167b82 */ /* 0x000ee20000000800 */
[-CC-:B----4-:R-:W-:Y:S02]  /*c220*/  SHF.R.U64 R15, R10, R18.reuse, R5.reuse ;  /* 0x000000120a0f7219 */ /* 0x190fe40000001205 */
[----:B------:R-:W-:Y:S02]  /*c230*/  SHF.R.U32.HI R4, RZ, R18, R5 ;  /* 0x00000012ff047219 */ /* 0x000fe40000011605 */
[----:B------:R-:W-:-:S03]  /*c240*/  MOV R18, 0x1 ;  /* 0x0000000100127802 */ /* 0x000fc60000000f00 */
[----:B------:R-:W4:Y:S01]  /*c250*/  LDC R23, c[0x0][0x8e0] ;  /* 0x00023800ff177b82 */ /* 0x000f220000000800 */
[-CC-:B-----5:R-:W-:Y:S02]  /*c260*/  SHF.R.U64 R16, R15, R19.reuse, R4.reuse ;  /* 0x000000130f107219 */ /* 0x1a0fe40000001204 */
[-C--:B------:R-:W-:Y:S02]  /*c270*/  SHF.L.U32 R6, R6, R19.reuse, RZ ;  /* 0x0000001306067219 */ /* 0x080fe400000006ff */
[----:B------:R-:W-:Y:S01]  /*c280*/  SHF.R.U32.HI R5, RZ, R19, R4 ;  /* 0x00000013ff057219 */ /* 0x000fe20000011604 */
[----:B------:R-:W-:Y:S01]  /*c290*/  IMAD.MOV.U32 R4, RZ, RZ, R16 ;  /* 0x000000ffff047224 */ /* 0x000fe200078e0010 */
[----:B------:R-:W-:Y:S01]  /*c2a0*/  LOP3.LUT R24, RZ, R6, RZ, 0x33, !PT ;  /* 0x00000006ff187212 */ /* 0x000fe200078e33ff */
[----:B------:R-:W1:Y:S01]  /*c2b0*/  LDC R25, c[0x0][0x8b8] ;  /* 0x00022e00ff197b82 */ /* 0x000e620000000800 */
[----:B------:R-:W-:Y:S05]  /*c2c0*/  @!P0 BRA `(.L_x_146) ;  /* 0x0000000000288947 */ /* 0x000fea0003800000 */
[----:B------:R-:W5:Y:S02]  /*c2d0*/  LDC R9, c[0x0][0x8f4] ;  /* 0x00023d00ff097b82 */ /* 0x000f640000000800 */
[----:B-----5:R-:W-:-:S04]  /*c2e0*/  IADD3 R9, P0, R16, R9, RZ ;  /* 0x0000000910097210 */ /* 0x020fc80007f1e0ff */
        /* <DEDUP_REMOVED lines=8> */
.L_x_146:
[----:B------:R-:W5:Y:S01]  /*c370*/  LDC R6, c[0x0][0x904] ;  /* 0x00024100ff067b82 */ /* 0x000f620000000800 */
[----:B---3--:R-:W-:Y:S01]  /*c380*/  SHF.R.U64 R4, R4, R22, R5 ;  /* 0x0000001604047219 */ /* 0x008fe20000001205 */
[----:B-1----:R-:W-:Y:S01]  /*c390*/  VIADD R7, R17, 0xffffffff ;  /* 0xffffffff11077836 */ /* 0x002fe20000000000 */
[----:B------:R-:W-:Y:S02]  /*c3a0*/  SHF.L.U32 R18, R18, R19, RZ ;  /* 0x0000001312127219 */ /* 0x000fe400000006ff */
[----:B------:R-:W-:Y:S02]  /*c3b0*/  LOP3.LUT R3, R15, R24, RZ, 0xc0, !PT ;  /* 0x000000180f037212 */ /* 0x000fe400078ec0ff */
[----:B------:R-:W-:Y:S02]  /*c3c0*/  IADD3 R5, -R4, RZ, RZ ;  /* 0x000000ff04057210 */ /* 0x000fe40007ffe1ff */
[----:B------:R-:W-:Y:S01]  /*c3d0*/  LOP3.LUT R7, R10, R7, RZ, 0xc0, !PT ;  /* 0x000000070a077212 */ /* 0x000fe200078ec0ff */
[----:B------:R-:W-:Y:S01]  /*c3e0*/  IMAD R3, R18, R4, R3 ;  /* 0x0000000412037224 */ /* 0x000fe200078e0203 */
[----:B------:R-:W-:-:S02]  /*c3f0*/  MOV R4, R14 ;  /* 0x0000000e00047202 */ /* 0x000fc40000000f00 */
[----:B-----5:R-:W-:Y:S01]  /*c400*/  ISETP.NE.AND P0, PT, R6, 0x1, PT ;  /* 0x000000010600780c */ /* 0x020fe20003f05270 */
[----:B------:R-:W-:-:S12]  /*c410*/  IMAD.MOV.U32 R6, RZ, RZ, 0x1 ;  /* 0x00000001ff067424 */ /* 0x000fd800078e00ff */
[----:B------:R-:W-:Y:S02]  /*c420*/  @P0 IMAD R0, R11, R12, R2 ;  /* 0x0000000c0b000224 */ /* 0x000fe400078e0202 */
[----:B----4-:R-:W-:Y:S02]  /*c430*/  IMAD R2, R5, R23, R16 ;  /* 0x0000001705027224 */ /* 0x010fe400078e0210 */
[----:B------:R-:W-:Y:S02]  /*c440*/  IMAD R0, R3, R25, R0 ;  /* 0x0000001903007224 */ /* 0x000fe400078e0200 */
[----:B------:R-:W-:-:S05]  /*c450*/  IMAD R7, R2, R17, R7 ;  /* 0x0000001102077224 */ /* 0x000fca00078e0207 */
[----:B------:R-:W-:Y:S02]  /*c460*/  SEL R5, R7, R0, !P0 ;  /* 0x0000000007057207 */ /* 0x000fe40004000000 */
[----:B------:R-:W-:-:S07]  /*c470*/  SEL R7, R0, R7, !P0 ;  /* 0x0000000700077207 */ /* 0x000fce0004000000 */
.L_x_144:
[----:B------:R-:W-:-:S08]  /*c480*/  NOP ;  /* 0x0000000000007918 */ /* 0x000fd00000000000 */
[----:B------:R-:W1:-:S00]  /*c490*/  USETMAXREG.DEALLOC.CTAPOOL 0x28 ;  /* 0x00000028000079c8 */ /* 0x000e4000080e0500 */
[----:B------:R-:W-:-:S06]  /*c4a0*/  UISETP.NE.AND UP0, UPT, UR46, 0x1, UPT ;  /* 0x000000012e00788c */ /* 0x000fcc000bf05270 */
[----:B------:R-:W-:-:S13]  /*c4b0*/  PLOP3.LUT P0, PT, PT, PT, UP0, 0x80, 0x0 ;  /* 0x000000000000781c */ /* 0x000fda0003f0f008 */
[----:B--2---:R-:W-:Y:S05]  /*c4c0*/  @!P0 EXIT ;  /* 0x000000000000894d */ /* 0x004fea0003800000 */
[----:B------:R-:W-:-:S06]  /*c4d0*/  UISETP.NE.AND UP0, UPT, UR46, URZ, UPT ;  /* 0x0000003f2e00728c */ /* 0x000fcc000bf05270 */
[----:B------:R-:W-:-:S13]  /*c4e0*/  PLOP3.LUT P0, PT, PT, PT, UP0, 0x80, 0x0 ;  /* 0x000000000000781c */ /* 0x000fda0003f0f008 */
[----:B-1----:R-:W-:Y:S05]  /*c4f0*/  @!P0 BRA `(.L_x_147) ;  /* 0x0000001800548947 */ /* 0x002fea0003800000 */
[----:B------:R-:W-:-:S04]  /*c500*/  UISETP.NE.AND UP0, UPT, UR48, URZ, UPT ;  /* 0x0000003f3000728c */ /* 0x000fc8000bf05270 */
[----:B------:R-:W-:-:S06]  /*c510*/  UISETP.NE.OR UP0, UPT, UR46, 0x2, UP0 ;  /* 0x000000022e00788c */ /* 0x000fcc0008705670 */
[----:B------:R-:W-:-:S13]  /*c520*/  PLOP3.LUT P0, PT, PT, PT, UP0, 0x80, 0x0 ;  /* 0x000000000000781c */ /* 0x000fda0003f0f008 */
[----:B------:R-:W-:Y:S05]  /*c530*/  @P0 EXIT ;  /* 0x000000000000094d */ /* 0x000fea0003800000 */
[----:B------:R-:W-:-:S13]  /*c540*/  LOP3.LUT P2, RZ, R6, 0xff, RZ, 0xc0, !PT ;  /* 0x000000ff06ff7812 */ /* 0x000fda000784c0ff */
[----:B------:R-:W-:Y:S05]  /*c550*/  @!P2 BRA `(.L_x_148) ;  /* 0x000000000018a947 */ /* 0x000fea0003800000 */
[----:B------:R-:W-:Y:S01]  /*c560*/  UMOV UR4, 0x400 ;  /* 0x0000040000047882 */ /* 0x000fe20000000000 */
[----:B------:R-:W-:Y:S01]  /*c570*/  IMAD.MOV.U32 R0, RZ, RZ, RZ ;  /* 0x000000ffff007224 */ /* 0x000fe200078e00ff */
[----:B------:R-:W-:-:S04]  /*c580*/  ULEA UR4, UR37, UR4, 0x18 ;  /* 0x0000000425047291 */ /* 0x000fc8000f8ec03f */
[----:B------:R-:W-:-:S05]  /*c590*/  SHF.L.U32 R0, R0, 0x1f, RZ ;  /* 0x0000001f00007819 */ /* 0x000fca00000006ff */
[----:B------:R-:W1:Y:S02]  /*c5a0*/  SYNCS.PHASECHK.TRANS64.TRYWAIT P0, [UR4+0xc8], R0 ;  /* 0x0000c800ff0075a7 */ /* 0x000e640008000144 */
[----:B-1----:R-:W-:Y:S05]  /*c5b0*/  @!P0 BRA `(.L_x_149) ;  /* 0x0000002c00a88947 */ /* 0x002fea0003800000 */
.L_x_148:
[----:B------:R-:W-:Y:S01]  /*c5c0*/  PRMT R11, RZ, 0x7610, R11 ;  /* 0x00007610ff0b7816 */ /* 0x000fe2000000000b */
[----:B------:R-:W-:Y:S06]  /*c5d0*/  @P1 BRA `(.L_x_150) ;  /* 0x00000000002c1947 */ /* 0x000fec0003800000 */
[----:B------:R-:W-:Y:S02]  /*c5e0*/  ULDC.64 UR4, c[0x0][0x588] ;  /* 0x0001620000047ab9 */ /* 0x000fe40000000a00 */
[----:B------:R-:W-:-:S04]  /*c5f0*/  ISETP.NE.U32.AND P0, PT, RZ, UR4, PT ;  /* 0x00000004ff007c0c */ /* 0x000fc8000bf05070 */
[----:B------:R-:W-:-:S13]  /*c600*/  ISETP.NE.AND.EX P0, PT, RZ, UR5, PT, P0 ;  /* 0x00000005ff007c0c */ /* 0x000fda000bf05300 */
[----:B------:R-:W-:Y:S05]  /*c610*/  @!P0 BRA `(.L_x_151) ;  /* 0x0000000000148947 */ /* 0x000fea0003800000 */
[----:B------:R-:W-:Y:S01]  /*c620*/  MOV R2, UR50 ;  /* 0x0000003200027c02 */ /* 0x000fe20008000f00 */
[----:B-1----:R-:W-:-:S05]  /*c630*/  IMAD.U32 R3, RZ, RZ, UR51 ;  /* 0x00000033ff037e24 */ /* 0x002fca000f8e00ff */
[----:B------:R2:W5:Y:S01]  /*c640*/  LDG.E R10, desc[UR54][R2.64] ;  /* 0x00000036020a7981 */ /* 0x000562000c1e1900 */
[----:B------:R-:W-:Y:S01]  /*c650*/  MOV R11, 0x1 ;  /* 0x00000001000b7802 */ /* 0x000fe20000000f00 */
[----:B------:R-:W-:Y:S06]  /*c660*/  BRA `(.L_x_150) ;  /* 0x0000000000087947 */ /* 0x000fec0003800000 */
.L_x_151:
[----:B------:R-:W3:Y:S01]  /*c670*/  LDC R10, c[0x0][0x580] ;  /* 0x00016000ff0a7b82 */ /* 0x000ee20000000800 */
[----:B------:R-:W-:-:S07]  /*c680*/  IMAD.MOV.U32 R11, RZ, RZ, 0x1 ;  /* 0x00000001ff0b7424 */ /* 0x000fce00078e00ff */
.L_x_150:
[----:B------:R-:W-:Y:S05]  /*c690*/  @!P2 BRA `(.L_x_152) ;  /* 0x000000140068a947 */ /* 0x000fea0003800000 */
[----:B------:R-:W4:Y:S01]  /*c6a0*/  LDC R9, c[0x0][0x900] ;  /* 0x00024000ff097b82 */ /* 0x000f220000000800 */
[----:B-1----:R-:W-:Y:S01]  /*c6b0*/  MOV R0, 0xffffffff ;  /* 0xffffffff00007802 */ /* 0x002fe20000000f00 */
[----:B--2---:R-:W-:Y:S01]  /*c6c0*/  IMAD.MOV.U32 R2, RZ, RZ, 0x1 ;  /* 0x00000001ff027424 */ /* 0x004fe200078e00ff */
[----:B------:R-:W-:Y:S01]  /*c6d0*/  ULOP3.LUT UR21, UR39, 0x2, URZ, 0xfc, !UPT ;  /* 0x0000000227157892 */ /* 0x000fe2000f8efc3f */
[----:B------:R-:W-:Y:S01]  /*c6e0*/  ULDC.64 UR22, c[0x0][0x198] ;  /* 0x0000660000167ab9 */ /* 0x000fe20000000a00 */
[----:B------:R-:W-:Y:S01]  /*c6f0*/  ULDC.64 UR4, c[0x0][0x588] ;  /* 0x0001620000047ab9 */ /* 0x000fe20000000a00 */
[----:B------:R-:W-:Y:S02]  /*c700*/  ULDC.64 UR6, c[0x0][0x8f8] ;  /* 0x00023e0000067ab9 */ /* 0x000fe40000000a00 */
[----:B------:R-:W1:Y:S01]  /*c710*/  LDC R8, c[0x0][0x8a8] ;  /* 0x00022a00ff087b82 */ /* 0x000e620000000800 */
[----:B------:R-:W-:Y:S01]  /*c720*/  ULDC.64 UR14, c[0x0][0x590] ;  /* 0x00016400000e7ab9 */ /* 0x000fe20000000a00 */
[----:B----4-:R-:W-:-:S02]  /*c730*/  SHF.L.U32 R0, R0, R9, RZ ;  /* 0x0000000900007219 */ /* 0x010fc400000006ff */
[----:B------:R-:W-:Y:S02]  /*c740*/  SHF.L.U32 R9, R2, R9, RZ ;  /* 0x0000000902097219 */ /* 0x000fe400000006ff */
[----:B------:R-:W-:Y:S02]  /*c750*/  LOP3.LUT R0, RZ, R0, RZ, 0x33, !PT ;  /* 0x00000000ff007212 */ /* 0x000fe400078e33ff */
[----:B-1----:R-:W-:-:S07]  /*c760*/  IADD3 R8, R8, -0x1, RZ ;  /* 0xffffffff08087810 */ /* 0x002fce0007ffe0ff */
.L_x_208:
[----:B------:R-:W-:Y:S02]  /*c770*/  ISETP.NE.U32.AND P0, PT, RZ, UR14, PT ;  /* 0x0000000eff007c0c */ /* 0x000fe4000bf05070 */
[----:B------:R-:W-:Y:S02]  /*c780*/  R2UR UR43, R7 ;  /* 0x00000000072b72ca */ /* 0x000fe400000e0000 */
[----:B------:R-:W-:Y:S02]  /*c790*/  R2UR UR42, R5 ;  /* 0x00000000052a72ca */ /* 0x000fe400000e0000 */
[----:B------:R-:W-:-:S09]  /*c7a0*/  ISETP.NE.AND.EX P0, PT, RZ, UR15, PT, P0 ;  /* 0x0000000fff007c0c */ /* 0x000fd2000bf05300 */
[----:B------:R-:W-:Y:S02]  /*c7b0*/  USHF.L.U32 UR43, UR43, 0x7, URZ ;  /* 0x000000072b2b7899 */ /* 0x000fe4000800063f */
[----:B------:R-:W-:Y:S02]  /*c7c0*/  USHF.L.U32 UR42, UR42, 0x8, URZ ;  /* 0x000000082a2a7899 */ /* 0x000fe4000800063f */
[----:B---34-:R-:W-:Y:S10]  /*c7d0*/  @!P0 BRA `(.L_x_153) ;  /* 0x00000000002c8947 */ /* 0x018ff40003800000 */
[----:B------:R-:W-:-:S04]  /*c7e0*/  ISETP.NE.U32.AND P1, PT, RZ, UR4, PT ;  /* 0x00000004ff007c0c */ /* 0x000fc8000bf25070 */
[----:B------:R-:W-:-:S13]  /*c7f0*/  ISETP.NE.AND.EX P1, PT, RZ, UR5, PT, P1 ;  /* 0x00000005ff007c0c */ /* 0x000fda000bf25310 */
[----:B------:R-:W-:Y:S05]  /*c800*/  @!P1 BRA `(.L_x_154) ;  /* 0x0000000000189947 */ /* 0x000fea0003800000 */
[----:B------:R-:W1:Y:S01]  /*c810*/  LDC.64 R2, c[0x0][0x588] ;  /* 0x00016200ff027b82 */ /* 0x000e620000000a00 */
[----:B------:R-:W-:-:S04]  /*c820*/  IMAD R5, R4, UR14, RZ ;  /* 0x0000000e04057c24 */ /* 0x000fc8000f8e02ff */
[----:B-1----:R-:W-:-:S05]  /*c830*/  IMAD.WIDE R2, R5, 0x4, R2 ;  /* 0x0000000405027825 */ /* 0x002fca00078e0202 */
[----:B---3-5:R1:W5:Y:S01]  /*c840*/  LDG.E R10, desc[UR54][R2.64] ;  /* 0x00000036020a7981 */ /* 0x028362000c1e1900 */
[----:B------:R-:W-:Y:S01]  /*c850*/  IMAD.MOV.U32 R11, RZ, RZ, 0x1 ;  /* 0x00000001ff0b7424 */ /* 0x000fe200078e00ff */
[----:B------:R-:W-:Y:S06]  /*c860*/  BRA `(.L_x_153) ;  /* 0x0000000000087947 */ /* 0x000fec0003800000 */
.L_x_154:
[----:B---3-5:R-:W2:Y:S01]  /*c870*/  LDC R10, c[0x0][0x580] ;  /* 0x00016000ff0a7b82 */ /* 0x028ea20000000800 */
[----:B------:R-:W-:-:S07]  /*c880*/  MOV R11, 0x1 ;  /* 0x00000001000b7802 */ /* 0x000fce0000000f00 */
.L_x_153:
[----:B------:R-:W-:Y:S05]  /*c890*/  @!P0 BRA `(.L_x_155) ;  /* 0x00000000001c8947 */ /* 0x000fea0003800000 */
[----:B------:R-:W-:-:S13]  /*c8a0*/  LOP3.LUT P2, RZ, R11, 0xff, RZ, 0xc0, !PT ;  /* 0x000000ff0bff7812 */ /* 0x000fda000784c0ff */
[----:B-1----:R-:W1:Y:S02]  /*c8b0*/  @!P2 LDC.64 R2, c[0x0][0x588] ;  /* 0x00016200ff02ab82 */ /* 0x002e640000000a00 */
[----:B-1----:R-:W-:-:S04]  /*c8c0*/  @!P2 ISETP.NE.U32.AND P0, PT, R2, RZ, PT ;  /* 0x000000ff0200a20c */ /* 0x002fc80003f05070 */
[----:B------:R-:W-:Y:S02]  /*c8d0*/  @!P2 ISETP.NE.AND.EX P1, PT, R3, RZ, PT, P0 ;  /* 0x000000ff0300a20c */ /* 0x000fe40003f25300 */
[----:B--23-5:R-:W-:Y:S02]  /*c8e0*/  @P2 FSETP.EQ.AND P0, PT, R10, RZ, PT ;  /* 0x000000ff0a00220b */ /* 0x02cfe40003f02000 */
[----:B------:R-:W-:Y:S01]  /*c8f0*/  @!P2 PLOP3.LUT P0, PT, P1, PT, PT, 0x8, 0x0 ;  /* 0x000000000000a81c */ /* 0x000fe20000f0e170 */
[----:B------:R-:W-:-:S12]  /*c900*/  BRA `(.L_x_156) ;  /* 0x0000000000047947 */ /* 0x000fd80003800000 */
.L_x_155:
[----:B--23-5:R-:W-:-:S13]  /*c910*/  FSETP.EQ.AND P0, PT, R10, RZ, PT ;  /* 0x000000ff0a00720b */ /* 0x02cfda0003f02000 */
.L_x_156:
[----:B------:R-:W-:Y:S01]  /*c920*/  UISETP.NE.AND UP0, UPT, UR21, 0x3, UPT ;  /* 0x000000031500788c */ /* 0x000fe2000bf05270 */
[----:B------:R-:W-:-:S04]  /*c930*/  ELECT P1, URZ, PT ;  /* 0x00000000003f782f */ /* 0x000fc80003820000 */
[----:B------:R-:W-:Y:S02]  /*c940*/  PLOP3.LUT P0, PT, P1, P0, PT, 0x20, 0x0 ;  /* 0x000000000000781c */ /* 0x000fe40000f00470 */
[----:B------:R-:W-:-:S13]  /*c950*/  PLOP3.LUT P1, PT, PT, PT, UP0, 0x80, 0x0 ;  /* 0x000000000000781c */ /* 0x000fda0003f2f008 */
[----:B------:R-:W-:Y:S05]  /*c960*/  @!P1 BRA `(.L_x_157) ;  /* 0x0000000000049947 */ /* 0x000fea0003800000 */
[----:B------:R-:W-:Y:S01]  /*c970*/  BPT.TRAP 0x1 ;  /* 0x000000040000795c */ /* 0x000fe20000300000 */
.L_x_157:
[----:B------:R-:W2:Y:S01]  /*c980*/  S2UR UR37, SR_CgaCtaId ;  /* 0x00000000002579c3 */ /* 0x000ea20000008800 */
[----:B------:R-:W-:Y:S01]  /*c990*/  UMOV UR13, 0x400 ;  /* 0x00000400000d7882 */ /* 0x000fe20000000000 */
[----:B-1----:R-:W-:-:S05]  /*c9a0*/  IMAD.MOV.U32 R2, RZ, RZ, 0x1 ;  /* 0x00000001ff027424 */ /* 0x002fca00078e00ff */
[----:B------:R-:W-:Y:S01]  /*c9b0*/  SHF.L.U32 R2, R2, 0x1f, RZ ;  /* 0x0000001f02027819 */ /* 0x000fe200000006ff */
[----:B--2---:R-:W-:-:S09]  /*c9c0*/  ULEA UR13, UR37, UR13, 0x18 ;  /* 0x0000000d250d7291 */ /* 0x004fd2000f8ec03f */
[----:B------:R-:W1:Y:S02]  /*c9d0*/  SYNCS.PHASECHK.TRANS64.TRYWAIT P2, [UR13+0xa0], R2 ;  /* 0x0000a002ff0075a7 */ /* 0x000e64000804014d */
[----:B-1----:R-:W-:Y:S05]  /*c9e0*/  @!P2 BRA `(.L_x_158) ;  /* 0x0000002800b4a947 */ /* 0x002fea0003800000 */
.L_x_251:
[----:B------:R-:W-:Y:S04]  /*c9f0*/  BSSY B0, `(.L_x_159) ;  /* 0x000000e000007945 */ /* 0x000fe80003800000 */
[----:B------:R-:W-:Y:S05]  /*ca00*/  @!P0 BRA `(.L_x_160) ;  /* 0x0000000000308947 */ /* 0x000fea0003800000 */
[----:B------:R-:W-:Y:S01]  /*ca10*/  R2UR UR44, R4 ;  /* 0x00000000042c72ca */ /* 0x000fe200000e0000 */
[----:B------:R-:W-:Y:S02]  /*ca20*/  UIADD3 UR8, UP0, UR22, 0x3f0, URZ ;  /* 0x000003f016087890 */ /* 0x000fe4000ff1e03f */
[----:B------:R-:W-:Y:S02]  /*ca30*/  UIADD3 UR40, UR13, 0x100, URZ ;  /* 0x000001000d287890 */ /* 0x000fe4000fffe03f */
[----:B------:R-:W-:Y:S02]  /*ca40*/  UIADD3 UR41, UR13, 0x80, URZ ;  /* 0x000000800d297890 */ /* 0x000fe4000fffe03f */
[----:B------:R-:W-:Y:S01]  /*ca50*/  UIADD3.X UR9, URZ, UR23, URZ, UP0, !UPT ;  /* 0x000000173f097290 */ /* 0x000fe200087fe43f */
[----:B------:R-:W-:Y:S01]  /*ca60*/  UMOV UR10, 0x0 ;  /* 0x00000000000a7882 */ /* 0x000fe20000000000 */
[----:B------:R-:W-:-:S07]  /*ca70*/  UMOV UR11, 0x10000000 ;  /* 0x10000000000b7882 */ /* 0x000fce0000000000 */
[----:B------:R2:W-:Y:S02]  /*ca80*/  UTMALDG.3D [UR40], [UR8], desc[UR10] ;  /* 0x00000a28080075b4 */ /* 0x0005e40008011000 */
[----:B--2---:R-:W-:Y:S05]  /*ca90*/  @!P1 BRA `(.L_x_161) ;  /* 0x0000000000049947 */ /* 0x004fea0003800000 */
[----:B------:R-:W-:Y:S01]  /*caa0*/  BPT.TRAP 0x1 ;  /* 0x000000040000795c */ /* 0x000fe20000300000 */
.L_x_161:
[----:B-1----:R-:W1:Y:S02]  /*cab0*/  LDC R3, c[0x0][0x800] ;  /* 0x00020000ff037b82 */ /* 0x002e640000000800 */
[----:B-1----:R2:W-:Y:S02]  /*cac0*/  SYNCS.ARRIVE.TRANS64.RED.A0TR RZ, [UR13+0x80], R3 ;  /* 0x00008003ffff79a7 */ /* 0x0025e4000830040d */
.L_x_160:
[----:B------:R-:W-:Y:S05]  /*cad0*/  BSYNC B0 ;  /* 0x0000000000007941 */ /* 0x000fea0003800000 */
.L_x_159:
[----:B------:R-:W-:Y:S05]  /*cae0*/  @!P1 BRA `(.L_x_162) ;  /* 0x0000000000049947 */ /* 0x000fea0003800000 */
[----:B------:R-:W-:Y:S01]  /*caf0*/  BPT.TRAP 0x1 ;  /* 0x000000040000795c */ /* 0x000fe20000300000 */
.L_x_162:
[----:B------:R-:W-:-:S04]  /*cb00*/  UIADD3 UR33, UR13, 0x80, URZ ;  /* 0x000000800d217890 */ /* 0x000fc8000fffe03f */
[----:B------:R-:W-:-:S09]  /*cb10*/  UPRMT UR16, UR37, 0x654, UR33 ;  /* 0x0000065425107896 */ /* 0x000fd20008000021 */
[----:B------:R-:W-:Y:S01]  /*cb20*/  SYNCS.ARRIVE.TRANS64.RED.A1T0 RZ, [UR16], RZ ;  /* 0x000000ffffff79a7 */ /* 0x000fe20008100410 */
[----:B------:R-:W-:Y:S05]  /*cb30*/  @!P1 BRA `(.L_x_163) ;  /* 0x0000000000049947 */ /* 0x000fea0003800000 */
[----:B------:R-:W-:Y:S01]  /*cb40*/  BPT.TRAP 0x1 ;  /* 0x000000040000795c */ /* 0x000fe20000300000 */
.L_x_163:
[----:B------:R-:W3:Y:S02]  /*cb50*/  SYNCS.PHASECHK.TRANS64.TRYWAIT P2, [UR13+0xa8], R2 ;  /* 0x0000a802ff0075a7 */ /* 0x000ee4000804014d */
[----:B---3--:R-:W-:Y:S05]  /*cb60*/  @!P2 BRA `(.L_x_164) ;  /* 0x00000028006ca947 */ /* 0x008fea0003800000 */
.L_x_252:
[----:B------:R-:W-:Y:S04]  /*cb70*/  BSSY B0, `(.L_x_165) ;  /* 0x0000010000007945 */ /* 0x000fe80003800000 */
[----:B------:R-:W-:Y:S05]  /*cb80*/  @!P0 BRA `(.L_x_166) ;  /* 0x0000000000388947 */ /* 0x000fea0003800000 */
[----:B------:R-:W-:Y:S01]  /*cb90*/  UIADD3 UR18, UP0, UR22, 0x3f0, URZ ;  /* 0x000003f016127890 */ /* 0x000fe2000ff1e03f */
[----:B------:R-:W-:Y:S01]  /*cba0*/  R2UR UR12, R4 ;  /* 0x00000000040c72ca */ /* 0x000fe200000e0000 */
[----:B------:R-:W-:Y:S02]  /*cbb0*/  UIADD3 UR10, UR42, 0x20, URZ ;  /* 0x000000202a0a7890 */ /* 0x000fe4000fffe03f */
[----:B------:R-:W-:Y:S02]  /*cbc0*/  UIADD3 UR8, UR13, 0x1100, URZ ;  /* 0x000011000d087890 */ /* 0x000fe4000fffe03f */
[----:B------:R-:W-:Y:S02]  /*cbd0*/  UIADD3 UR9, UR13, 0x88, URZ ;  /* 0x000000880d097890 */ /* 0x000fe4000fffe03f */
[----:B------:R-:W-:Y:S01]  /*cbe0*/  UIADD3.X UR19, URZ, UR23, URZ, UP0, !UPT ;  /* 0x000000173f137290 */ /* 0x000fe200087fe43f */
[----:B------:R-:W-:Y:S01]  /*cbf0*/  UMOV UR24, 0x0 ;  /* 0x0000000000187882 */ /* 0x000fe20000000000 */
[----:B------:R-:W-:Y:S01]  /*cc00*/  UMOV UR25, 0x10000000 ;  /* 0x1000000000197882 */ /* 0x000fe20000000000 */
[----:B------:R-:W-:-:S06]  /*cc10*/  UMOV UR11, UR43 ;  /* 0x0000002b000b7c82 */ /* 0x000fcc0008000000 */
[----:B------:R3:W-:Y:S02]  /*cc20*/  UTMALDG.3D [UR8], [UR18], desc[UR24] ;  /* 0x00001808120075b4 */ /* 0x0007e40008011000 */
[----:B---3--:R-:W-:Y:S05]  /*cc30*/  @!P1 BRA `(.L_x_167) ;  /* 0x0000000000049947 */ /* 0x008fea0003800000 */
[----:B------:R-:W-:Y:S01]  /*cc40*/  BPT.TRAP 0x1 ;  /* 0x000000040000795c */ /* 0x000fe20000300000 */
.L_x_167:
[----:B-12---:R-:W1:Y:S02]  /*cc50*/  LDC R3, c[0x0][0x800] ;  /* 0x00020000ff037b82 */ /* 0x006e640000000800 */
[----:B-1----:R3:W-:Y:S02]  /*cc60*/  SYNCS.ARRIVE.TRANS64.RED.A0TR RZ, [UR13+0x88], R3 ;  /* 0x00008803ffff79a7 */ /* 0x0027e4000830040d */
.L_x_166:
[----:B------:R-:W-:Y:S05]  /*cc70*/  BSYNC B0 ;  /* 0x0000000000007941 */ /* 0x000fea0003800000 */
.L_x_165:
[----:B------:R-:W-:Y:S05]  /*cc80*/  @!P1 BRA `(.L_x_168) ;  /* 0x0000000000049947 */ /* 0x000fea0003800000 */
[----:B------:R-:W-:Y:S01]  /*cc90*/  BPT.TRAP 0x1 ;  /* 0x000000040000795c */ /* 0x000fe20000300000 */
.L_x_168:
[----:B------:R-:W-:-:S04]  /*cca0*/  UIADD3 UR25, UR13, 0x88, URZ ;  /* 0x000000880d197890 */ /* 0x000fc8000fffe03f */
[----:B------:R-:W-:-:S09]  /*ccb0*/  UPRMT UR18, UR37, 0x654, UR25 ;  /* 0x0000065425127896 */ /* 0x000fd20008000019 */
[----:B------:R-:W-:Y:S01]  /*ccc0*/  SYNCS.ARRIVE.TRANS64.RED.A1T0 RZ, [UR18], RZ ;  /* 0x000000ffffff79a7 */ /* 0x000fe20008100412 */
[----:B------:R-:W-:Y:S05]  /*ccd0*/  @!P1 BRA `(.L_x_169) ;  /* 0x0000000000049947 */ /* 0x000fea0003800000 */
[----:B------:R-:W-:Y:S01]  /*cce0*/  BPT.TRAP 0x1 ;  /* 0x000000040000795c */ /* 0x000fe20000300000 */
.L_x_169:
[----:B------:R-:W4:Y:S02]  /*ccf0*/  SYNCS.PHASECHK.TRANS64.TRYWAIT P2, [UR13+0xb0], R2 ;  /* 0x0000b002ff0075a7 */ /* 0x000f24000804014d */
[----:B----4-:R-:W-:Y:S05]  /*cd00*/  @!P2 BRA `(.L_x_170) ;  /* 0x00000028001ca947 */ /* 0x010fea0003800000 */
.L_x_253:
        /* <DEDUP_REMOVED lines=12> */
[----:B----4-:R-:W-:Y:S05]  /*cdd0*/  @!P1 BRA `(.L_x_173) ;  /* 0x0000000000049947 */ /* 0x010fea0003800000 */
[----:B------:R-:W-:Y:S01]  /*cde0*/  BPT.TRAP 0x1 ;  /* 0x000000040000795c */ /* 0x000fe20000300000 */
.L_x_173:
[----:B-123--:R-:W1:Y:S02]  /*cdf0*/  LDC R3, c[0x0][0x800] ;  /* 0x00020000ff037b82 */ /* 0x00ee640000000800 */
[----:B-1----:R4:W-:Y:S02]  /*ce00*/  SYNCS.ARRIVE.TRANS64.RED.A0TR RZ, [UR13+0x90], R3 ;  /* 0x00009003ffff79a7 */ /* 0x0029e4000830040d */
.L_x_172:
[----:B------:R-:W-:Y:S05]  /*ce10*/  BSYNC B0 ;  /* 0x0000000000007941 */ /* 0x000fea0003800000 */
.L_x_171:
[----:B------:R-:W-:Y:S05]  /*ce20*/  @!P1 BRA `(.L_x_174) ;  /* 0x0000000000049947 */ /* 0x000fea0003800000 */
[----:B------:R-:W-:Y:S01]  /*ce30*/  BPT.TRAP 0x1 ;  /* 0x000000040000795c */ /* 0x000fe20000300000 */
.L_x_174:
[----:B------:R-:W-:-:S04]  /*ce40*/  UIADD3 UR17, UR13, 0x90, URZ ;  /* 0x000000900d117890 */ /* 0x000fc8000fffe03f */
[----:B------:R-:W-:-:S09]  /*ce50*/  UPRMT UR29, UR37, 0x654, UR17 ;  /* 0x00000654251d7896 */ /* 0x000fd20008000011 */
[----:B------:R-:W-:Y:S01]  /*ce60*/  SYNCS.ARRIVE.TRANS64.RED.A1T0 RZ, [UR29], RZ ;  /* 0x000000ffffff79a7 */ /* 0x000fe2000810041d */
[----:B------:R-:W-:Y:S05]  /*ce70*/  @!P1 BRA `(.L_x_175) ;  /* 0x0000000000049947 */ /* 0x000fea0003800000 */
[----:B------:R-:W-:Y:S01]  /*ce80*/  BPT.TRAP 0x1 ;  /* 0x000000040000795c */ /* 0x000fe20000300000 */
.L_x_175:
[----:B------:R-:W5:Y:S02]  /*ce90*/  SYNCS.PHASECHK.TRANS64.TRYWAIT P2, [UR13+0xb8], R2 ;  /* 0x0000b802ff0075a7 */ /* 0x000f64000804014d */
[----:B-----5:R-:W-:Y:S05]  /*cea0*/  @!P2 BRA `(.L_x_176) ;  /* 0x0000002400cca947 */ /* 0x020fea0003800000 */
.L_x_254:
        /* <DEDUP_REMOVED lines=12> */
[----:B-1----:R-:W-:Y:S05]  /*cf70*/  @!P1 BRA `(.L_x_179) ;  /* 0x0000000000049947 */ /* 0x002fea0003800000 */
[----:B------:R-:W-:Y:S01]  /*cf80*/  BPT.TRAP 0x1 ;  /* 0x000000040000795c */ /* 0x000fe20000300000 */
.L_x_179:
[----:B------:R-:W1:Y:S02]  /*cf90*/  LDC R2, c[0x0][0x800] ;  /* 0x00020000ff027b82 */ /* 0x000e640000000800 */
[----:B-1----:R1:W-:Y:S02]  /*cfa0*/  SYNCS.ARRIVE.TRANS64.RED.A0TR RZ, [UR13+0x98], R2 ;  /* 0x00009802ffff79a7 */ /* 0x0023e4000830040d */
.L_x_178:
[----:B------:R-:W-:Y:S05]  /*cfb0*/  BSYNC B0 ;  /* 0x0000000000007941 */ /* 0x000fea0003800000 */
.L_x_177:
[----:B------:R-:W-:Y:S05]  /*cfc0*/  @!P1 BRA `(.L_x_180) ;  /* 0x0000000000049947 */ /* 0x000fea0003800000 */
[----:B------:R-:W-:Y:S01]  /*cfd0*/  BPT.TRAP 0x1 ;  /* 0x000000040000795c */ /* 0x000fe20000300000 */
.L_x_180:
[----:B------:R-:W-:-:S04]  /*cfe0*/  UIADD3 UR9, UR13, 0x98, URZ ;  /* 0x000000980d097890 */ /* 0x000fc8000fffe03f */
[----:B------:R-:W-:-:S09]  /*cff0*/  UPRMT UR30, UR37, 0x654, UR9 ;  /* 0x00000654251e7896 */ /* 0x000fd20008000009 */
[----:B------:R-:W-:Y:S01]  /*d000*/  SYNCS.ARRIVE.TRANS64.RED.A1T0 RZ, [UR30], RZ ;  /* 0x000000ffffff79a7 */ /* 0x000fe2000810041e */
[----:B------:R-:W-:Y:S05]  /*d010*/  @!P1 BRA `(.L_x_181) ;  /* 0x0000000000049947 */ /* 0x000fea0003800000 */
[----:B------:R-:W-:Y:S01]  /*d020*/  BPT.TRAP 0x1 ;  /* 0x000000040000795c */ /* 0x000fe20000300000 */
.L_x_181:
[----:B-1----:R-:W-:-:S04]  /*d030*/  SHF.L.U32 R2, RZ, 0x1f, RZ ;  /* 0x0000001fff027819 */ /* 0x002fc800000006ff */
[----:B------:R-:W1:Y:S02]  /*d040*/  SYNCS.PHASECHK.TRANS64.TRYWAIT P2, [UR13+0xa0], R2 ;  /* 0x0000a002ff0075a7 */ /* 0x000e64000804014d */
[----:B-1----:R-:W-:Y:S05]  /*d050*/  @!P2 BRA `(.L_x_182) ;  /* 0x000000240078a947 */ /* 0x002fea0003800000 */
.L_x_255:
        /* <DEDUP_REMOVED lines=13> */
.L_x_185:
[----:B--234-:R-:W1:Y:S02]  /*d130*/  LDC R3, c[0x0][0x800] ;  /* 0x00020000ff037b82 */ /* 0x01ce640000000800 */
[----:B-1----:R1:W-:Y:S02]  /*d140*/  SYNCS.ARRIVE.TRANS64.RED.A0TR RZ, [UR13+0x80], R3 ;  /* 0x00008003ffff79a7 */ /* 0x0023e4000830040d */
.L_x_184:
[----:B------:R-:W-:Y:S05]  /*d150*/  BSYNC B0 ;  /* 0x0000000000007941 */ /* 0x000fea0003800000 */
.L_x_183:
[----:B------:R-:W-:Y:S05]  /*d160*/  @!P1 BRA `(.L_x_186) ;  /* 0x0000000000049947 */ /* 0x000fea0003800000 */
[----:B------:R-:W-:Y:S01]  /*d170*/  BPT.TRAP 0x1 ;  /* 0x000000040000795c */ /* 0x000fe20000300000 */
.L_x_186:
[----:B------:R-:W-:Y:S01]  /*d180*/  SYNCS.ARRIVE.TRANS64.RED.A1T0 RZ, [UR16], RZ ;  /* 0x000000ffffff79a7 */ /* 0x000fe20008100410 */
[----:B------:R-:W-:Y:S05]  /*d190*/  @!P1 BRA `(.L_x_187) ;  /* 0x0000000000049947 */ /* 0x000fea0003800000 */
[----:B------:R-:W-:Y:S01]  /*d1a0*/  BPT.TRAP 0x1 ;  /* 0x000000040000795c */ /* 0x000fe20000300000 */
.L_x_187:
[----:B------:R-:W5:Y:S02]  /*d1b0*/  SYNCS.PHASECHK.TRANS64.TRYWAIT P2, [UR13+0xa8], R2 ;  /* 0x0000a802ff0075a7 */ /* 0x000f64000804014d */
[----:B-----5:R-:W-:Y:S05]  /*d1c0*/  @!P2 BRA `(.L_x_188) ;  /* 0x000000240034a947 */ /* 0x020fea0003800000 */
.L_x_256:
        /* <DEDUP_REMOVED lines=13> */
.L_x_191:
[----:B--234-:R-:W1:Y:S02]  /*d2a0*/  LDC R3, c[0x0][0x800] ;  /* 0x00020000ff037b82 */ /* 0x01ce640000000800 */
[----:B-1----:R1:W-:Y:S02]  /*d2b0*/  SYNCS.ARRIVE.TRANS64.RED.A0TR RZ, [UR13+0x88], R3 ;  /* 0x00008803ffff79a7 */ /* 0x0023e4000830040d */
.L_x_190:
[----:B------:R-:W-:Y:S05]  /*d2c0*/  BSYNC B0 ;  /* 0x0000000000007941 */ /* 0x000fea0003800000 */
.L_x_189:
[----:B------:R-:W-:Y:S05]  /*d2d0*/  @!P1 BRA `(.L_x_192) ;  /* 0x0000000000049947 */ /* 0x000fea0003800000 */
[----:B------:R-:W-:Y:S01]  /*d2e0*/  BPT.TRAP 0x1 ;  /* 0x000000040000795c */ /* 0x000fe20000300000 */
.L_x_192:
[----:B------:R-:W-:Y:S01]  /*d2f0*/  SYNCS.ARRIVE.TRANS64.RED.A1T0 RZ, [UR18], RZ ;  /* 0x000000ffffff79a7 */ /* 0x000fe20008100412 */
[----:B------:R-:W-:Y:S05]  /*d300*/  @!P1 BRA `(.L_x_193) ;  /* 0x0000000000049947 */ /* 0x000fea0003800000 */
[----:B------:R-:W-:Y:S01]  /*d310*/  BPT.TRAP 0x1 ;  /* 0x000000040000795c */ /* 0x000fe20000300000 */
.L_x_193:
[----:B------:R-:W5:Y:S02]  /*d320*/  SYNCS.PHASECHK.TRANS64.TRYWAIT P2, [UR13+0xb0], R2 ;  /* 0x0000b002ff0075a7 */ /* 0x000f64000804014d */
[----:B-----5:R-:W-:Y:S05]  /*d330*/  @!P2 BRA `(.L_x_194) ;  /* 0x0000002000f0a947 */ /* 0x020fea0003800000 */
.L_x_257:
        /* <DEDUP_REMOVED lines=13> */
.L_x_197:
[----:B--234-:R-:W1:Y:S02]  /*d410*/  LDC R3, c[0x0][0x800] ;  /* 0x00020000ff037b82 */ /* 0x01ce640000000800 */
[----:B-1----:R1:W-:Y:S02]  /*d420*/  SYNCS.ARRIVE.TRANS64.RED.A0TR RZ, [UR13+0x90], R3 ;  /* 0x00009003ffff79a7 */ /* 0x0023e4000830040d */
.L_x_196:
[----:B------:R-:W-:Y:S05]  /*d430*/  BSYNC B0 ;  /* 0x0000000000007941 */ /* 0x000fea0003800000 */
.L_x_195:
[----:B------:R-:W-:Y:S05]  /*d440*/  @!P1 BRA `(.L_x_198) ;  /* 0x0000000000049947 */ /* 0x000fea0003800000 */
[----:B------:R-:W-:Y:S01]  /*d450*/  BPT.TRAP 0x1 ;  /* 0x000000040000795c */ /* 0x000fe20000300000 */
.L_x_198:
[----:B------:R-:W-:Y:S01]  /*d460*/  SYNCS.ARRIVE.TRANS64.RED.A1T0 RZ, [UR29], RZ ;  /* 0x000000ffffff79a7 */ /* 0x000fe2000810041d */
[----:B------:R-:W-:Y:S05]  /*d470*/  @!P1 BRA `(.L_x_199) ;  /* 0x0000000000049947 */ /* 0x000fea0003800000 */
[----:B------:R-:W-:Y:S01]  /*d480*/  BPT.TRAP 0x1 ;  /* 0x000000040000795c */ /* 0x000fe20000300000 */
.L_x_199:
[----:B------:R-:W5:Y:S02]  /*d490*/  SYNCS.PHASECHK.TRANS64.TRYWAIT P2, [UR13+0xb8], R2 ;  /* 0x0000b802ff0075a7 */ /* 0x000f64000804014d */
[----:B-----5:R-:W-:Y:S05]  /*d4a0*/  @!P2 BRA `(.L_x_200) ;  /* 0x0000002000aca947 */ /* 0x020fea0003800000 */
.L_x_258:
        /* <DEDUP_REMOVED lines=13> */
.L_x_203:
[----:B------:R-:W1:Y:S02]  /*d580*/  LDC R2, c[0x0][0x800] ;  /* 0x00020000ff027b82 */ /* 0x000e640000000800 */
[----:B-1----:R1:W-:Y:S02]  /*d590*/  SYNCS.ARRIVE.TRANS64.RED.A0TR RZ, [UR13+0x98], R2 ;  /* 0x00009802ffff79a7 */ /* 0x0023e4000830040d */
.L_x_202:
[----:B------:R-:W-:Y:S05]  /*d5a0*/  BSYNC B0 ;  /* 0x0000000000007941 */ /* 0x000fea0003800000 */
.L_x_201:
[----:B------:R-:W-:Y:S05]  /*d5b0*/  @!P1 BRA `(.L_x_204) ;  /* 0x0000000000049947 */ /* 0x000fea0003800000 */
[----:B------:R-:W-:Y:S01]  /*d5c0*/  BPT.TRAP 0x1 ;  /* 0x000000040000795c */ /* 0x000fe20000300000 */
.L_x_204:
[----:B------:R-:W5:Y:S01]  /*d5d0*/  LDL.LU R19, [R1+0xcc] ;  /* 0x0000cc0001137983 */ /* 0x000f620000300800 */
[----:B------:R-:W-:Y:S03]  /*d5e0*/  SYNCS.ARRIVE.TRANS64.RED.A1T0 RZ, [UR30], RZ ;  /* 0x000000ffffff79a7 */ /* 0x000fe6000810041e */
[----:B------:R-:W2:Y:S01]  /*d5f0*/  LDL.LU R18, [R1+0xc8] ;  /* 0x0000c80001127983 */ /* 0x000ea20000300800 */
[----:B-1----:R-:W-:Y:S01]  /*d600*/  PRMT R2, RZ, 0x7610, R2 ;  /* 0x00007610ff027816 */ /* 0x002fe20000000002 */
[----:B------:R-:W-:Y:S01]  /*d610*/  IMAD.MOV.U32 R5, RZ, RZ, -0x1 ;  /* 0xffffffffff057424 */ /* 0x000fe200078e00ff */
[----:B------:R-:W-:Y:S02]  /*d620*/  MOV R7, 0xffffffff ;  /* 0xffffffff00077802 */ /* 0x000fe40000000f00 */
[----:B------:R-:W-:Y:S02]  /*d630*/  MOV R4, 0xffffffff ;  /* 0xffffffff00047802 */ /* 0x000fe40000000f00 */
[----:B--2---:R-:W-:-:S04]  /*d640*/  IADD3 R18, P0, R18, UR52, RZ ;  /* 0x0000003412127c10 */ /* 0x004fc8000ff1e0ff */
[----:B-----5:R-:W-:Y:S01]  /*d650*/  IADD3.X R19, R19, UR38, RZ, P0, !PT ;  /* 0x0000002613137c10 */ /* 0x020fe200087fe4ff */
[----:B------:R1:W-:Y:S01]  /*d660*/  STL [R1+0xc8], R18 ;  /* 0x0000c81201007387 */ /* 0x0003e20000100800 */
[----:B------:R-:W-:-:S03]  /*d670*/  ISETP.GE.U32.AND P0, PT, R18, UR6, PT ;  /* 0x0000000612007c0c */ /* 0x000fc6000bf06070 */
[----:B------:R1:W-:Y:S01]  /*d680*/  STL [R1+0xcc], R19 ;  /* 0x0000cc1301007387 */ /* 0x0003e20000100800 */
[----:B------:R-:W-:-:S13]  /*d690*/  ISETP.GE.U32.AND.EX P0, PT, R19, UR7, PT, P0 ;  /* 0x0000000713007c0c */ /* 0x000fda000bf06100 */
[----:B-1----:R-:W-:Y:S05]  /*d6a0*/  @P0 BRA `(.L_x_205) ;  /* 0x00000004005c0947 */ /* 0x002fea0003800000 */
[----:B------:R-:W1:Y:S01]  /*d6b0*/  LDC.64 R14, c[0x0][0x8d0] ;  /* 0x00023400ff0e7b82 */ /* 0x000e620000000a00 */
[----:B------:R-:W-:Y:S01]  /*d6c0*/  IMAD.MOV.U32 R2, RZ, RZ, R18 ;  /* 0x000000ffff027224 */ /* 0x000fe200078e0012 */
[----:B---34-:R-:W-:-:S06]  /*d6d0*/  MOV R3, R19 ;  /* 0x0000001300037202 */ /* 0x018fcc0000000f00 */
[----:B------:R-:W2:Y:S08]  /*d6e0*/  LDC R16, c[0x0][0x8d8] ;  /* 0x00023600ff107b82 */ /* 0x000eb00000000800 */
[----:B------:R-:W3:Y:S01]  /*d6f0*/  LDC.64 R12, c[0x0][0x8c8] ;  /* 0x00023200ff0c7b82 */ /* 0x000ee20000000a00 */
[----:B-1----:R-:W-:-:S04]  /*d700*/  ISETP.NE.U32.AND P0, PT, R14, RZ, PT ;  /* 0x000000ff0e00720c */ /* 0x002fc80003f05070 */
[----:B------:R-:W-:-:S13]  /*d710*/  ISETP.NE.AND.EX P0, PT, R15, RZ, PT, P0 ;  /* 0x000000ff0f00720c */ /* 0x000fda0003f05300 */
[----:B--23--:R-:W-:Y:S05]  /*d720*/  @!P0 BRA `(.L_x_206) ;  /* 0x0000000000288947 */ /* 0x00cfea0003800000 */
[----:B------:R-:W1:Y:S02]  /*d730*/  LDC R2, c[0x0][0x8dc] ;  /* 0x00023700ff027b82 */ /* 0x000e640000000800 */
[----:B-1----:R-:W-:-:S05]  /*d740*/  IADD3 R7, P0, R18, R2, RZ ;  /* 0x0000000212077210 */ /* 0x002fca0007f1e0ff */
        /* <DEDUP_REMOVED lines=8> */
.L_x_206:
[-CC-:B------:R-:W-:Y:S01]  /*d7d0*/  SHF.R.U64 R14, R2, R16.reuse, R3.reuse ;  /* 0x00000010020e7219 */ /* 0x180fe20000001203 */
[----:B------:R-:W1:Y:S01]  /*d7e0*/  LDC.64 R6, c[0x0][0x8e8] ;  /* 0x00023a00ff067b82 */ /* 0x000e620000000a00 */
[----:B------:R-:W-:Y:S01]  /*d7f0*/  SHF.R.U32.HI R2, RZ, R16, R3 ;  /* 0x00000010ff027219 */ /* 0x000fe20000011603 */
[----:B------:R-:W2:Y:S01]  /*d800*/  S2R R15, SR_CTAID.X ;  /* 0x00000000000f7919 */ /* 0x000ea20000002500 */
[----:B------:R-:W-:Y:S01]  /*d810*/  IADD3 R17, P0, RZ, -R14, RZ ;  /* 0x8000000eff117210 */ /* 0x000fe20007f1e0ff */
[----:B------:R-:W-:-:S03]  /*d820*/  ULDC UR8, c[0x0][0x150] ;  /* 0x0000540000087ab9 */ /* 0x000fc60000000800 */
[----:B------:R-:W-:Y:S01]  /*d830*/  IADD3.X R3, RZ, ~R2, RZ, P0, !PT ;  /* 0x80000002ff037210 */ /* 0x000fe200007fe4ff */
[----:B------:R-:W3:Y:S04]  /*d840*/  LDC R4, c[0x0][0x8c0] ;  /* 0x00023000ff047b82 */ /* 0x000ee80000000800 */
[----:B------:R-:W-:Y:S01]  /*d850*/  IMAD R2, R3, R12, RZ ;  /* 0x0000000c03027224 */ /* 0x000fe200078e02ff */
[----:B------:R-:W-:-:S03]  /*d860*/  MOV R3, R19 ;  /* 0x0000001300037202 */ /* 0x000fc60000000f00 */
[----:B------:R-:W4:Y:S01]  /*d870*/  LDC R21, c[0x0][0x8b0] ;  /* 0x00022c00ff157b82 */ /* 0x000f220000000800 */
[C---:B------:R-:W-:Y:S02]  /*d880*/  IMAD R5, R17.reuse, R13, R2 ;  /* 0x0000000d11057224 */ /* 0x040fe400078e0202 */
[----:B------:R-:W-:Y:S01]  /*d890*/  IMAD.MOV.U32 R2, RZ, RZ, R18 ;  /* 0x000000ffff027224 */ /* 0x000fe200078e0012 */
[----:B------:R-:W2:Y:S03]  /*d8a0*/  S2R R13, SR_CTAID.Y ;  /* 0x00000000000d7919 */ /* 0x000ea60000002600 */
[----:B------:R-:W-:Y:S01]  /*d8b0*/  IMAD.WIDE.U32 R2, R17, R12, R2 ;  /* 0x0000000c11027225 */ /* 0x000fe200078e0002 */
[----:B------:R-:W5:Y:S01]  /*d8c0*/  LDC R23, c[0x0][0x900] ;  /* 0x00024000ff177b82 */ /* 0x000f620000000800 */
[----:B-1----:R-:W-:Y:S02]  /*d8d0*/  ISETP.NE.U32.AND P0, PT, R6, RZ, PT ;  /* 0x000000ff0600720c */ /* 0x002fe40003f05070 */
[----:B------:R-:W-:-:S02]  /*d8e0*/  IMAD.IADD R3, R3, 0x1, R5 ;  /* 0x0000000103037824 */ /* 0x000fc400078e0205 */
[----:B------:R-:W-:-:S03]  /*d8f0*/  ISETP.NE.AND.EX P0, PT, R7, RZ, PT, P0 ;  /* 0x000000ff0700720c */ /* 0x000fc60003f05300 */
[-CC-:B---3--:R-:W-:Y:S02]  /*d900*/  SHF.R.U64 R17, R2, R4.reuse, R3.reuse ;  /* 0x0000000402117219 */ /* 0x188fe40000001203 */
[----:B------:R-:W-:Y:S02]  /*d910*/  SHF.R.U32.HI R2, RZ, R4, R3 ;  /* 0x00000004ff027219 */ /* 0x000fe40000011603 */
[----:B--2---:R-:W-:Y:S02]  /*d920*/  I2FP.F32.U32 R3, R15 ;  /* 0x0000000f00037245 */ /* 0x004fe40000201000 */
[----:B----4-:R-:W-:-:S03]  /*d930*/  SHF.R.U64 R19, R17, R21, R2 ;  /* 0x0000001511137219 */ /* 0x010fc60000001202 */
[----:B------:R-:W-:Y:S01]  /*d940*/  FMUL R16, R3, UR8 ;  /* 0x0000000803107c20 */ /* 0x000fe20008400000 */
[----:B------:R-:W-:-:S04]  /*d950*/  SHF.R.U32.HI R2, RZ, R21, R2 ;  /* 0x00000015ff027219 */ /* 0x000fc80000011602 */
[-CC-:B-----5:R-:W-:Y:S02]  /*d960*/  SHF.R.U32.HI R21, RZ, R23.reuse, R2.reuse ;  /* 0x00000017ff157219 */ /* 0x1a0fe40000011602 */
[----:B------:R-:W-:-:S03]  /*d970*/  SHF.R.U64 R12, R19, R23, R2 ;  /* 0x00000017130c7219 */ /* 0x000fc60000001202 */
[----:B------:R-:W-:Y:S01]  /*d980*/  IMAD.MOV.U32 R3, RZ, RZ, R21 ;  /* 0x000000ffff037224 */ /* 0x000fe200078e0015 */
[----:B------:R-:W-:Y:S01]  /*d990*/  MOV R2, R12 ;  /* 0x0000000c00027202 */ /* 0x000fe20000000f00 */
[----:B------:R-:W-:Y:S06]  /*d9a0*/  @!P0 BRA `(.L_x_207) ;  /* 0x0000000000288947 */ /* 0x000fec0003800000 */
[----:B------:R-:W1:Y:S02]  /*d9b0*/  LDC R3, c[0x0][0x8f4] ;  /* 0x00023d00ff037b82 */ /* 0x000e640000000800 */
[----:B-1----:R-:W-:-:S04]  /*d9c0*/  IADD3 R3, P0, R12, R3, RZ ;  /* 0x000000030c037210 */ /* 0x002fc80007f1e0ff */
[----:B------:R-:W-:-:S05]  /*d9d0*/  IADD3.X R21, RZ, R21, RZ, P0, !PT ;  /* 0x00000015ff157210 */ /* 0x000fca00007fe4ff */
[----:B------:R-:W-:-:S04]  /*d9e0*/  IMAD.WIDE.U32 R4, R21, R6, RZ ;  /* 0x0000000615047225 */ /* 0x000fc800078e00ff */
[----:B------:R-:W-:-:S04]  /*d9f0*/  IMAD.WIDE.U32 R4, P0, R3, R7, R4 ;  /* 0x0000000703047225 */ /* 0x000fc80007800004 */
[----:B------:R-:W-:Y:S01]  /*da00*/  IMAD.WIDE.U32 R2, R3, R6, RZ ;  /* 0x0000000603027225 */ /* 0x000fe200078e00ff */
[----:B------:R-:W-:-:S04]  /*da10*/  MOV R2, R5 ;  /* 0x0000000500027202 */ /* 0x000fc80000000f00 */
[----:B------:R-:W-:Y:S01]  /*da20*/  IADD3 RZ, P1, R3, R4, RZ ;  /* 0x0000000403ff7210 */ /* 0x000fe20007f3e0ff */
[----:B------:R-:W-:-:S04]  /*da30*/  IMAD.X R3, RZ, RZ, RZ, P0 ;  /* 0x000000ffff037224 */ /* 0x000fc800000e06ff */
[----:B------:R-:W-:-:S08]  /*da40*/  IMAD.WIDE.U32.X R2, R21, R7, R2, P1 ;  /* 0x0000000715027225 */ /* 0x000fd000008e0402 */
.L_x_207:
[----:B------:R-:W1:Y:S01]  /*da50*/  LDC R24, c[0x0][0x904] ;  /* 0x00024100ff187b82 */ /* 0x000e620000000800 */
[----:B------:R-:W-:Y:S01]  /*da60*/  I2FP.F32.U32 R5, R13 ;  /* 0x0000000d00057245 */ /* 0x000fe20000201000 */
[----:B------:R-:W-:Y:S01]  /*da70*/  ULDC UR8, c[0x0][0x154] ;  /* 0x0000550000087ab9 */ /* 0x000fe20000000800 */
[----:B------:R-:W2:Y:S01]  /*da80*/  F2I.U32.TRUNC.NTZ R16, R16 ;  /* 0x0000001000107305 */ /* 0x000ea2000020f000 */
[----:B------:R-:W-:Y:S02]  /*da90*/  LOP3.LUT R17, R17, R8, RZ, 0xc0, !PT ;  /* 0x0000000811117212 */ /* 0x000fe400078ec0ff */
[----:B------:R-:W-:Y:S02]  /*daa0*/  FMUL R6, R5, UR8 ;  /* 0x0000000805067c20 */ /* 0x000fe40008400000 */
[----:B------:R-:W3:Y:S04]  /*dab0*/  LDC R20, c[0x0][0x8f0] ;  /* 0x00023c00ff147b82 */ /* 0x000ee80000000800 */
[----:B------:R-:W4:Y:S04]  /*dac0*/  F2I.U32.TRUNC.NTZ R6, R6 ;  /* 0x0000000600067305 */ /* 0x000f28000020f000 */
[----:B------:R-:W5:Y:S01]  /*dad0*/  LDC R4, c[0x0][0x144] ;  /* 0x00005100ff047b82 */ /* 0x000f620000000800 */
[----:B--2---:R-:W-:-:S07]  /*dae0*/  IMAD.MOV R5, RZ, RZ, -R16 ;  /* 0x000000ffff057224 */ /* 0x004fce00078e0a10 */
[----:B------:R-:W2:Y:S01]  /*daf0*/  LDC R18, c[0x0][0x148] ;  /* 0x00005200ff127b82 */ /* 0x000ea20000000800 */
[----:B-1----:R-:W-:-:S07]  /*db00*/  ISETP.NE.AND P0, PT, R24, 0x1, PT ;  /* 0x000000011800780c */ /* 0x002fce0003f05270 */
[----:B------:R-:W1:Y:S01]  /*db10*/  LDC R21, c[0x0][0x8e0] ;  /* 0x00023800ff157b82 */ /* 0x000e620000000800 */
[----:B---3--:R-:W-:Y:S02]  /*db20*/  SHF.R.U64 R3, R2, R20, R3 ;  /* 0x0000001402037219 */ /* 0x008fe40000001203 */
[----:B------:R-:W-:-:S05]  /*db30*/  LOP3.LUT R2, R19, R0, RZ, 0xc0, !PT ;  /* 0x0000000013027212 */ /* 0x000fca00078ec0ff */
[----:B------:R-:W3:Y:S01]  /*db40*/  LDC R22, c[0x0][0x8b8] ;  /* 0x00022e00ff167b82 */ /* 0x000ee20000000800 */
[----:B-----5:R-:W-:Y:S01]  /*db50*/  IMAD R7, R4, R5, R15 ;  /* 0x0000000504077224 */ /* 0x020fe200078e020f */
[----:B----4-:R-:W-:Y:S01]  /*db60*/  IADD3 R4, -R6, RZ, RZ ;  /* 0x000000ff06047210 */ /* 0x010fe20007ffe1ff */
[----:B------:R-:W-:Y:S01]  /*db70*/  IMAD R2, R9, R3, R2 ;  /* 0x0000000309027224 */ /* 0x000fe200078e0202 */
[----:B------:R-:W-:-:S04]  /*db80*/  IADD3 R5, -R3, RZ, RZ ;  /* 0x000000ff03057210 */ /* 0x000fc80007ffe1ff */
[----:B------:R-:W4:Y:S01]  /*db90*/  LDC R23, c[0x0][0x8a8] ;  /* 0x00022a00ff177b82 */ /* 0x000f220000000800 */
[----:B--2---:R-:W-:Y:S01]  /*dba0*/  @P0 IMAD R7, R18, R4, R13 ;  /* 0x0000000412070224 */ /* 0x004fe200078e020d */
[----:B------:R-:W-:Y:S01]  /*dbb0*/  MOV R4, R14 ;  /* 0x0000000e00047202 */ /* 0x000fe20000000f00 */
[----:B-1----:R-:W-:Y:S02]  /*dbc0*/  IMAD R12, R5, R21, R12 ;  /* 0x00000015050c7224 */ /* 0x002fe400078e020c */
[----:B---3--:R-:W-:Y:S02]  /*dbd0*/  IMAD R7, R2, R22, R7 ;  /* 0x0000001602077224 */ /* 0x008fe400078e0207 */
[----:B------:R-:W-:Y:S02]  /*dbe0*/  IMAD.MOV.U32 R2, RZ, RZ, 0x1 ;  /* 0x00000001ff027424 */ /* 0x000fe400078e00ff */
[----:B----4-:R-:W-:-:S05]  /*dbf0*/  IMAD R12, R12, R23, R17 ;  /* 0x000000170c0c7224 */ /* 0x010fca00078e0211 */
[----:B------:R-:W-:Y:S02]  /*dc00*/  SEL R5, R12, R7, !P0 ;  /* 0x000000070c057207 */ /* 0x000fe40004000000 */
[----:B------:R-:W-:-:S07]  /*dc10*/  SEL R7, R7, R12, !P0 ;  /* 0x0000000c07077207 */ /* 0x000fce0004000000 */
.L_x_205:
[----:B------:R-:W-:-:S13]  /*dc20*/  LOP3.LUT P0, RZ, R2, 0xff, RZ, 0xc0, !PT ;  /* 0x000000ff02ff7812 */ /* 0x000fda000780c0ff */
[----:B------:R-:W-:Y:S05]  /*dc30*/  @P0 BRA `(.L_x_208) ;  /* 0xffffffe800cc0947 */ /* 0x000fea000383ffff */
.L_x_152:
[----:B------:R-:W-:Y:S01]  /*dc40*/  ELECT P0, URZ, PT ;  /* 0x00000000003f782f */ /* 0x000fe20003800000 */
[----:B------:R-:W-:-:S12]  /*dc50*/  BSSY B0, `(.L_x_209) ;  /* 0x000001e000007945 */ /* 0x000fd80003800000 */
[----:B------:R-:W-:Y:S05]  /*dc60*/  @!P0 BRA `(.L_x_210) ;  /* 0x0000000000708947 */ /* 0x000fea0003800000 */
[----:B------:R-:W-:-:S06]  /*dc70*/  ULOP3.LUT UR4, UR39, 0x2, URZ, 0xfc, !UPT ;  /* 0x0000000227047892 */ /* 0x000fcc000f8efc3f */
[----:B-1----:R-:W-:-:S04]  /*dc80*/  MOV R0, UR4 ;  /* 0x0000000400007c02 */ /* 0x002fc80008000f00 */
[----:B------:R-:W-:-:S13]  /*dc90*/  ISETP.NE.AND P1, PT, R0, 0x3, PT ;  /* 0x000000030000780c */ /* 0x000fda0003f25270 */
[----:B------:R-:W-:Y:S05]  /*dca0*/  @!P1 BRA `(.L_x_211) ;  /* 0x0000000000049947 */ /* 0x000fea0003800000 */
[----:B------:R-:W-:Y:S01]  /*dcb0*/  BPT.TRAP 0x1 ;  /* 0x000000040000795c */ /* 0x000fe20000300000 */
.L_x_211:
[----:B--234-:R-:W-:Y:S01]  /*dcc0*/  IMAD.U32 R3, RZ, RZ, UR37 ;  /* 0x00000025ff037e24 */ /* 0x01cfe2000f8e00ff */
[----:B------:R-:W-:Y:S02]  /*dcd0*/  MOV R0, 0x400 ;  /* 0x0000040000007802 */ /* 0x000fe40000000f00 */
[----:B------:R-:W-:Y:S02]  /*dce0*/  MOV R2, 0x1 ;  /* 0x0000000100027802 */ /* 0x000fe40000000f00 */
[----:B------:R-:W-:Y:S02]  /*dcf0*/  LEA R0, R3, R0, 0x18 ;  /* 0x0000000003007211 */ /* 0x000fe400078ec0ff */
[----:B------:R-:W-:-:S04]  /*dd00*/  SHF.L.U32 R3, R2, 0x1f, RZ ;  /* 0x0000001f02037819 */ /* 0x000fc800000006ff */
[----:B------:R-:W1:Y:S02]  /*dd10*/  SYNCS.PHASECHK.TRANS64.TRYWAIT P0, [R0+URZ+0xa0], R3 ;  /* 0x0000a003000075a7 */ /* 0x000e64000800017f */
[----:B-1----:R-:W-:Y:S05]  /*dd20*/  @!P0 BRA `(.L_x_212) ;  /* 0x0000001800a48947 */ /* 0x002fea0003800000 */
.L_x_259:
[----:B------:R-:W-:Y:S05]  /*dd30*/  @!P1 BRA `(.L_x_213) ;  /* 0x0000000000049947 */ /* 0x000fea0003800000 */
[----:B------:R-:W-:Y:S01]  /*dd40*/  BPT.TRAP 0x1 ;  /* 0x000000040000795c */ /* 0x000fe20000300000 */
.L_x_213:
[----:B------:R-:W2:Y:S02]  /*dd50*/  SYNCS.PHASECHK.TRANS64.TRYWAIT P0, [R0+URZ+0xa8], R3 ;  /* 0x0000a803000075a7 */ /* 0x000ea4000800017f */
[----:B--2---:R-:W-:Y:S05]  /*dd60*/  @!P0 BRA `(.L_x_214) ;  /* 0x0000001800a88947 */ /* 0x004fea0003800000 */
.L_x_260:
[----:B------:R-:W-:Y:S05]  /*dd70*/  @!P1 BRA `(.L_x_215) ;  /* 0x0000000000049947 */ /* 0x000fea0003800000 */
[----:B------:R-:W-:Y:S01]  /*dd80*/  BPT.TRAP 0x1 ;  /* 0x000000040000795c */ /* 0x000fe20000300000 */
.L_x_215:
[----:B------:R-:W3:Y:S02]  /*dd90*/  SYNCS.PHASECHK.TRANS64.TRYWAIT P0, [R0+URZ+0xb0], R3 ;  /* 0x0000b003000075a7 */ /* 0x000ee4000800017f */
[----:B---3--:R-:W-:Y:S05]  /*dda0*/  @!P0 BRA `(.L_x_216) ;  /* 0x0000001800ac8947 */ /* 0x008fea0003800000 */
.L_x_261:
[----:B------:R-:W-:Y:S05]  /*ddb0*/  @!P1 BRA `(.L_x_217) ;  /* 0x0000000000049947 */ /* 0x000fea0003800000 */
[----:B------:R-:W-:Y:S01]  /*ddc0*/  BPT.TRAP 0x1 ;  /* 0x000000040000795c */ /* 0x000fe20000300000 */
.L_x_217:
[----:B-123--:R-:W-:-:S04]  /*ddd0*/  MOV R3, 0x1 ;  /* 0x0000000100037802 */ /* 0x00efc80000000f00 */
[----:B------:R-:W-:-:S07]  /*dde0*/  SHF.L.U32 R3, R3, 0x1f, RZ ;  /* 0x0000001f03037819 */ /* 0x000fce00000006ff */
.L_x_218:
[----:B-1----:R1:W2:Y:S02]  /*ddf0*/  SYNCS.PHASECHK.TRANS64.TRYWAIT P0, [R0+URZ+0xb8], R3 ;  /* 0x0000b803000075a7 */ /* 0x0022a4000800017f */
[----:B--2---:R-:W-:Y:S05]  /*de00*/  @!P0 NANOSLEEP.SYNCS 0x989680 ;  /* 0x009896800000895d */ /* 0x004fea0003900000 */
[----:B------:R-:W2:Y:S02]  /*de10*/  @!P0 SYNCS.PHASECHK.TRANS64 P0, [R0+URZ+0xb8], R3 ;  /* 0x0000b803000085a7 */ /* 0x000ea4000800007f */
[----:B--2---:R-:W-:Y:S05]  /*de20*/  @!P0 BRA `(.L_x_218) ;  /* 0xfffffffc00f08947 */ /* 0x004fea000383ffff */
.L_x_210:
[----:B------:R-:W-:Y:S05]  /*de30*/  BSYNC B0 ;  /* 0x0000000000007941 */ /* 0x000fea0003800000 */
.L_x_209:
[----:B------:R-:W-:Y:S05]  /*de40*/  EXIT ;  /* 0x000000000000794d */ /* 0x000fea0003800000 */
.L_x_147:
[----:B------:R-:W-:Y:S01]  /*de50*/  LOP3.LUT P0, RZ, R6, 0xff, RZ, 0xc0, !PT ;  /* 0x000000ff06ff7812 */ /* 0x000fe2000780c0ff */
[----:B------:R-:W-:Y:S01]  /*de60*/  IMAD.MOV.U32 R9, RZ, RZ, 0x1 ;  /* 0x00000001ff097424 */ /* 0x000fe200078e00ff */
[----:B------:R-:W-:-:S11]  /*de70*/  MOV R8, RZ ;  /* 0x000000ff00087202 */ /* 0x000fd60000000f00 */
[----:B------:R-:W-:Y:S05]  /*de80*/  @!P0 BRA `(.L_x_219) ;  /* 0x0000000c00508947 */ /* 0x000fea0003800000 */
[----:B------:R-:W-:Y:S01]  /*de90*/  ULDC UR4, c[0x0][0x28c] ;  /* 0x0000a30000047ab9 */ /* 0x000fe20000000800 */
[----:B------:R-:W-:Y:S01]  /*dea0*/  ULDC UR17, c[0x0][0x900] ;  /* 0x0002400000117ab9 */ /* 0x000fe20000000800 */
[----:B------:R-:W-:Y:S01]  /*deb0*/  UIADD3 UR4, UR4, 0x3f, URZ ;  /* 0x0000003f04047890 */ /* 0x000fe2000fffe03f */
[----:B------:R-:W-:Y:S01]  /*dec0*/  BSSY B0, `(.L_x_219) ;  /* 0x00000d0000007945 */ /* 0x000fe20003800000 */
[----:B------:R-:W-:Y:S01]  /*ded0*/  UMOV UR6, 0xffffffff ;  /* 0xffffffff00067882 */ /* 0x000fe20000000000 */
[----:B------:R-:W-:Y:S01]  /*dee0*/  USHF.L.U32 UR13, UR37, 0x7, URZ ;  /* 0x00000007250d7899 */ /* 0x000fe2000800063f */
[----:B------:R-:W-:Y:S01]  /*def0*/  MOV R0, 0x1 ;  /* 0x0000000100007802 */ /* 0x000fe20000000f00 */
[----:B------:R-:W-:Y:S01]  /*df00*/  USHF.R.S32.HI UR5, URZ, 0x1f, UR4 ;  /* 0x0000001f3f057899 */ /* 0x000fe20008011404 */
[----:B------:R-:W-:Y:S01]  /*df10*/  IMAD.MOV.U32 R9, RZ, RZ, 0x1 ;  /* 0x00000001ff097424 */ /* 0x000fe200078e00ff */
[----:B------:R-:W-:Y:S01]  /*df20*/  USHF.L.U32 UR14, UR37, 0xd, URZ ;  /* 0x0000000d250e7899 */ /* 0x000fe2000800063f */
[----:B------:R-:W-:Y:S01]  /*df30*/  MOV R8, RZ ;  /* 0x000000ff00087202 */ /* 0x000fe20000000f00 */
[----:B------:R-:W-:-:S02]  /*df40*/  ULEA.HI UR5, UR5, UR4, URZ, 0x6 ;  /* 0x0000000405057291 */ /* 0x000fc4000f8f303f */
[----:B------:R-:W-:Y:S02]  /*df50*/  USHF.L.U32 UR6, UR6, UR17, URZ ;  /* 0x0000001106067299 */ /* 0x000fe4000800063f */
[----:B------:R-:W-:Y:S01]  /*df60*/  USHF.R.S32.HI UR16, URZ, 0x6, UR5 ;  /* 0x000000063f107899 */ /* 0x000fe20008011405 */
[----:B------:R-:W-:Y:S01]  /*df70*/  ULDC UR15, c[0x0][0x8a8] ;  /* 0x00022a00000f7ab9 */ /* 0x000fe20000000800 */
[----:B------:R-:W-:Y:S01]  /*df80*/  UMOV UR7, 0x1 ;  /* 0x0000000100077882 */ /* 0x000fe20000000000 */
[----:B------:R-:W-:Y:S02]  /*df90*/  ULOP3.LUT UR26, UR45, 0x2, URZ, 0xfc, !UPT ;  /* 0x000000022d1a7892 */ /* 0x000fe4000f8efc3f */
[----:B------:R-:W-:Y:S02]  /*dfa0*/  ULOP3.LUT UR13, UR13, 0x80, URZ, 0xc0, !UPT ;  /* 0x000000800d0d7892 */ /* 0x000fe4000f8ec03f */
[----:B------:R-:W-:Y:S02]  /*dfb0*/  ULOP3.LUT UR14, UR14, 0x2000, URZ, 0xc0, !UPT ;  /* 0x000020000e0e7892 */ /* 0x000fe4000f8ec03f */
[----:B------:R-:W-:-:S02]  /*dfc0*/  UIADD3 UR15, UR15, -0x1, URZ ;  /* 0xffffffff0f0f7890 */ /* 0x000fc4000fffe03f */
[----:B------:R-:W-:Y:S02]  /*dfd0*/  USHF.L.U32 UR17, UR7, UR17, URZ ;  /* 0x0000001107117299 */ /* 0x000fe4000800063f */
[----:B------:R-:W-:Y:S02]  /*dfe0*/  ULOP3.LUT UR18, URZ, UR6, URZ, 0x33, !UPT ;  /* 0x000000063f127292 */ /* 0x000fe4000f8e333f */
[----:B------:R-:W-:Y:S01]  /*dff0*/  UIADD3 UR27, UR16, 0x1, URZ ;  /* 0x00000001101b7890 */ /* 0x000fe2000fffe03f */
[----:B------:R-:W-:-:S11]  /*e000*/  ULDC.64 UR22, c[0x0][0x198] ;  /* 0x0000660000167ab9 */ /* 0x000fd60000000a00 */
.L_x_230:
[----:B------:R-:W-:-:S03]  /*e010*/  UMOV UR4, 0xffffffff ;  /* 0xffffffff00047882 */ /* 0x000fc60000000000 */
[----:B------:R-:W-:Y:S05]  /*e020*/  BRA.DIV UR4, `(.L_x_220) ;  /* 0x0000001a04207947 */ /* 0x000fea000b800000 */
[----:B------:R-:W-:-:S13]  /*e030*/  ELECT P6, URZ, PT ;  /* 0x00000000003f782f */ /* 0x000fda00038c0000 */
.L_x_264:
[----:B------:R-:W1:Y:S01]  /*e040*/  LDC R2, c[0x0][0x28c] ;  /* 0x0000a300ff027b82 */ /* 0x000e620000000800 */
[----:B------:R-:W-:Y:S01]  /*e050*/  BSSY B1, `(.L_x_221) ;  /* 0x000003a000017945 */ /* 0x000fe20003800000 */
[----:B-1----:R-:W-:-:S13]  /*e060*/  ISETP.LT.OR P6, PT, R2, 0x1, !P6 ;  /* 0x000000010200780c */ /* 0x002fda00077c1670 */
[----:B------:R-:W-:Y:S05]  /*e070*/  @P6 BRA `(.L_x_222) ;  /* 0x0000000000dc6947 */ /* 0x000fea0003800000 */
[----:B------:R-:W-:Y:S01]  /*e080*/  LEA R10, R5, UR13, 0x8 ;  /* 0x0000000d050a7c11 */ /* 0x000fe2000f8e40ff */
[----:B------:R-:W-:Y:S01]  /*e090*/  IMAD.MOV.U32 R11, RZ, RZ, RZ ;  /* 0x000000ffff0b7224 */ /* 0x000fe200078e00ff */
[----:B------:R-:W-:Y:S01]  /*e0a0*/  SHF.L.U32 R7, R7, 0x7, RZ ;  /* 0x0000000707077819 */ /* 0x000fe200000006ff */
[----:B------:R-:W-:Y:S01]  /*e0b0*/  IMAD.MOV.U32 R3, RZ, RZ, R8 ;  /* 0x000000ffff037224 */ /* 0x000fe200078e0008 */
[----:B------:R-:W-:Y:S02]  /*e0c0*/  MOV R13, UR27 ;  /* 0x0000001b000d7c02 */ /* 0x000fe40008000f00 */
[----:B------:R-:W-:-:S07]  /*e0d0*/  MOV R2, R9 ;  /* 0x0000000900027202 */ /* 0x000fce0000000f00 */
.L_x_225:
[----:B------:R-:W1:Y:S01]  /*e0e0*/  S2R R6, SR_CgaCtaId ;  /* 0x0000000000067919 */ /* 0x000e620000008800 */
[----:B------:R-:W-:Y:S01]  /*e0f0*/  MOV R5, 0x400 ;  /* 0x0000040000057802 */ /* 0x000fe20000000f00 */
[----:B------:R-:W2:Y:S03]  /*e100*/  S2R R15, SR_TID.X ;  /* 0x00000000000f7919 */ /* 0x000ea60000002100 */
[----:B-1----:R-:W-:Y:S02]  /*e110*/  LEA R14, R6, R5, 0x18 ;  /* 0x00000005060e7211 */ /* 0x002fe400078ec0ff */
[----:B------:R-:W-:Y:S02]  /*e120*/  SHF.L.U32 R5, R2, 0x1f, RZ ;  /* 0x0000001f02057819 */ /* 0x000fe400000006ff */
[----:B------:R-:W-:Y:S02]  /*e130*/  LEA R12, R3, R14, 0x3 ;  /* 0x0000000e030c7211 */ /* 0x000fe400078e18ff */
[----:B--2---:R-:W-:-:S02]  /*e140*/  LOP3.LUT P1, RZ, R15, 0x7f, RZ, 0xc0, !PT ;  /* 0x0000007f0fff7812 */ /* 0x004fc4000782c0ff */
[----:B------:R-:W1:Y:S11]  /*e150*/  SYNCS.PHASECHK.TRANS64.TRYWAIT P0, [R12+URZ+0x40], R5 ;  /* 0x000040050c0075a7 */ /* 0x000e76000800017f */
[----:B------:R-:W2:Y:S01]  /*e160*/  @!P1 LDC R6, c[0x0][0x500] ;  /* 0x00014000ff069b82 */ /* 0x000ea20000000800 */
[----:B-1----:R-:W-:Y:S05]  /*e170*/  @!P0 BRA `(.L_x_223) ;  /* 0x0000001400ec8947 */ /* 0x002fea0003800000 */
.L_x_265:
[----:B------:R-:W-:Y:S01]  /*e180*/  UPRMT UR4, UR26, 0x9910, URZ ;  /* 0x000099101a047896 */ /* 0x000fe2000800003f */
[----:B--2---:R2:W-:Y:S03]  /*e190*/  @!P1 SYNCS.ARRIVE.TRANS64 RZ, [R12+URZ], R6 ;  /* 0x000000060cff99a7 */ /* 0x0045e6000800003f */
[----:B------:R-:W-:-:S06]  /*e1a0*/  UISETP.NE.AND UP0, UPT, UR4, 0x2, UPT ;  /* 0x000000020400788c */ /* 0x000fcc000bf05270 */
[----:B------:R-:W-:-:S13]  /*e1b0*/  PLOP3.LUT P0, PT, PT, PT, UP0, 0x80, 0x0 ;  /* 0x000000000000781c */ /* 0x000fda0003f0f008 */
[----:B--2---:R-:W-:Y:S05]  /*e1c0*/  @P0 BRA `(.L_x_224) ;  /* 0x0000000000040947 */ /* 0x004fea0003800000 */
[----:B------:R-:W-:Y:S01]  /*e1d0*/  BPT.TRAP 0x1 ;  /* 0x000000040000795c */ /* 0x000fe20000300000 */
.L_x_224:
[C---:B-1----:R-:W-:Y:S01]  /*e1e0*/  LEA R5, R3.reuse, R14, 0xd ;  /* 0x0000000e03057211 */ /* 0x042fe200078e68ff */
[----:B------:R-:W-:Y:S01]  /*e1f0*/  UIADD3 UR4, UP0, UR22, 0xf0, URZ ;  /* 0x000000f016047890 */ /* 0x000fe2000ff1e03f */
[----:B------:R-:W-:Y:S01]  /*e200*/  R2UR UR8, R3 ;  /* 0x00000000030872ca */ /* 0x000fe200000e0000 */
[----:B------:R-:W-:Y:S01]  /*e210*/  UIADD3 UR24, UP1, UR22, 0x1f0, URZ ;  /* 0x000001f016187890 */ /* 0x000fe2000ff3e03f */
[----:B------:R-:W-:Y:S01]  /*e220*/  R2UR UR5, R5 ;  /* 0x00000000050572ca */ /* 0x000fe200000e0000 */
[----:B------:R-:W-:Y:S01]  /*e230*/  VIADD R3, R3, 0x1 ;  /* 0x0000000103037836 */ /* 0x000fe20000000000 */
[----:B------:R-:W-:Y:S01]  /*e240*/  R2UR UR20, R14 ;  /* 0x000000000e1472ca */ /* 0x000fe200000e0000 */
[----:B------:R-:W-:Y:S01]  /*e250*/  UIADD3.X UR25, URZ, UR23, URZ, UP1, !UPT ;  /* 0x000000173f197290 */ /* 0x000fe20008ffe43f */
[----:B------:R-:W-:Y:S01]  /*e260*/  R2UR UR9, R12 ;  /* 0x000000000c0972ca */ /* 0x000fe200000e0000 */
[----:B------:R-:W-:Y:S01]  /*e270*/  UMOV UR6, 0x0 ;  /* 0x0000000000067882 */ /* 0x000fe20000000000 */
[----:B------:R-:W-:Y:S01]  /*e280*/  R2UR UR11, R7 ;  /* 0x00000000070b72ca */ /* 0x000fe200000e0000 */
[----:B------:R-:W-:Y:S01]  /*e290*/  UMOV UR7, 0x10000000 ;  /* 0x1000000000077882 */ /* 0x000fe20000000000 */
[----:B------:R-:W-:Y:S01]  /*e2a0*/  R2UR UR10, R11 ;  /* 0x000000000b0a72ca */ /* 0x000fe200000e0000 */
[----:B------:R-:W-:Y:S01]  /*e2b0*/  UMOV UR28, 0x30000 ;  /* 0x00030000001c7882 */ /* 0x000fe20000000000 */
[----:B------:R-:W-:Y:S01]  /*e2c0*/  R2UR UR12, R4 ;  /* 0x00000000040c72ca */ /* 0x000fe200000e0000 */
[----:B------:R-:W-:Y:S01]  /*e2d0*/  ULEA UR8, UR8, UR14, 0xe ;  /* 0x0000000e08087291 */ /* 0x000fe2000f8e703f */
[----:B------:R-:W-:Y:S01]  /*e2e0*/  IADD3 R13, R13, -0x1, RZ ;  /* 0xffffffff0d0d7810 */ /* 0x000fe20007ffe0ff */
[----:B------:R-:W-:Y:S01]  /*e2f0*/  UIADD3 UR19, UR5, 0x6200, URZ ;  /* 0x0000620005137890 */ /* 0x000fe2000fffe03f */
[----:B------:R-:W-:Y:S01]  /*e300*/  R2UR UR21, R10 ;  /* 0x000000000a1572ca */ /* 0x000fe200000e0000 */
[----:B------:R-:W-:Y:S01]  /*e310*/  UIADD3.X UR5, URZ, UR23, URZ, UP0, !UPT ;  /* 0x000000173f057290 */ /* 0x000fe200087fe43f */
[----:B------:R-:W-:Y:S01]  /*e320*/  ISETP.GT.AND P1, PT, R13, 0x1, PT ;  /* 0x000000010d00780c */ /* 0x000fe20003f24270 */
[----:B------:R-:W-:Y:S01]  /*e330*/  UIADD3 UR20, UR20, 0x16200, UR8 ;  /* 0x0001620014147890 */ /* 0x000fe2000fffe008 */
[----:B------:R-:W-:-:S02]  /*e340*/  ISETP.NE.AND P0, PT, R3, 0x8, PT ;  /* 0x000000080300780c */ /* 0x000fc40003f05270 */
[----:B------:R-:W-:Y:S01]  /*e350*/  UMOV UR8, UR19 ;  /* 0x0000001300087c82 */ /* 0x000fe20008000000 */
[----:B------:R-:W-:Y:S02]  /*e360*/  IADD3 R11, R11, 0x40, RZ ;  /* 0x000000400b0b7810 */ /* 0x000fe40007ffe0ff */
[----:B------:R-:W-:Y:S01]  /*e370*/  SEL R5, RZ, 0x1, P0 ;  /* 0x00000001ff057807 */ /* 0x000fe20000000000 */
[----:B------:R1:W-:Y:S01]  /*e380*/  UTMALDG.3D [UR8], [UR4], desc[UR6] ;  /* 0x00000608040075b4 */ /* 0x0003e20008011000 */
[----:B------:R-:W-:Y:S02]  /*e390*/  SEL R3, R3, RZ, P0 ;  /* 0x000000ff03037207 */ /* 0x000fe40000000000 */
[----:B------:R-:W-:Y:S01]  /*e3a0*/  LOP3.LUT R2, R2, R5, RZ, 0x3c, !PT ;  /* 0x0000000502027212 */ /* 0x000fe200078e3cff */
[----:B-1----:R-:W-:Y:S01]  /*e3b0*/  UMOV UR8, UR20 ;  /* 0x0000001400087c82 */ /* 0x002fe20008000000 */
[----:B------:R-:W-:Y:S02]  /*e3c0*/  UMOV UR11, UR21 ;  /* 0x00000015000b7c82 */ /* 0x000fe40008000000 */
[----:B------:R1:W-:Y:S02]  /*e3d0*/  UTMALDG.3D.MULTICAST [UR8], [UR24], UR28, desc[UR6] ;  /* 0x00000608180073b4 */ /* 0x0003e4000801181c */
[----:B-1----:R-:W-:Y:S05]  /*e3e0*/  @P1 BRA `(.L_x_225) ;  /* 0xfffffffc003c1947 */ /* 0x002fea000383ffff */
.L_x_222:
[----:B------:R-:W-:Y:S05]  /*e3f0*/  BSYNC B1 ;  /* 0x0000000000017941 */ /* 0x000fea0003800000 */
.L_x_221:
[----:B------:R-:W2:Y:S01]  /*e400*/  LDL.LU R14, [R1+0xcc] ;  /* 0x0000cc00010e7983 */ /* 0x000ea20000300800 */
[----:B------:R-:W-:Y:S01]  /*e410*/  LOP3.LUT P2, RZ, R0, 0xff, RZ, 0xc0, !PT ;  /* 0x000000ff00ff7812 */ /* 0x000fe2000784c0ff */
[----:B------:R-:W-:Y:S01]  /*e420*/  VIADD R8, R8, UR16 ;  /* 0x0000001008087c36 */ /* 0x000fe20008000000 */
[----:B------:R-:W-:Y:S01]  /*e430*/  MOV R4, UR16 ;  /* 0x0000001000047c02 */ /* 0x000fe20008000f00 */
[----:B------:R-:W3:Y:S01]  /*e440*/  LDL.LU R12, [R1+0xc8] ;  /* 0x0000c800010c7983 */ /* 0x000ee20000300800 */
[----:B------:R-:W-:Y:S01]  /*e450*/  ULDC.64 UR4, c[0x0][0x8f8] ;  /* 0x00023e0000047ab9 */ /* 0x000fe20000000a00 */
[----:B------:R-:W-:Y:S01]  /*e460*/  BSSY B1, `(.L_x_226) ;  /* 0x0000073000017945 */ /* 0x000fe20003800000 */
[----:B------:R-:W-:Y:S01]  /*e470*/  SHF.R.U32.HI R0, RZ, 0x3, R8 ;  /* 0x00000003ff007819 */ /* 0x000fe20000011608 */
[----:B------:R-:W-:Y:S01]  /*e480*/  IMAD.MOV.U32 R7, RZ, RZ, -0x1 ;  /* 0xffffffffff077424 */ /* 0x000fe200078e00ff */
[----:B------:R-:W-:Y:S02]  /*e490*/  ISETP.GT.U32.AND P0, PT, R8, 0x7, PT ;  /* 0x000000070800780c */ /* 0x000fe40003f04070 */
[----:B------:R-:W-:-:S02]  /*e4a0*/  LOP3.LUT R0, R0, 0x1, RZ, 0xc0, !PT ;  /* 0x0000000100007812 */ /* 0x000fc400078ec0ff */
[----:B------:R-:W-:Y:S01]  /*e4b0*/  ISETP.LT.U32.AND P0, PT, R4, 0x8, P0 ;  /* 0x000000080400780c */ /* 0x000fe20000701070 */
[----:B------:R-:W1:Y:S01]  /*e4c0*/  @P2 S2R R3, SR_CgaCtaId ;  /* 0x0000000000032919 */ /* 0x000e620000008800 */
[----:B------:R-:W-:Y:S02]  /*e4d0*/  @P2 MOV R2, 0x400 ;  /* 0x0000040000022802 */ /* 0x000fe40000000f00 */
[----:B------:R-:W-:Y:S02]  /*e4e0*/  ISETP.NE.U32.AND P1, PT, R0, 0x1, PT ;  /* 0x000000010000780c */ /* 0x000fe40003f25070 */
[----:B------:R-:W-:Y:S02]  /*e4f0*/  MOV R0, UR16 ;  /* 0x0000001000007c02 */ /* 0x000fe40008000f00 */
[----:B------:R-:W-:Y:S02]  /*e500*/  MOV R5, 0xffffffff ;  /* 0xffffffff00057802 */ /* 0x000fe40000000f00 */
[----:B------:R-:W-:-:S02]  /*e510*/  ISETP.GT.U32.AND P1, PT, R0, 0x7, !P1 ;  /* 0x000000070000780c */ /* 0x000fc40004f24070 */
[----:B------:R-:W-:Y:S02]  /*e520*/  SEL R0, RZ, 0x1, !P0 ;  /* 0x00000001ff007807 */ /* 0x000fe40004000000 */
[----:B------:R-:W-:Y:S02]  /*e530*/  MOV R4, 0xffffffff ;  /* 0xffffffff00047802 */ /* 0x000fe40000000f00 */
[----:B------:R-:W-:Y:S02]  /*e540*/  LOP3.LUT R8, R8, 0x7, RZ, 0xc0, !PT ;  /* 0x0000000708087812 */ /* 0x000fe400078ec0ff */
[----:B-1----:R-:W-:-:S04]  /*e550*/  @P2 LEA R2, R3, R2, 0x18 ;  /* 0x0000000203022211 */ /* 0x002fc800078ec0ff */
[----:B------:R1:W-:Y:S02]  /*e560*/  @P2 SYNCS.ARRIVE.TRANS64.A1T0 RZ, [R2+URZ+0xc8], RZ ;  /* 0x0000c8ff02ff29a7 */ /* 0x0003e4000810003f */
[----:B-1----:R-:W-:-:S04]  /*e570*/  SEL R2, RZ, 0x1, !P1 ;  /* 0x00000001ff027807 */ /* 0x002fc80004800000 */
[----:B------:R-:W-:Y:S02]  /*e580*/  LOP3.LUT R9, R2, R9, R0, 0x96, !PT ;  /* 0x0000000902097212 */ /* 0x000fe400078e9600 */
[----:B------:R-:W-:Y:S02]  /*e590*/  PRMT R2, RZ, 0x7610, R2 ;  /* 0x00007610ff027816 */ /* 0x000fe40000000002 */
[----:B------:R-:W-:Y:S02]  /*e5a0*/  PRMT R0, RZ, 0x7610, R0 ;  /* 0x00007610ff007816 */ /* 0x000fe40000000000 */
[----:B---3--:R-:W-:-:S04]  /*e5b0*/  IADD3 R12, P2, R12, UR52, RZ ;  /* 0x000000340c0c7c10 */ /* 0x008fc8000ff5e0ff */
[----:B--2---:R-:W-:Y:S01]  /*e5c0*/  IADD3.X R14, R14, UR38, RZ, P2, !PT ;  /* 0x000000260e0e7c10 */ /* 0x004fe200097fe4ff */
[----:B------:R1:W-:Y:S01]  /*e5d0*/  STL [R1+0xc8], R12 ;  /* 0x0000c80c01007387 */ /* 0x0003e20000100800 */
[----:B------:R-:W-:-:S03]  /*e5e0*/  ISETP.GE.U32.AND P2, PT, R12, UR4, PT ;  /* 0x000000040c007c0c */ /* 0x000fc6000bf46070 */
[----:B------:R1:W-:Y:S01]  /*e5f0*/  STL [R1+0xcc], R14 ;  /* 0x0000cc0e01007387 */ /* 0x0003e20000100800 */
[----:B------:R-:W-:-:S13]  /*e600*/  ISETP.GE.U32.AND.EX P0, PT, R14, UR5, PT, P2 ;  /* 0x000000050e007c0c */ /* 0x000fda000bf06120 */
[----:B-1----:R-:W-:Y:S05]  /*e610*/  @P0 BRA `(.L_x_227) ;  /* 0x00000004005c0947 */ /* 0x002fea0003800000 */
[----:B------:R-:W-:Y:S01]  /*e620*/  ULDC.64 UR4, c[0x0][0x8d0] ;  /* 0x0002340000047ab9 */ /* 0x000fe20000000a00 */
[----:B------:R-:W1:Y:S01]  /*e630*/  S2R R11, SR_CTAID.X ;  /* 0x00000000000b7919 */ /* 0x000e620000002500 */
[----:B------:R-:W-:Y:S01]  /*e640*/  ISETP.NE.U32.AND P0, PT, RZ, UR4, PT ;  /* 0x00000004ff007c0c */ /* 0x000fe2000bf05070 */
[----:B------:R-:W-:Y:S01]  /*e650*/  ULDC UR7, c[0x0][0x8d8] ;  /* 0x0002360000077ab9 */ /* 0x000fe20000000800 */
[----:B------:R-:W-:Y:S01]  /*e660*/  IMAD.MOV.U32 R2, RZ, RZ, R12 ;  /* 0x000000ffff027224 */ /* 0x000fe200078e000c */
[----:B------:R-:W2:Y:S01]  /*e670*/  S2R R10, SR_CTAID.Y ;  /* 0x00000000000a7919 */ /* 0x000ea20000002600 */
[----:B------:R-:W-:Y:S02]  /*e680*/  ISETP.NE.AND.EX P0, PT, RZ, UR5, PT, P0 ;  /* 0x00000005ff007c0c */ /* 0x000fe4000bf05300 */
[----:B------:R-:W-:-:S11]  /*e690*/  MOV R3, R14 ;  /* 0x0000000e00037202 */ /* 0x000fd60000000f00 */
[----:B------:R-:W-:Y:S05]  /*e6a0*/  @!P0 BRA `(.L_x_228) ;  /* 0x0000000000288947 */ /* 0x000fea0003800000 */
[----:B------:R-:W-:Y:S02]  /*e6b0*/  ULDC UR6, c[0x0][0x8dc] ;  /* 0x0002370000067ab9 */ /* 0x000fe40000000800 */
[----:B------:R-:W-:-:S04]  /*e6c0*/  IADD3 R7, P0, R12, UR6, RZ ;  /* 0x000000060c077c10 */ /* 0x000fc8000ff1e0ff */
[----:B------:R-:W-:-:S05]  /*e6d0*/  IADD3.X R13, RZ, R14, RZ, P0, !PT ;  /* 0x0000000eff0d7210 */ /* 0x000fca00007fe4ff */
[----:B------:R-:W-:-:S04]  /*e6e0*/  IMAD.WIDE.U32 R4, R13, UR4, RZ ;  /* 0x000000040d047c25 */ /* 0x000fc8000f8e00ff */
[----:B------:R-:W-:-:S04]  /*e6f0*/  IMAD.WIDE.U32 R4, P0, R7, UR5, R4 ;  /* 0x0000000507047c25 */ /* 0x000fc8000f800004 */
[----:B------:R-:W-:Y:S01]  /*e700*/  IMAD.WIDE.U32 R6, R7, UR4, RZ ;  /* 0x0000000407067c25 */ /* 0x000fe2000f8e00ff */
[----:B------:R-:W-:-:S03]  /*e710*/  MOV R2, R5 ;  /* 0x0000000500027202 */ /* 0x000fc60000000f00 */
[----:B------:R-:W-:Y:S01]  /*e720*/  IMAD.X R3, RZ, RZ, RZ, P0 ;  /* 0x000000ffff037224 */ /* 0x000fe200000e06ff */
[----:B------:R-:W-:-:S05]  /*e730*/  IADD3 RZ, P0, R7, R4, RZ ;  /* 0x0000000407ff7210 */ /* 0x000fca0007f1e0ff */
[----:B------:R-:W-:-:S08]  /*e740*/  IMAD.WIDE.U32.X R2, R13, UR5, R2, P0 ;  /* 0x000000050d027c25 */ /* 0x000fd000080e0402 */
.L_x_228:
[--C-:B------:R-:W-:Y:S01]  /*e750*/  SHF.R.U64 R6, R2, UR7, R3.reuse ;  /* 0x0000000702067c19 */ /* 0x100fe20008001203 */
[----:B------:R-:W-:Y:S01]  /*e760*/  ULDC.64 UR4, c[0x0][0x8c8] ;  /* 0x0002320000047ab9 */ /* 0x000fe20000000a00 */
[----:B------:R-:W-:Y:S01]  /*e770*/  SHF.R.U32.HI R2, RZ, UR7, R3 ;  /* 0x00000007ff027c19 */ /* 0x000fe20008011603 */
[----:B------:R-:W3:Y:S01]  /*e780*/  LDC R16, c[0x0][0x144] ;  /* 0x00005100ff107b82 */ /* 0x000ee20000000800 */
[----:B------:R-:W-:Y:S01]  /*e790*/  IADD3 R5, P0, RZ, -R6, RZ ;  /* 0x80000006ff057210 */ /* 0x000fe20007f1e0ff */
[----:B------:R-:W-:Y:S01]  /*e7a0*/  ULDC.64 UR8, c[0x0][0x8e8] ;  /* 0x00023a0000087ab9 */ /* 0x000fe20000000a00 */
[----:B------:R-:W-:Y:S01]  /*e7b0*/  MOV R3, R14 ;  /* 0x0000000e00037202 */ /* 0x000fe20000000f00 */
[----:B------:R-:W-:Y:S01]  /*e7c0*/  ULDC UR6, c[0x0][0x8b0] ;  /* 0x00022c0000067ab9 */ /* 0x000fe20000000800 */
[----:B------:R-:W-:Y:S02]  /*e7d0*/  IADD3.X R2, RZ, ~R2, RZ, P0, !PT ;  /* 0x80000002ff027210 */ /* 0x000fe400007fe4ff */
[----:B-1----:R-:W-:Y:S01]  /*e7e0*/  I2FP.F32.U32 R7, R11 ;  /* 0x0000000b00077245 */ /* 0x002fe20000201000 */
[----:B------:R-:W1:Y:S01]  /*e7f0*/  LDC R13, c[0x0][0x148] ;  /* 0x00005200ff0d7b82 */ /* 0x000e620000000800 */
[----:B------:R-:W-:Y:S01]  /*e800*/  ISETP.NE.U32.AND P0, PT, RZ, UR8, PT ;  /* 0x00000008ff007c0c */ /* 0x000fe2000bf05070 */
[----:B------:R-:W-:-:S02]  /*e810*/  IMAD R4, R2, UR4, RZ ;  /* 0x0000000402047c24 */ /* 0x000fc4000f8e02ff */
[----:B------:R-:W-:Y:S01]  /*e820*/  IMAD.MOV.U32 R2, RZ, RZ, R12 ;  /* 0x000000ffff027224 */ /* 0x000fe200078e000c */
[----:B------:R-:W-:-:S03]  /*e830*/  ISETP.NE.AND.EX P0, PT, RZ, UR9, PT, P0 ;  /* 0x00000009ff007c0c */ /* 0x000fc6000bf05300 */
[----:B------:R-:W-:Y:S01]  /*e840*/  IMAD.WIDE.U32 R2, R5, UR4, R2 ;  /* 0x0000000405027c25 */ /* 0x000fe2000f8e0002 */
[----:B------:R-:W-:-:S03]  /*e850*/  ULDC UR4, c[0x0][0x150] ;  /* 0x0000540000047ab9 */ /* 0x000fc60000000800 */
[----:B------:R-:W-:Y:S02]  /*e860*/  IMAD R5, R5, UR5, R4 ;  /* 0x0000000505057c24 */ /* 0x000fe4000f8e0204 */
[----:B------:R-:W-:Y:S01]  /*e870*/  FMUL R4, R7, UR4 ;  /* 0x0000000407047c20 */ /* 0x000fe20008400000 */
[----:B------:R-:W-:Y:S01]  /*e880*/  ULDC UR4, c[0x0][0x8c0] ;  /* 0x0002300000047ab9 */ /* 0x000fe20000000800 */
[----:B------:R-:W-:Y:S01]  /*e890*/  ULDC UR5, c[0x0][0x154] ;  /* 0x0000550000057ab9 */ /* 0x000fe20000000800 */
[----:B------:R-:W-:-:S03]  /*e8a0*/  IADD3 R3, R3, R5, RZ ;  /* 0x0000000503037210 */ /* 0x000fc60007ffe0ff */
[----:B------:R-:W4:Y:S01]  /*e8b0*/  F2I.U32.TRUNC.NTZ R4, R4 ;  /* 0x0000000400047305 */ /* 0x000f22000020f000 */
[----:B------:R-:W-:Y:S02]  /*e8c0*/  SHF.R.U64 R7, R2, UR4, R3 ;  /* 0x0000000402077c19 */ /* 0x000fe40008001203 */
[----:B--2---:R-:W-:-:S05]  /*e8d0*/  I2FP.F32.U32 R2, R10 ;  /* 0x0000000a00027245 */ /* 0x004fca0000201000 */
[----:B------:R-:W-:Y:S01]  /*e8e0*/  FMUL R5, R2, UR5 ;  /* 0x0000000502057c20 */ /* 0x000fe20008400000 */
[----:B------:R-:W-:Y:S01]  /*e8f0*/  SHF.R.U32.HI R2, RZ, UR4, R3 ;  /* 0x00000004ff027c19 */ /* 0x000fe20008011603 */
[----:B------:R-:W-:Y:S02]  /*e900*/  ULDC UR4, c[0x0][0x900] ;  /* 0x0002400000047ab9 */ /* 0x000fe40000000800 */
[----:B------:R2:W1:Y:S01]  /*e910*/  F2I.U32.TRUNC.NTZ R15, R5 ;  /* 0x00000005000f7305 */ /* 0x000462000020f000 */
[--C-:B------:R-:W-:Y:S02]  /*e920*/  SHF.R.U64 R14, R7, UR6, R2.reuse ;  /* 0x00000006070e7c19 */ /* 0x100fe40008001202 */
[----:B------:R-:W-:Y:S01]  /*e930*/  SHF.R.U32.HI R3, RZ, UR6, R2 ;  /* 0x00000006ff037c19 */ /* 0x000fe20008011602 */
[----:B----4-:R-:W-:-:S03]  /*e940*/  IMAD.MOV R2, RZ, RZ, -R4 ;  /* 0x000000ffff027224 */ /* 0x010fc600078e0a04 */
[----:B------:R-:W-:Y:S01]  /*e950*/  SHF.R.U64 R12, R14, UR4, R3 ;  /* 0x000000040e0c7c19 */ /* 0x000fe20008001203 */
[----:B---3--:R-:W-:Y:S01]  /*e960*/  IMAD R17, R16, R2, R11 ;  /* 0x0000000210117224 */ /* 0x008fe200078e020b */
[----:B------:R-:W-:Y:S02]  /*e970*/  SHF.R.U32.HI R4, RZ, UR4, R3 ;  /* 0x00000004ff047c19 */ /* 0x000fe40008011603 */
[----:B------:R-:W-:Y:S02]  /*e980*/  MOV R2, R12 ;  /* 0x0000000c00027202 */ /* 0x000fe40000000f00 */
[----:B------:R-:W-:Y:S01]  /*e990*/  MOV R3, R4 ;  /* 0x0000000400037202 */ /* 0x000fe20000000f00 */
[----:B--2---:R-:W-:Y:S06]  /*e9a0*/  @!P0 BRA `(.L_x_229) ;  /* 0x0000000000288947 */ /* 0x004fec0003800000 */
[----:B------:R-:W-:Y:S02]  /*e9b0*/  ULDC UR4, c[0x0][0x8f4] ;  /* 0x00023d0000047ab9 */ /* 0x000fe40000000800 */
[----:B------:R-:W-:-:S05]  /*e9c0*/  IADD3 R3, P0, R12, UR4, RZ ;  /* 0x000000040c037c10 */ /* 0x000fca000ff1e0ff */
[----:B------:R-:W-:-:S04]  /*e9d0*/  IMAD.X R11, RZ, RZ, R4, P0 ;  /* 0x000000ffff0b7224 */ /* 0x000fc800000e0604 */
[----:B------:R-:W-:-:S04]  /*e9e0*/  IMAD.WIDE.U32 R4, R11, UR8, RZ ;  /* 0x000000080b047c25 */ /* 0x000fc8000f8e00ff */
[----:B------:R-:W-:-:S04]  /*e9f0*/  IMAD.WIDE.U32 R4, P0, R3, UR9, R4 ;  /* 0x0000000903047c25 */ /* 0x000fc8000f800004 */
[----:B------:R-:W-:Y:S01]  /*ea00*/  IMAD.WIDE.U32 R2, R3, UR8, RZ ;  /* 0x0000000803027c25 */ /* 0x000fe2000f8e00ff */
[----:B------:R-:W-:-:S04]  /*ea10*/  MOV R2, R5 ;  /* 0x0000000500027202 */ /* 0x000fc80000000f00 */
[----:B------:R-:W-:Y:S02]  /*ea20*/  IADD3 RZ, P1, R3, R4, RZ ;  /* 0x0000000403ff7210 */ /* 0x000fe40007f3e0ff */
[----:B------:R-:W-:-:S03]  /*ea30*/  IADD3.X R3, RZ, RZ, RZ, P0, !PT ;  /* 0x000000ffff037210 */ /* 0x000fc600007fe4ff */
[----:B------:R-:W-:-:S08]  /*ea40*/  IMAD.WIDE.U32.X R2, R11, UR9, R2, P1 ;  /* 0x000000090b027c25 */ /* 0x000fd000088e0402 */
.L_x_229:
[----:B------:R-:W2:Y:S01]  /*ea50*/  LDC R4, c[0x0][0x904] ;  /* 0x00024100ff047b82 */ /* 0x000ea20000000800 */
[----:B------:R-:W-:Y:S01]  /*ea60*/  ULDC UR4, c[0x0][0x8f0] ;  /* 0x00023c0000047ab9 */ /* 0x000fe20000000800 */
[----:B------:R-:W-:Y:S01]  /*ea70*/  LOP3.LUT R14, R14, UR18, RZ, 0xc0, !PT ;  /* 0x000000120e0e7c12 */ /* 0x000fe2000f8ec0ff */
[----:B-1----:R-:W-:Y:S01]  /*ea80*/  IMAD.MOV R15, RZ, RZ, -R15 ;  /* 0x000000ffff0f7224 */ /* 0x002fe200078e0a0f */
[----:B------:R-:W-:Y:S01]  /*ea90*/  SHF.R.U64 R3, R2, UR4, R3 ;  /* 0x0000000402037c19 */ /* 0x000fe20008001203 */
[----:B------:R-:W-:Y:S01]  /*eaa0*/  ULDC UR4, c[0x0][0x8e0] ;  /* 0x0002380000047ab9 */ /* 0x000fe20000000800 */
[----:B------:R-:W-:Y:S01]  /*eab0*/  ULDC UR5, c[0x0][0x8b8] ;  /* 0x00022e0000057ab9 */ /* 0x000fe20000000800 */
[----:B------:R-:W-:Y:S02]  /*eac0*/  MOV R2, 0x1 ;  /* 0x0000000100027802 */ /* 0x000fe40000000f00 */
[C---:B------:R-:W-:Y:S01]  /*ead0*/  IADD3 R5, -R3.reuse, RZ, RZ ;  /* 0x000000ff03057210 */ /* 0x040fe20007ffe1ff */
[----:B------:R-:W-:Y:S01]  /*eae0*/  IMAD R14, R3, UR17, R14 ;  /* 0x00000011030e7c24 */ /* 0x000fe2000f8e020e */
[----:B------:R-:W-:-:S03]  /*eaf0*/  LOP3.LUT R3, R7, UR15, RZ, 0xc0, !PT ;  /* 0x0000000f07037c12 */ /* 0x000fc6000f8ec0ff */
[----:B------:R-:W-:Y:S01]  /*eb00*/  IMAD R12, R5, UR4, R12 ;  /* 0x00000004050c7c24 */ /* 0x000fe2000f8e020c */
[----:B------:R-:W-:-:S03]  /*eb10*/  ULDC UR4, c[0x0][0x8a8] ;  /* 0x00022a0000047ab9 */ /* 0x000fc60000000800 */
[----:B------:R-:W-:Y:S01]  /*eb20*/  IMAD R12, R12, UR4, R3 ;  /* 0x000000040c0c7c24 */ /* 0x000fe2000f8e0203 */
[----:B--2---:R-:W-:Y:S01]  /*eb30*/  ISETP.NE.AND P0, PT, R4, 0x1, PT ;  /* 0x000000010400780c */ /* 0x004fe20003f05270 */
[----:B------:R-:W-:-:S12]  /*eb40*/  IMAD.MOV.U32 R4, RZ, RZ, R6 ;  /* 0x000000ffff047224 */ /* 0x000fd800078e0006 */
[----:B------:R-:W-:-:S04]  /*eb50*/  @P0 IMAD R17, R13, R15, R10 ;  /* 0x0000000f0d110224 */ /* 0x000fc800078e020a */
[----:B------:R-:W-:-:S05]  /*eb60*/  IMAD R7, R14, UR5, R17 ;  /* 0x000000050e077c24 */ /* 0x000fca000f8e0211 */
[----:B------:R-:W-:Y:S02]  /*eb70*/  SEL R5, R12, R7, !P0 ;  /* 0x000000070c057207 */ /* 0x000fe40004000000 */
[----:B------:R-:W-:-:S07]  /*eb80*/  SEL R7, R7, R12, !P0 ;  /* 0x0000000c07077207 */ /* 0x000fce0004000000 */
.L_x_227:
[----:B------:R-:W-:Y:S05]  /*eb90*/  BSYNC B1 ;  /* 0x0000000000017941 */ /* 0x000fea0003800000 */
.L_x_226:
[----:B------:R-:W-:-:S13]  /*eba0*/  LOP3.LUT P0, RZ, R2, 0xff, RZ, 0xc0, !PT ;  /* 0x000000ff02ff7812 */ /* 0x000fda000780c0ff */
[----:B------:R-:W-:Y:S05]  /*ebb0*/  @P0 BRA `(.L_x_230) ;  /* 0xfffffff400140947 */ /* 0x000fea000383ffff */
[----:B------:R-:W-:Y:S05]  /*ebc0*/  BSYNC B0 ;  /* 0x0000000000007941 */ /* 0x000fea0003800000 */
.L_x_219:
[----:B------:R-:W-:-:S03]  /*ebd0*/  UMOV UR4, 0xffffffff ;  /* 0xffffffff00047882 */ /* 0x000fc60000000000 */
[----:B------:R-:W-:Y:S05]  /*ebe0*/  BRA.DIV UR4, `(.L_x_231) ;  /* 0x0000000e04647947 */ /* 0x000fea000b800000 */
[----:B------:R-:W-:-:S13]  /*ebf0*/  ELECT P6, URZ, PT ;  /* 0x00000000003f782f */ /* 0x000fda00038c0000 */
.L_x_268:
[----:B------:R-:W-:Y:S04]  /*ec00*/  BSSY B0, `(.L_x_232) ;  /* 0x0000050000007945 */ /* 0x000fe80003800000 */
[----:B------:R-:W-:Y:S05]  /*ec10*/  @!P6 BRA `(.L_x_233) ;  /* 0x000000040038e947 */ /* 0x000fea0003800000 */
[----:B------:R-:W-:-:S04]  /*ec20*/  ULOP3.LUT UR4, UR45, 0x2, URZ, 0xfc, !UPT ;  /* 0x000000022d047892 */ /* 0x000fc8000f8efc3f */
[----:B------:R-:W-:-:S06]  /*ec30*/  UISETP.NE.AND UP0, UPT, UR4, 0x3, UPT ;  /* 0x000000030400788c */ /* 0x000fcc000bf05270 */
[----:B------:R-:W-:-:S13]  /*ec40*/  PLOP3.LUT P0, PT, PT, PT, UP0, 0x80, 0x0 ;  /* 0x000000000000781c */ /* 0x000fda0003f0f008 */
[----:B------:R-:W-:Y:S05]  /*ec50*/  @!P0 BRA `(.L_x_234) ;  /* 0x0000000000048947 */ /* 0x000fea0003800000 */
[----:B------:R-:W-:Y:S01]  /*ec60*/  BPT.TRAP 0x1 ;  /* 0x000000040000795c */ /* 0x000fe20000300000 */
.L_x_234:
[----:B------:R-:W1:Y:S01]  /*ec70*/  S2R R3, SR_CgaCtaId ;  /* 0x0000000000037919 */ /* 0x000e620000008800 */
[----:B------:R-:W-:Y:S02]  /*ec80*/  MOV R0, 0x400 ;  /* 0x0000040000007802 */ /* 0x000fe40000000f00 */
[----:B------:R-:W-:Y:S02]  /*ec90*/  SHF.L.U32 R2, R9, 0x1f, RZ ;  /* 0x0000001f09027819 */ /* 0x000fe400000006ff */
[----:B-1----:R-:W-:-:S04]  /*eca0*/  LEA R3, R3, R0, 0x18 ;  /* 0x0000000003037211 */ /* 0x002fc800078ec0ff */
[----:B------:R-:W-:-:S04]  /*ecb0*/  IADD3 R3, R3, 0x40, RZ ;  /* 0x0000004003037810 */ /* 0x000fc80007ffe0ff */
[C---:B------:R-:W-:Y:S01]  /*ecc0*/  LEA R5, R8.reuse, R3, 0x3 ;  /* 0x0000000308057211 */ /* 0x040fe200078e18ff */
[----:B------:R-:W-:-:S03]  /*ecd0*/  VIADD R8, R8, 0x1 ;  /* 0x0000000108087836 */ /* 0x000fc60000000000 */
[----:B------:R-:W1:Y:S02]  /*ece0*/  SYNCS.PHASECHK.TRANS64.TRYWAIT P0, [R5+URZ], R2 ;  /* 0x00000002050075a7 */ /* 0x000e64000800017f */
[----:B------:R-:W-:-:S04]  /*ecf0*/  ISETP.NE.AND P1, PT, R8, 0x8, PT ;  /* 0x000000080800780c */ /* 0x000fc80003f25270 */
[----:B------:R-:W-:Y:S02]  /*ed00*/  SEL R0, RZ, 0x1, P1 ;  /* 0x00000001ff007807 */ /* 0x000fe40000800000 */
[----:B------:R-:W-:Y:S02]  /*ed10*/  SEL R8, R8, RZ, P1 ;  /* 0x000000ff08087207 */ /* 0x000fe40000800000 */
[----:B------:R-:W-:Y:S02]  /*ed20*/  LOP3.LUT R9, R9, R0, RZ, 0x3c, !PT ;  /* 0x0000000009097212 */ /* 0x000fe400078e3cff */
[----:B------:R-:W-:Y:S02]  /*ed30*/  LEA R7, R8, R3, 0x3 ;  /* 0x0000000308077211 */ /* 0x000fe400078e18ff */
[----:B------:R-:W-:Y:S01]  /*ed40*/  SHF.L.U32 R4, R9, 0x1f, RZ ;  /* 0x0000001f09047819 */ /* 0x000fe200000006ff */
[----:B-1----:R-:W-:Y:S06]  /*ed50*/  @!P0 BRA `(.L_x_235) ;  /* 0x0000000c00288947 */ /* 0x002fec0003800000 */
.L_x_269:
[----:B------:R-:W2:Y:S01]  /*ed60*/  SYNCS.PHASECHK.TRANS64.TRYWAIT P0, [R7+URZ], R4 ;  /* 0x00000004070075a7 */ /* 0x000ea2000800017f */
[----:B------:R-:W-:-:S04]  /*ed70*/  IADD3 R0, R8, 0x1, RZ ;  /* 0x0000000108007810 */ /* 0x000fc80007ffe0ff */
[----:B------:R-:W-:-:S04]  /*ed80*/  ISETP.NE.AND P1, PT, R0, 0x8, PT ;  /* 0x000000080000780c */ /* 0x000fc80003f25270 */
[----:B-1----:R-:W-:Y:S02]  /*ed90*/  SEL R2, RZ, 0x1, P1 ;  /* 0x00000001ff027807 */ /* 0x002fe40000800000 */
[----:B------:R-:W-:Y:S02]  /*eda0*/  SEL R0, R0, RZ, P1 ;  /* 0x000000ff00007207 */ /* 0x000fe40000800000 */
[----:B------:R-:W-:-:S03]  /*edb0*/  LOP3.LUT R9, R9, R2, RZ, 0x3c, !PT ;  /* 0x0000000209097212 */ /* 0x000fc600078e3cff */
[----:B------:R-:W-:Y:S01]  /*edc0*/  IMAD R6, R0, 0x8, R3 ;  /* 0x0000000800067824 */ /* 0x000fe200078e0203 */
[----:B------:R-:W-:Y:S01]  /*edd0*/  SHF.L.U32 R5, R9, 0x1f, RZ ;  /* 0x0000001f09057819 */ /* 0x000fe200000006ff */
[----:B--2---:R-:W-:Y:S06]  /*ede0*/  @!P0 BRA `(.L_x_236) ;  /* 0x0000000c00188947 */ /* 0x004fec0003800000 */
.L_x_270:
[----:B------:R-:W2:Y:S01]  /*edf0*/  SYNCS.PHASECHK.TRANS64.TRYWAIT P0, [R6+URZ], R5 ;  /* 0x00000005060075a7 */ /* 0x000ea2000800017f */
[----:B------:R-:W-:-:S04]  /*ee00*/  IADD3 R0, R0, 0x1, RZ ;  /* 0x0000000100007810 */ /* 0x000fc80007ffe0ff */
[----:B------:R-:W-:-:S04]  /*ee10*/  ISETP.NE.AND P1, PT, R0, 0x8, PT ;  /* 0x000000080000780c */ /* 0x000fc80003f25270 */
[----:B------:R-:W-:Y:S02]  /*ee20*/  SEL R2, RZ, 0x1, P1 ;  /* 0x00000001ff027807 */ /* 0x000fe40000800000 */
[----:B------:R-:W-:Y:S02]  /*ee30*/  SEL R0, R0, RZ, P1 ;  /* 0x000000ff00007207 */ /* 0x000fe40000800000 */
[----:B------:R-:W-:Y:S02]  /*ee40*/  LOP3.LUT R9, R9, R2, RZ, 0x3c, !PT ;  /* 0x0000000209097212 */ /* 0x000fe400078e3cff */
[----:B-1----:R-:W-:Y:S02]  /*ee50*/  LEA R7, R0, R3, 0x3 ;  /* 0x0000000300077211 */ /* 0x002fe400078e18ff */
[----:B------:R-:W-:Y:S01]  /*ee60*/  SHF.L.U32 R4, R9, 0x1f, RZ ;  /* 0x0000001f09047819 */ /* 0x000fe200000006ff */
[----:B--2---:R-:W-:Y:S06]  /*ee70*/  @!P0 BRA `(.L_x_237) ;  /* 0x0000000c00088947 */ /* 0x004fec0003800000 */
.L_x_271:
[----:B------:R-:W2:Y:S01]  /*ee80*/  SYNCS.PHASECHK.TRANS64.TRYWAIT P0, [R7+URZ], R4 ;  /* 0x00000004070075a7 */ /* 0x000ea2000800017f */
[----:B------:R-:W-:-:S05]  /*ee90*/  VIADD R0, R0, 0x1 ;  /* 0x0000000100007836 */ /* 0x000fca0000000000 */
[----:B------:R-:W-:-:S04]  /*eea0*/  ISETP.NE.AND P1, PT, R0, 0x8, PT ;  /* 0x000000080000780c */ /* 0x000fc80003f25270 */
[----:B------:R-:W-:Y:S02]  /*eeb0*/  SEL R2, RZ, 0x1, P1 ;  /* 0x00000001ff027807 */ /* 0x000fe40000800000 */
[----:B------:R-:W-:Y:S02]  /*eec0*/  SEL R0, R0, RZ, P1 ;  /* 0x000000ff00007207 */ /* 0x000fe40000800000 */
[----:B------:R-:W-:Y:S02]  /*eed0*/  LOP3.LUT R9, R9, R2, RZ, 0x3c, !PT ;  /* 0x0000000209097212 */ /* 0x000fe400078e3cff */
[----:B-1----:R-:W-:Y:S02]  /*eee0*/  LEA R6, R0, R3, 0x3 ;  /* 0x0000000300067211 */ /* 0x002fe400078e18ff */
[----:B------:R-:W-:Y:S01]  /*eef0*/  SHF.L.U32 R5, R9, 0x1f, RZ ;  /* 0x0000001f09057819 */ /* 0x000fe200000006ff */
[----:B--2---:R-:W-:Y:S06]  /*ef00*/  @!P0 BRA `(.L_x_238) ;  /* 0x0000000800f88947 */ /* 0x004fec0003800000 */
.L_x_272:
[----:B------:R-:W2:Y:S01]  /*ef10*/  SYNCS.PHASECHK.TRANS64.TRYWAIT P0, [R6+URZ], R5 ;  /* 0x00000005060075a7 */ /* 0x000ea2000800017f */
[----:B------:R-:W-:-:S04]  /*ef20*/  IADD3 R0, R0, 0x1, RZ ;  /* 0x0000000100007810 */ /* 0x000fc80007ffe0ff */
[----:B------:R-:W-:-:S04]  /*ef30*/  ISETP.NE.AND P1, PT, R0, 0x8, PT ;  /* 0x000000080000780c */ /* 0x000fc80003f25270 */
[----:B------:R-:W-:Y:S02]  /*ef40*/  SEL R2, RZ, 0x1, P1 ;  /* 0x00000001ff027807 */ /* 0x000fe40000800000 */
[----:B------:R-:W-:Y:S02]  /*ef50*/  SEL R0, R0, RZ, P1 ;  /* 0x000000ff00007207 */ /* 0x000fe40000800000 */
[----:B------:R-:W-:-:S03]  /*ef60*/  LOP3.LUT R9, R9, R2, RZ, 0x3c, !PT ;  /* 0x0000000209097212 */ /* 0x000fc600078e3cff */
[----:B-1----:R-:W-:Y:S01]  /*ef70*/  IMAD R7, R0, 0x8, R3 ;  /* 0x0000000800077824 */ /* 0x002fe200078e0203 */
[----:B------:R-:W-:Y:S01]  /*ef80*/  SHF.L.U32 R4, R9, 0x1f, RZ ;  /* 0x0000001f09047819 */ /* 0x000fe200000006ff */
[----:B--2---:R-:W-:Y:S06]  /*ef90*/  @!P0 BRA `(.L_x_239) ;  /* 0x0000000800e88947 */ /* 0x004fec0003800000 */
.L_x_273:
        /* <DEDUP_REMOVED lines=9> */
.L_x_274:
[----:B------:R-:W2:Y:S01]  /*f030*/  SYNCS.PHASECHK.TRANS64.TRYWAIT P0, [R6+URZ], R5 ;  /* 0x00000005060075a7 */ /* 0x000ea2000800017f */
[----:B------:R-:W-:-:S05]  /*f040*/  VIADD R0, R0, 0x1 ;  /* 0x0000000100007836 */ /* 0x000fca0000000000 */
[----:B------:R-:W-:-:S04]  /*f050*/  ISETP.NE.AND P1, PT, R0, 0x8, PT ;  /* 0x000000080000780c */ /* 0x000fc80003f25270 */
[----:B------:R-:W-:Y:S02]  /*f060*/  SEL R2, RZ, 0x1, P1 ;  /* 0x00000001ff027807 */ /* 0x000fe40000800000 */
[----:B------:R-:W-:Y:S02]  /*f070*/  SEL R0, R0, RZ, P1 ;  /* 0x000000ff00007207 */ /* 0x000fe40000800000 */
[----:B------:R-:W-:Y:S01]  /*f080*/  LOP3.LUT R2, R9, R2, RZ, 0x3c, !PT ;  /* 0x0000000209027212 */ /* 0x000fe200078e3cff */
[----:B--2---:R-:W-:Y:S06]  /*f090*/  @!P0 BRA `(.L_x_241) ;  /* 0x0000000800d08947 */ /* 0x004fec0003800000 */
.L_x_275:
[----:B------:R-:W-:Y:S02]  /*f0a0*/  LEA R3, R0, R3, 0x3 ;  /* 0x0000000300037211 */ /* 0x000fe400078e18ff */
[----:B------:R-:W-:-:S07]  /*f0b0*/  SHF.L.U32 R0, R2, 0x1f, RZ ;  /* 0x0000001f02007819 */ /* 0x000fce00000006ff */
.L_x_242:
[----:B---3--:R3:W4:Y:S02]  /*f0c0*/  SYNCS.PHASECHK.TRANS64.TRYWAIT P0, [R3+URZ], R0 ;  /* 0x00000000030075a7 */ /* 0x008724000800017f */
[----:B----4-:R-:W-:Y:S05]  /*f0d0*/  @!P0 NANOSLEEP.SYNCS 0x989680 ;  /* 0x009896800000895d */ /* 0x010fea0003900000 */
[----:B------:R-:W4:Y:S02]  /*f0e0*/  @!P0 SYNCS.PHASECHK.TRANS64 P0, [R3+URZ], R0 ;  /* 0x00000000030085a7 */ /* 0x000f24000800007f */
[----:B----4-:R-:W-:Y:S05]  /*f0f0*/  @!P0 BRA `(.L_x_242) ;  /* 0xfffffffc00f08947 */ /* 0x010fea000383ffff */
.L_x_233:
[----:B------:R-:W-:Y:S05]  /*f100*/  BSYNC B0 ;  /* 0x0000000000007941 */ /* 0x000fea0003800000 */
.L_x_232:
[----:B------:R-:W-:Y:S05]  /*f110*/  EXIT ;  /* 0x000000000000794d */ /* 0x000fea0003800000 */
.L_x_25:
[----:B---3--:R-:W-:-:S04]  /*f120*/  MOV R3, UR4 ;  /* 0x0000000400037c02 */ /* 0x008fc80008000f00 */
[----:B------:R3:W4:Y:S03]  /*f130*/  SYNCS.PHASECHK.TRANS64.TRYWAIT P0, [R3+URZ], R0 ;  /* 0x00000000030075a7 */ /* 0x000726000800017f */
[----:B----4-:R-:W-:Y:S05]  /*f140*/  @!P0 NANOSLEEP.SYNCS 0x989680 ;  /* 0x009896800000895d */ /* 0x010fea0003900000 */
[----:B------:R-:W4:Y:S02]  /*f150*/  @!P0 SYNCS.PHASECHK.TRANS64 P0, [R3+URZ], R0 ;  /* 0x00000000030085a7 */ /* 0x000f24000800007f */
[----:B----4-:R-:W-:Y:S05]  /*f160*/  @!P0 BRA `(.L_x_25) ;  /* 0xfffffffc00ec8947 */ /* 0x010fea000383ffff */
[----:B------:R-:W-:Y:S05]  /*f170*/  BRA `(.L_x_24) ;  /* 0xffffff3000f07947 */ /* 0x000fea000383ffff */
.L_x_31:
[----:B---3--:R-:W-:-:S04]  /*f180*/  IMAD.U32 R4, RZ, RZ, UR6 ;  /* 0x00000006ff047e24 */ /* 0x008fc8000f8e00ff */
[----:B------:R3:W4:Y:S03]  /*f190*/  SYNCS.PHASECHK.TRANS64.TRYWAIT P0, [R4+URZ], R3 ;  /* 0x00000003040075a7 */ /* 0x000726000800017f */
[----:B----4-:R-:W-:Y:S05]  /*f1a0*/  @!P0 NANOSLEEP.SYNCS 0x989680 ;  /* 0x009896800000895d */ /* 0x010fea0003900000 */
[----:B------:R-:W4:Y:S02]  /*f1b0*/  @!P0 SYNCS.PHASECHK.TRANS64 P0, [R4+URZ], R3 ;  /* 0x00000003040085a7 */ /* 0x000f24000800007f */
[----:B----4-:R-:W-:Y:S05]  /*f1c0*/  @!P0 BRA `(.L_x_31) ;  /* 0xfffffffc00ec8947 */ /* 0x010fea000383ffff */
[----:B------:R-:W-:Y:S05]  /*f1d0*/  BRA `(.L_x_30) ;  /* 0xffffff4400c07947 */ /* 0x000fea000383ffff */
.L_x_56:
[----:B--2---:R2:W3:Y:S02]  /*f1e0*/  SYNCS.PHASECHK.TRANS64.TRYWAIT P0, [R15+URZ+0x80], R4 ;  /* 0x000080040f0075a7 */ /* 0x0044e4000800017f */
[----:B---3--:R-:W-:Y:S05]  /*f1f0*/  @!P0 NANOSLEEP.SYNCS 0x989680 ;  /* 0x009896800000895d */ /* 0x008fea0003900000 */
[----:B------:R-:W3:Y:S02]  /*f200*/  @!P0 SYNCS.PHASECHK.TRANS64 P0, [R15+URZ+0x80], R4 ;  /* 0x000080040f0085a7 */ /* 0x000ee4000800007f */
[----:B---3--:R-:W-:Y:S05]  /*f210*/  @!P0 BRA `(.L_x_56) ;  /* 0xfffffffc00f08947 */ /* 0x008fea000383ffff */
[----:B------:R-:W-:Y:S05]  /*f220*/  BRA `(.L_x_243) ;  /* 0xffffff7400407947 */ /* 0x000fea000383ffff */
.L_x_67:
[----:B-1----:R1:W2:Y:S02]  /*f230*/  SYNCS.PHASECHK.TRANS64.TRYWAIT P2, [R20+URZ+0x80], R13 ;  /* 0x0000800d140075a7 */ /* 0x0022a4000804017f */
[----:B--2---:R-:W-:Y:S05]  /*f240*/  @!P2 NANOSLEEP.SYNCS 0x989680 ;  /* 0x009896800000a95d */ /* 0x004fea0003900000 */
[----:B------:R-:W2:Y:S02]  /*f250*/  @!P2 SYNCS.PHASECHK.TRANS64 P2, [R20+URZ+0x80], R13 ;  /* 0x0000800d1400a5a7 */ /* 0x000ea4000804007f */
[----:B--2---:R-:W-:Y:S05]  /*f260*/  @!P2 BRA `(.L_x_67) ;  /* 0xfffffffc00f0a947 */ /* 0x004fea000383ffff */
[----:B------:R-:W-:Y:S05]  /*f270*/  BRA `(.L_x_244) ;  /* 0xffffff7c00fc7947 */ /* 0x000fea000383ffff */
.L_x_78:
[----:B-1----:R1:W2:Y:S02]  /*f280*/  SYNCS.PHASECHK.TRANS64.TRYWAIT P2, [R14+URZ+0x80], R13 ;  /* 0x0000800d0e0075a7 */ /* 0x0022a4000804017f */
[----:B--2---:R-:W-:Y:S05]  /*f290*/  @!P2 NANOSLEEP.SYNCS 0x989680 ;  /* 0x009896800000a95d */ /* 0x004fea0003900000 */
[----:B------:R-:W2:Y:S02]  /*f2a0*/  @!P2 SYNCS.PHASECHK.TRANS64 P2, [R14+URZ+0x80], R13 ;  /* 0x0000800d0e00a5a7 */ /* 0x000ea4000804007f */
[----:B--2---:R-:W-:Y:S05]  /*f2b0*/  @!P2 BRA `(.L_x_78) ;  /* 0xfffffffc00f0a947 */ /* 0x004fea000383ffff */
[----:B------:R-:W-:Y:S05]  /*f2c0*/  BRA `(.L_x_245) ;  /* 0xffffff8800447947 */ /* 0x000fea000383ffff */
.L_x_89:
[----:B--2---:R2:W3:Y:S02]  /*f2d0*/  SYNCS.PHASECHK.TRANS64.TRYWAIT P2, [R14+URZ+0x80], R15 ;  /* 0x0000800f0e0075a7 */ /* 0x0044e4000804017f */
[----:B---3--:R-:W-:Y:S05]  /*f2e0*/  @!P2 NANOSLEEP.SYNCS 0x989680 ;  /* 0x009896800000a95d */ /* 0x008fea0003900000 */
[----:B------:R-:W3:Y:S02]  /*f2f0*/  @!P2 SYNCS.PHASECHK.TRANS64 P2, [R14+URZ+0x80], R15 ;  /* 0x0000800f0e00a5a7 */ /* 0x000ee4000804007f */
[----:B---3--:R-:W-:Y:S05]  /*f300*/  @!P2 BRA `(.L_x_89) ;  /* 0xfffffffc00f0a947 */ /* 0x008fea000383ffff */
[----:B------:R-:W-:Y:S05]  /*f310*/  BRA `(.L_x_246) ;  /* 0xffffff9000847947 */ /* 0x000fea000383ffff */
.L_x_100:
[----:B--2---:R2:W3:Y:S02]  /*f320*/  SYNCS.PHASECHK.TRANS64.TRYWAIT P2, [R14+URZ+0x80], R15 ;  /* 0x0000800f0e0075a7 */ /* 0x0044e4000804017f */
[----:B---3--:R-:W-:Y:S05]  /*f330*/  @!P2 NANOSLEEP.SYNCS 0x989680 ;  /* 0x009896800000a95d */ /* 0x008fea0003900000 */
[----:B------:R-:W3:Y:S02]  /*f340*/  @!P2 SYNCS.PHASECHK.TRANS64 P2, [R14+URZ+0x80], R15 ;  /* 0x0000800f0e00a5a7 */ /* 0x000ee4000804007f */
[----:B---3--:R-:W-:Y:S05]  /*f350*/  @!P2 BRA `(.L_x_100) ;  /* 0xfffffffc00f0a947 */ /* 0x008fea000383ffff */
[----:B------:R-:W-:Y:S05]  /*f360*/  BRA `(.L_x_247) ;  /* 0xffffff9800dc7947 */ /* 0x000fea000383ffff */
.L_x_111:
[----:B--2---:R2:W3:Y:S02]  /*f370*/  SYNCS.PHASECHK.TRANS64.TRYWAIT P2, [R14+URZ+0x80], R15 ;  /* 0x0000800f0e0075a7 */ /* 0x0044e4000804017f */
[----:B---3--:R-:W-:Y:S05]  /*f380*/  @!P2 NANOSLEEP.SYNCS 0x989680 ;  /* 0x009896800000a95d */ /* 0x008fea0003900000 */
[----:B------:R-:W3:Y:S02]  /*f390*/  @!P2 SYNCS.PHASECHK.TRANS64 P2, [R14+URZ+0x80], R15 ;  /* 0x0000800f0e00a5a7 */ /* 0x000ee4000804007f */
[----:B---3--:R-:W-:Y:S05]  /*f3a0*/  @!P2 BRA `(.L_x_111) ;  /* 0xfffffffc00f0a947 */ /* 0x008fea000383ffff */
[----:B------:R-:W-:Y:S05]  /*f3b0*/  BRA `(.L_x_248) ;  /* 0xffffffa400347947 */ /* 0x000fea000383ffff */
.L_x_122:
[----:B--2---:R2:W3:Y:S02]  /*f3c0*/  SYNCS.PHASECHK.TRANS64.TRYWAIT P2, [R14+URZ+0x80], R15 ;  /* 0x0000800f0e0075a7 */ /* 0x0044e4000804017f */
[----:B---3--:R-:W-:Y:S05]  /*f3d0*/  @!P2 NANOSLEEP.SYNCS 0x989680 ;  /* 0x009896800000a95d */ /* 0x008fea0003900000 */
[----:B------:R-:W3:Y:S02]  /*f3e0*/  @!P2 SYNCS.PHASECHK.TRANS64 P2, [R14+URZ+0x80], R15 ;  /* 0x0000800f0e00a5a7 */ /* 0x000ee4000804007f */
[----:B---3--:R-:W-:Y:S05]  /*f3f0*/  @!P2 BRA `(.L_x_122) ;  /* 0xfffffffc00f0a947 */ /* 0x008fea000383ffff */
[----:B------:R-:W-:Y:S05]  /*f400*/  BRA `(.L_x_249) ;  /* 0xffffffac00c07947 */ /* 0x000fea000383ffff */
.L_x_133:
[----:B--2---:R2:W3:Y:S02]  /*f410*/  SYNCS.PHASECHK.TRANS64.TRYWAIT P1, [R15+URZ+0x80], R14 ;  /* 0x0000800e0f0075a7 */ /* 0x0044e4000802017f */
[----:B---3--:R-:W-:Y:S05]  /*f420*/  @!P1 NANOSLEEP.SYNCS 0x989680 ;  /* 0x009896800000995d */ /* 0x008fea0003900000 */
[----:B------:R-:W3:Y:S02]  /*f430*/  @!P1 SYNCS.PHASECHK.TRANS64 P1, [R15+URZ+0x80], R14 ;  /* 0x0000800e0f0095a7 */ /* 0x000ee4000802007f */
[----:B---3--:R-:W-:Y:S05]  /*f440*/  @!P1 BRA `(.L_x_133) ;  /* 0xfffffffc00f09947 */ /* 0x008fea000383ffff */
[----:B------:R-:W-:Y:S05]  /*f450*/  BRA `(.L_x_250) ;  /* 0xffffffb800587947 */ /* 0x000fea000383ffff */
.L_x_149:
[----:B-1----:R-:W-:-:S04]  /*f460*/  MOV R3, UR4 ;  /* 0x0000000400037c02 */ /* 0x002fc80008000f00 */
[----:B------:R1:W2:Y:S03]  /*f470*/  SYNCS.PHASECHK.TRANS64.TRYWAIT P0, [R3+URZ+0xc8], R0 ;  /* 0x0000c800030075a7 */ /* 0x0002a6000800017f */
[----:B--2---:R-:W-:Y:S05]  /*f480*/  @!P0 NANOSLEEP.SYNCS 0x989680 ;  /* 0x009896800000895d */ /* 0x004fea0003900000 */
[----:B------:R-:W2:Y:S02]  /*f490*/  @!P0 SYNCS.PHASECHK.TRANS64 P0, [R3+URZ+0xc8], R0 ;  /* 0x0000c800030085a7 */ /* 0x000ea4000800007f */
[----:B--2---:R-:W-:Y:S05]  /*f4a0*/  @!P0 BRA `(.L_x_149) ;  /* 0xfffffffc00ec8947 */ /* 0x004fea000383ffff */
[----:B------:R-:W-:Y:S05]  /*f4b0*/  BRA `(.L_x_148) ;  /* 0xffffffd000407947 */ /* 0x000fea000383ffff */
.L_x_158:
[----:B-1----:R-:W-:-:S04]  /*f4c0*/  MOV R3, UR13 ;  /* 0x0000000d00037c02 */ /* 0x002fc80008000f00 */
[----:B------:R1:W2:Y:S03]  /*f4d0*/  SYNCS.PHASECHK.TRANS64.TRYWAIT P2, [R3+URZ+0xa0], R2 ;  /* 0x0000a002030075a7 */ /* 0x0002a6000804017f */
[----:B--2---:R-:W-:Y:S05]  /*f4e0*/  @!P2 NANOSLEEP.SYNCS 0x989680 ;  /* 0x009896800000a95d */ /* 0x004fea0003900000 */
[----:B------:R-:W2:Y:S02]  /*f4f0*/  @!P2 SYNCS.PHASECHK.TRANS64 P2, [R3+URZ+0xa0], R2 ;  /* 0x0000a0020300a5a7 */ /* 0x000ea4000804007f */
[----:B--2---:R-:W-:Y:S05]  /*f500*/  @!P2 BRA `(.L_x_158) ;  /* 0xfffffffc00eca947 */ /* 0x004fea000383ffff */
[----:B------:R-:W-:Y:S05]  /*f510*/  BRA `(.L_x_251) ;  /* 0xffffffd400347947 */ /* 0x000fea000383ffff */
.L_x_164:
[----:B-12---:R-:W-:-:S04]  /*f520*/  IMAD.U32 R3, RZ, RZ, UR13 ;  /* 0x0000000dff037e24 */ /* 0x006fc8000f8e00ff */
[----:B------:R1:W2:Y:S03]  /*f530*/  SYNCS.PHASECHK.TRANS64.TRYWAIT P2, [R3+URZ+0xa8], R2 ;  /* 0x0000a802030075a7 */ /* 0x0002a6000804017f */
[----:B--2---:R-:W-:Y:S05]  /*f540*/  @!P2 NANOSLEEP.SYNCS 0x989680 ;  /* 0x009896800000a95d */ /* 0x004fea0003900000 */
[----:B------:R-:W2:Y:S02]  /*f550*/  @!P2 SYNCS.PHASECHK.TRANS64 P2, [R3+URZ+0xa8], R2 ;  /* 0x0000a8020300a5a7 */ /* 0x000ea4000804007f */
[----:B--2---:R-:W-:Y:S05]  /*f560*/  @!P2 BRA `(.L_x_164) ;  /* 0xfffffffc00eca947 */ /* 0x004fea000383ffff */
[----:B------:R-:W-:Y:S05]  /*f570*/  BRA `(.L_x_252) ;  /* 0xffffffd4007c7947 */ /* 0x000fea000383ffff */
.L_x_170:
[----:B-123--:R-:W-:-:S04]  /*f580*/  MOV R3, UR13 ;  /* 0x0000000d00037c02 */ /* 0x00efc80008000f00 */
[----:B------:R1:W2:Y:S03]  /*f590*/  SYNCS.PHASECHK.TRANS64.TRYWAIT P2, [R3+URZ+0xb0], R2 ;  /* 0x0000b002030075a7 */ /* 0x0002a6000804017f */
[----:B--2---:R-:W-:Y:S05]  /*f5a0*/  @!P2 NANOSLEEP.SYNCS 0x989680 ;  /* 0x009896800000a95d */ /* 0x004fea0003900000 */
[----:B------:R-:W2:Y:S02]  /*f5b0*/  @!P2 SYNCS.PHASECHK.TRANS64 P2, [R3+URZ+0xb0], R2 ;  /* 0x0000b0020300a5a7 */ /* 0x000ea4000804007f */
[----:B--2---:R-:W-:Y:S05]  /*f5c0*/  @!P2 BRA `(.L_x_170) ;  /* 0xfffffffc00eca947 */ /* 0x004fea000383ffff */
[----:B------:R-:W-:Y:S05]  /*f5d0*/  BRA `(.L_x_253) ;  /* 0xffffffd400cc7947 */ /* 0x000fea000383ffff */
.L_x_176:
[----:B-1234-:R-:W-:-:S04]  /*f5e0*/  MOV R3, UR13 ;  /* 0x0000000d00037c02 */ /* 0x01efc80008000f00 */
[----:B------:R1:W2:Y:S03]  /*f5f0*/  SYNCS.PHASECHK.TRANS64.TRYWAIT P2, [R3+URZ+0xb8], R2 ;  /* 0x0000b802030075a7 */ /* 0x0002a6000804017f */
[----:B--2---:R-:W-:Y:S05]  /*f600*/  @!P2 NANOSLEEP.SYNCS 0x989680 ;  /* 0x009896800000a95d */ /* 0x004fea0003900000 */
[----:B------:R-:W2:Y:S02]  /*f610*/  @!P2 SYNCS.PHASECHK.TRANS64 P2, [R3+URZ+0xb8], R2 ;  /* 0x0000b8020300a5a7 */ /* 0x000ea4000804007f */
[----:B--2---:R-:W-:Y:S05]  /*f620*/  @!P2 BRA `(.L_x_176) ;  /* 0xfffffffc00eca947 */ /* 0x004fea000383ffff */
[----:B------:R-:W-:Y:S05]  /*f630*/  BRA `(.L_x_254) ;  /* 0xffffffd8001c7947 */ /* 0x000fea000383ffff */
.L_x_182:
[----:B-1234-:R-:W-:-:S04]  /*f640*/  IMAD.U32 R3, RZ, RZ, UR13 ;  /* 0x0000000dff037e24 */ /* 0x01efc8000f8e00ff */
[----:B------:R1:W2:Y:S03]  /*f650*/  SYNCS.PHASECHK.TRANS64.TRYWAIT P2, [R3+URZ+0xa0], R2 ;  /* 0x0000a002030075a7 */ /* 0x0002a6000804017f */
[----:B--2---:R-:W-:Y:S05]  /*f660*/  @!P2 NANOSLEEP.SYNCS 0x989680 ;  /* 0x009896800000a95d */ /* 0x004fea0003900000 */
[----:B------:R-:W2:Y:S02]  /*f670*/  @!P2 SYNCS.PHASECHK.TRANS64 P2, [R3+URZ+0xa0], R2 ;  /* 0x0000a0020300a5a7 */ /* 0x000ea4000804007f */
[----:B--2---:R-:W-:Y:S05]  /*f680*/  @!P2 BRA `(.L_x_182) ;  /* 0xfffffffc00eca947 */ /* 0x004fea000383ffff */
[----:B------:R-:W-:Y:S05]  /*f690*/  BRA `(.L_x_255) ;  /* 0xffffffd800707947 */ /* 0x000fea000383ffff */
.L_x_188:
[----:B-1234-:R-:W-:-:S04]  /*f6a0*/  MOV R3, UR13 ;  /* 0x0000000d00037c02 */ /* 0x01efc80008000f00 */
[----:B------:R1:W2:Y:S03]  /*f6b0*/  SYNCS.PHASECHK.TRANS64.TRYWAIT P2, [R3+URZ+0xa8], R2 ;  /* 0x0000a802030075a7 */ /* 0x0002a6000804017f */
[----:B--2---:R-:W-:Y:S05]  /*f6c0*/  @!P2 NANOSLEEP.SYNCS 0x989680 ;  /* 0x009896800000a95d */ /* 0x004fea0003900000 */
[----:B------:R-:W2:Y:S02]  /*f6d0*/  @!P2 SYNCS.PHASECHK.TRANS64 P2, [R3+URZ+0xa8], R2 ;  /* 0x0000a8020300a5a7 */ /* 0x000ea4000804007f */
[----:B--2---:R-:W-:Y:S05]  /*f6e0*/  @!P2 BRA `(.L_x_188) ;  /* 0xfffffffc00eca947 */ /* 0x004fea000383ffff */
[----:B------:R-:W-:Y:S05]  /*f6f0*/  BRA `(.L_x_256) ;  /* 0xffffffd800b47947 */ /* 0x000fea000383ffff */
.L_x_194:
[----:B-1234-:R-:W-:-:S04]  /*f700*/  MOV R3, UR13 ;  /* 0x0000000d00037c02 */ /* 0x01efc80008000f00 */
[----:B------:R1:W2:Y:S03]  /*f710*/  SYNCS.PHASECHK.TRANS64.TRYWAIT P2, [R3+URZ+0xb0], R2 ;  /* 0x0000b002030075a7 */ /* 0x0002a6000804017f */
[----:B--2---:R-:W-:Y:S05]  /*f720*/  @!P2 NANOSLEEP.SYNCS 0x989680 ;  /* 0x009896800000a95d */ /* 0x004fea0003900000 */
[----:B------:R-:W2:Y:S02]  /*f730*/  @!P2 SYNCS.PHASECHK.TRANS64 P2, [R3+URZ+0xb0], R2 ;  /* 0x0000b0020300a5a7 */ /* 0x000ea4000804007f */
[----:B--2---:R-:W-:Y:S05]  /*f740*/  @!P2 BRA `(.L_x_194) ;  /* 0xfffffffc00eca947 */ /* 0x004fea000383ffff */
[----:B------:R-:W-:Y:S05]  /*f750*/  BRA `(.L_x_257) ;  /* 0xffffffd800f87947 */ /* 0x000fea000383ffff */
.L_x_200:
[----:B-1234-:R-:W-:-:S04]  /*f760*/  IMAD.U32 R3, RZ, RZ, UR13 ;  /* 0x0000000dff037e24 */ /* 0x01efc8000f8e00ff */
[----:B------:R1:W2:Y:S03]  /*f770*/  SYNCS.PHASECHK.TRANS64.TRYWAIT P2, [R3+URZ+0xb8], R2 ;  /* 0x0000b802030075a7 */ /* 0x0002a6000804017f */
[----:B--2---:R-:W-:Y:S05]  /*f780*/  @!P2 NANOSLEEP.SYNCS 0x989680 ;  /* 0x009896800000a95d */ /* 0x004fea0003900000 */
[----:B------:R-:W2:Y:S02]  /*f790*/  @!P2 SYNCS.PHASECHK.TRANS64 P2, [R3+URZ+0xb8], R2 ;  /* 0x0000b8020300a5a7 */ /* 0x000ea4000804007f */
[----:B--2---:R-:W-:Y:S05]  /*f7a0*/  @!P2 BRA `(.L_x_200) ;  /* 0xfffffffc00eca947 */ /* 0x004fea000383ffff */
[----:B------:R-:W-:Y:S05]  /*f7b0*/  BRA `(.L_x_258) ;  /* 0xffffffdc003c7947 */ /* 0x000fea000383ffff */
.L_x_212:
[----:B-1----:R1:W2:Y:S02]  /*f7c0*/  SYNCS.PHASECHK.TRANS64.TRYWAIT P0, [R0+URZ+0xa0], R3 ;  /* 0x0000a003000075a7 */ /* 0x0022a4000800017f */
[----:B--2---:R-:W-:Y:S05]  /*f7d0*/  @!P0 NANOSLEEP.SYNCS 0x989680 ;  /* 0x009896800000895d */ /* 0x004fea0003900000 */
[----:B------:R-:W2:Y:S02]  /*f7e0*/  @!P0 SYNCS.PHASECHK.TRANS64 P0, [R0+URZ+0xa0], R3 ;  /* 0x0000a003000085a7 */ /* 0x000ea4000800007f */
[----:B--2---:R-:W-:Y:S05]  /*f7f0*/  @!P0 BRA `(.L_x_212) ;  /* 0xfffffffc00f08947 */ /* 0x004fea000383ffff */
[----:B------:R-:W-:Y:S05]  /*f800*/  BRA `(.L_x_259) ;  /* 0xffffffe400487947 */ /* 0x000fea000383ffff */
.L_x_214:
[----:B--2---:R2:W3:Y:S02]  /*f810*/  SYNCS.PHASECHK.TRANS64.TRYWAIT P0, [R0+URZ+0xa8], R3 ;  /* 0x0000a803000075a7 */ /* 0x0044e4000800017f */
[----:B---3--:R-:W-:Y:S05]  /*f820*/  @!P0 NANOSLEEP.SYNCS 0x989680 ;  /* 0x009896800000895d */ /* 0x008fea0003900000 */
[----:B------:R-:W3:Y:S02]  /*f830*/  @!P0 SYNCS.PHASECHK.TRANS64 P0, [R0+URZ+0xa8], R3 ;  /* 0x0000a803000085a7 */ /* 0x000ee4000800007f */
[----:B---3--:R-:W-:Y:S05]  /*f840*/  @!P0 BRA `(.L_x_214) ;  /* 0xfffffffc00f08947 */ /* 0x008fea000383ffff */
[----:B------:R-:W-:Y:S05]  /*f850*/  BRA `(.L_x_260) ;  /* 0xffffffe400447947 */ /* 0x000fea000383ffff */
.L_x_216:
[----:B---3--:R3:W4:Y:S02]  /*f860*/  SYNCS.PHASECHK.TRANS64.TRYWAIT P0, [R0+URZ+0xb0], R3 ;  /* 0x0000b003000075a7 */ /* 0x008724000800017f */
[----:B----4-:R-:W-:Y:S05]  /*f870*/  @!P0 NANOSLEEP.SYNCS 0x989680 ;  /* 0x009896800000895d */ /* 0x010fea0003900000 */
[----:B------:R-:W4:Y:S02]  /*f880*/  @!P0 SYNCS.PHASECHK.TRANS64 P0, [R0+URZ+0xb0], R3 ;  /* 0x0000b003000085a7 */ /* 0x000f24000800007f */
[----:B----4-:R-:W-:Y:S05]  /*f890*/  @!P0 BRA `(.L_x_216) ;  /* 0xfffffffc00f08947 */ /* 0x010fea000383ffff */
[----:B------:R-:W-:Y:S05]  /*f8a0*/  BRA `(.L_x_261) ;  /* 0xffffffe400407947 */ /* 0x000fea000383ffff */
.L_x_220:
[----:B------:R-:W-:Y:S01]  /*f8b0*/  BSSY B1, `(.L_x_262) ;  /* 0x0000006000017945 */ /* 0x000fe20003800000 */
[----:B------:R-:W-:-:S07]  /*f8c0*/  MOV R15, 0xffffffff ;  /* 0xffffffff000f7802 */ /* 0x000fce0000000f00 */
[----:B------:R-:W-:Y:S05]  /*f8d0*/  WARPSYNC.COLLECTIVE R15, `(.L_x_263) ;  /* 0x000000000f0c7348 */ /* 0x000fea0003c00000 */
[----:B------:R-:W-:Y:S02]  /*f8e0*/  ELECT P6, UR62, PT ;  /* 0x00000000003e782f */ /* 0x000fe400038c0000 */
[----:B------:R-:W-:Y:S01]  /*f8f0*/  MOV R14, UR62 ;  /* 0x0000003e000e7c02 */ /* 0x000fe20008000f00 */
[----:B------:R-:W-:Y:S10]  /*f900*/  ENDCOLLECTIVE ;  /* 0x000000000000791b */ /* 0x000ff40003800000 */
.L_x_263:
[----:B------:R-:W-:Y:S05]  /*f910*/  BSYNC B1 ;  /* 0x0000000000017941 */ /* 0x000fea0003800000 */
.L_x_262:
[----:B------:R-:W-:Y:S05]  /*f920*/  BRA `(.L_x_264) ;  /* 0xffffffe400c47947 */ /* 0x000fea000383ffff */
.L_x_223:
[----:B-1----:R1:W3:Y:S02]  /*f930*/  SYNCS.PHASECHK.TRANS64.TRYWAIT P0, [R12+URZ+0x40], R5 ;  /* 0x000040050c0075a7 */ /* 0x0022e4000800017f */
[----:B---3--:R-:W-:Y:S05]  /*f940*/  @!P0 NANOSLEEP.SYNCS 0x989680 ;  /* 0x009896800000895d */ /* 0x008fea0003900000 */
[----:B------:R-:W3:Y:S02]  /*f950*/  @!P0 SYNCS.PHASECHK.TRANS64 P0, [R12+URZ+0x40], R5 ;  /* 0x000040050c0085a7 */ /* 0x000ee4000800007f */
[----:B---3--:R-:W-:Y:S05]  /*f960*/  @!P0 BRA `(.L_x_223) ;  /* 0xfffffffc00f08947 */ /* 0x008fea000383ffff */
[----:B------:R-:W-:Y:S05]  /*f970*/  BRA `(.L_x_265) ;  /* 0xffffffe800007947 */ /* 0x000fea000383ffff */
.L_x_231:
[----:B------:R-:W-:Y:S01]  /*f980*/  BSSY B0, `(.L_x_266) ;  /* 0x0000006000007945 */ /* 0x000fe20003800000 */
[----:B------:R-:W-:-:S07]  /*f990*/  MOV R15, 0xffffffff ;  /* 0xffffffff000f7802 */ /* 0x000fce0000000f00 */
[----:B------:R-:W-:Y:S05]  /*f9a0*/  WARPSYNC.COLLECTIVE R15, `(.L_x_267) ;  /* 0x000000000f0c7348 */ /* 0x000fea0003c00000 */
[----:B------:R-:W-:Y:S02]  /*f9b0*/  ELECT P6, UR62, PT ;  /* 0x00000000003e782f */ /* 0x000fe400038c0000 */
[----:B------:R-:W-:Y:S01]  /*f9c0*/  MOV R14, UR62 ;  /* 0x0000003e000e7c02 */ /* 0x000fe20008000f00 */
[----:B------:R-:W-:Y:S10]  /*f9d0*/  ENDCOLLECTIVE ;  /* 0x000000000000791b */ /* 0x000ff40003800000 */
.L_x_267:
[----:B------:R-:W-:Y:S05]  /*f9e0*/  BSYNC B0 ;  /* 0x0000000000007941 */ /* 0x000fea0003800000 */
.L_x_266:
[----:B------:R-:W-:Y:S05]  /*f9f0*/  BRA `(.L_x_268) ;  /* 0xfffffff000807947 */ /* 0x000fea000383ffff */
.L_x_235:
[----:B-1----:R1:W2:Y:S02]  /*fa00*/  SYNCS.PHASECHK.TRANS64.TRYWAIT P0, [R5+URZ], R2 ;  /* 0x00000002050075a7 */ /* 0x0022a4000800017f */
[----:B--2---:R-:W-:Y:S05]  /*fa10*/  @!P0 NANOSLEEP.SYNCS 0x989680 ;  /* 0x009896800000895d */ /* 0x004fea0003900000 */
[----:B------:R-:W2:Y:S02]  /*fa20*/  @!P0 SYNCS.PHASECHK.TRANS64 P0, [R5+URZ], R2 ;  /* 0x00000002050085a7 */ /* 0x000ea4000800007f */
[----:B--2---:R-:W-:Y:S05]  /*fa30*/  @!P0 BRA `(.L_x_235) ;  /* 0xfffffffc00f08947 */ /* 0x004fea000383ffff */
[----:B------:R-:W-:Y:S05]  /*fa40*/  BRA `(.L_x_269) ;  /* 0xfffffff000c47947 */ /* 0x000fea000383ffff */
.L_x_236:
[----:B-1----:R1:W2:Y:S02]  /*fa50*/  SYNCS.PHASECHK.TRANS64.TRYWAIT P0, [R7+URZ], R4 ;  /* 0x00000004070075a7 */ /* 0x0022a4000800017f */
[----:B--2---:R-:W-:Y:S05]  /*fa60*/  @!P0 NANOSLEEP.SYNCS 0x989680 ;  /* 0x009896800000895d */ /* 0x004fea0003900000 */
[----:B------:R-:W2:Y:S02]  /*fa70*/  @!P0 SYNCS.PHASECHK.TRANS64 P0, [R7+URZ], R4 ;  /* 0x00000004070085a7 */ /* 0x000ea4000800007f */
[----:B--2---:R-:W-:Y:S05]  /*fa80*/  @!P0 BRA `(.L_x_236) ;  /* 0xfffffffc00f08947 */ /* 0x004fea000383ffff */
[----:B------:R-:W-:Y:S05]  /*fa90*/  BRA `(.L_x_270) ;  /* 0xfffffff000d47947 */ /* 0x000fea000383ffff */
.L_x_237:
[----:B-1----:R1:W2:Y:S02]  /*faa0*/  SYNCS.PHASECHK.TRANS64.TRYWAIT P0, [R6+URZ], R5 ;  /* 0x00000005060075a7 */ /* 0x0022a4000800017f */
[----:B--2---:R-:W-:Y:S05]  /*fab0*/  @!P0 NANOSLEEP.SYNCS 0x989680 ;  /* 0x009896800000895d */ /* 0x004fea0003900000 */
[----:B------:R-:W2:Y:S02]  /*fac0*/  @!P0 SYNCS.PHASECHK.TRANS64 P0, [R6+URZ], R5 ;  /* 0x00000005060085a7 */ /* 0x000ea4000800007f */
[----:B--2---:R-:W-:Y:S05]  /*fad0*/  @!P0 BRA `(.L_x_237) ;  /* 0xfffffffc00f08947 */ /* 0x004fea000383ffff */
[----:B------:R-:W-:Y:S05]  /*fae0*/  BRA `(.L_x_271) ;  /* 0xfffffff000e47947 */ /* 0x000fea000383ffff */
.L_x_238:
[----:B-1----:R1:W2:Y:S02]  /*faf0*/  SYNCS.PHASECHK.TRANS64.TRYWAIT P0, [R7+URZ], R4 ;  /* 0x00000004070075a7 */ /* 0x0022a4000800017f */
[----:B--2---:R-:W-:Y:S05]  /*fb00*/  @!P0 NANOSLEEP.SYNCS 0x989680 ;  /* 0x009896800000895d */ /* 0x004fea0003900000 */
[----:B------:R-:W2:Y:S02]  /*fb10*/  @!P0 SYNCS.PHASECHK.TRANS64 P0, [R7+URZ], R4 ;  /* 0x00000004070085a7 */ /* 0x000ea4000800007f */
[----:B--2---:R-:W-:Y:S05]  /*fb20*/  @!P0 BRA `(.L_x_238) ;  /* 0xfffffffc00f08947 */ /* 0x004fea000383ffff */
[----:B------:R-:W-:Y:S05]  /*fb30*/  BRA `(.L_x_272) ;  /* 0xfffffff000f47947 */ /* 0x000fea000383ffff */
.L_x_239:
[----:B-1----:R1:W2:Y:S02]  /*fb40*/  SYNCS.PHASECHK.TRANS64.TRYWAIT P0, [R6+URZ], R5 ;  /* 0x00000005060075a7 */ /* 0x0022a4000800017f */
[----:B--2---:R-:W-:Y:S05]  /*fb50*/  @!P0 NANOSLEEP.SYNCS 0x989680 ;  /* 0x009896800000895d */ /* 0x004fea0003900000 */
[----:B------:R-:W2:Y:S02]  /*fb60*/  @!P0 SYNCS.PHASECHK.TRANS64 P0, [R6+URZ], R5 ;  /* 0x00000005060085a7 */ /* 0x000ea4000800007f */
[----:B--2---:R-:W-:Y:S05]  /*fb70*/  @!P0 BRA `(.L_x_239) ;  /* 0xfffffffc00f08947 */ /* 0x004fea000383ffff */
[----:B------:R-:W-:Y:S05]  /*fb80*/  BRA `(.L_x_273) ;  /* 0xfffffff400047947 */ /* 0x000fea000383ffff */
.L_x_240:
[----:B-1----:R1:W2:Y:S02]  /*fb90*/  SYNCS.PHASECHK.TRANS64.TRYWAIT P0, [R7+URZ], R4 ;  /* 0x00000004070075a7 */ /* 0x0022a4000800017f */
[----:B--2---:R-:W-:Y:S05]  /*fba0*/  @!P0 NANOSLEEP.SYNCS 0x989680 ;  /* 0x009896800000895d */ /* 0x004fea0003900000 */
[----:B------:R-:W2:Y:S02]  /*fbb0*/  @!P0 SYNCS.PHASECHK.TRANS64 P0, [R7+URZ], R4 ;  /* 0x00000004070085a7 */ /* 0x000ea4000800007f */
[----:B--2---:R-:W-:Y:S05]  /*fbc0*/  @!P0 BRA `(.L_x_240) ;  /* 0xfffffffc00f08947 */ /* 0x004fea000383ffff */
[----:B------:R-:W-:Y:S05]  /*fbd0*/  BRA `(.L_x_274) ;  /* 0xfffffff400147947 */ /* 0x000fea000383ffff */
.L_x_241:
[----:B--2---:R2:W3:Y:S02]  /*fbe0*/  SYNCS.PHASECHK.TRANS64.TRYWAIT P0, [R6+URZ], R5 ;  /* 0x00000005060075a7 */ /* 0x0044e4000800017f */
[----:B---3--:R-:W-:Y:S05]  /*fbf0*/  @!P0 NANOSLEEP.SYNCS 0x989680 ;  /* 0x009896800000895d */ /* 0x008fea0003900000 */
[----:B------:R-:W3:Y:S02]  /*fc00*/  @!P0 SYNCS.PHASECHK.TRANS64 P0, [R6+URZ], R5 ;  /* 0x00000005060085a7 */ /* 0x000ee4000800007f */
[----:B---3--:R-:W-:Y:S05]  /*fc10*/  @!P0 BRA `(.L_x_241) ;  /* 0xfffffffc00f08947 */ /* 0x008fea000383ffff */
[----:B------:R-:W-:Y:S05]  /*fc20*/  BRA `(.L_x_275) ;  /* 0xfffffff4001c7947 */ /* 0x000fea000383ffff */
.L_x_276:
[----:B------:R-:W-:-:S00]  /*fc30*/  BRA `(.L_x_276) ;  /* 0xfffffffc00fc7947 */ /* 0x000fc0000383ffff */
[----:B------:R-:W-:-:S00]  /*fc40*/  NOP ;  /* 0x0000000000007918 */ /* 0x000fc00000000000 */
        /* <DEDUP_REMOVED lines=11> */
.L_x_277:


//--------------------- .nv.global.init           --------------------------
	.section	.nv.global.init,"aw",@progbits
.nv.global.init:
	.type		$str$24,@object
	.size		$str$24,($str$25 - $str$24)
$str$24:
        /*0000*/ 	.byte	0x28, 0x61, 0x64, 0x64, 0x72, 0x65, 0x73, 0x73, 0x20, 0x26, 0x20, 0x6d, 0x61, 0x73, 0x6b, 0x29
        /*0010*/ 	.byte	0x20, 0x3d, 0x3d, 0x20, 0x30, 0x00
	.type		$str$25,@object
	.size		$str$25,(__unnamed_1 - $str$25)
$str$25:
        /*0016*/ 	.byte	0x2f, 0x74, 0x6d, 0x70, 0x2f, 0x63, 0x75, 0x74, 0x6c, 0x61, 0x73, 0x73, 0x5f, 0x73, 0x77, 0x65
        /*0026*/ 	.byte	0x65, 0x70, 0x5f, 0x73, 0x72, 0x63, 0x2f, 0x69, 0x6e, 0x63, 0x6c, 0x75, 0x64, 0x65, 0x2f, 0x63
        /*0036*/ 	.byte	0x75, 0x74, 0x65, 0x2f, 0x70, 0x6f, 0x69, 0x6e, 0x74, 0x65, 0x72, 0x5f, 0x66, 0x6c, 0x61, 0x67
        /*0046*/ 	.byte	0x67, 0x65, 0x64, 0x2e, 0x68, 0x70, 0x70, 0x00
	.type		__unnamed_1,@object
	.size		__unnamed_1,(__unnamed_2 - __unnamed_1)
__unnamed_1:
        /* <DEDUP_REMOVED lines=28> */
        /*020e*/ 	.byte	0x3a, 0x43, 0x3c, 0x34, 0x30, 0x39, 0x36, 0x3e, 0x3e, 0x3e, 0x3e, 0x3e, 0x5d, 0x00
	.type		__unnamed_2,@object
	.size		__unnamed_2,(.L_1 - __unnamed_2)
__unnamed_2:
        /* <DEDUP_REMOVED lines=29> */
.L_1:


//--------------------- .nv.shared._ZN7cutlass13device_kernelINS_4gemm6kernel13GemmUniversalIN4cute5tupleIJiiiiEEENS1_10collective13CollectiveMmaINS1_37MainloopSm90TmaGmmaWarpSpecializedFP8ILi8ENS5_IJNS4_1CILi2EEENSA_ILi1EEESC_EEENS1_35KernelTmaWarpSpecializedCooperativeEEENS5_IJNSA_ILi128EEENSA_ILi256EEENSA_ILi64EEEEEENS_12float_e4m3_tENS5_IJlSC_lEEESK_SL_NS4_8TiledMMAINS4_8MMA_AtomIJNS4_4SM904GMMA31MMA_64x256x32_F32E4M3E4M3_SS_TNILNSP_7ScaleInE1ELSR_1EEEEEENS4_6LayoutISD_NS5_IJSC_NSA_ILi0EEESV_EEEEENS5_IJNS4_10UnderscoreESY_SY_EEEEENS4_13SM90_TMA_LOADENS4_14ComposedLayoutINS4_7SwizzleILi2ELi4ELi3EEENS4_18smem_ptr_flag_bitsILi8EEENSU_INS5_IJNSA_ILi8EEESI_EEENS5_IJSI_SC_EEEEEEEvNS4_8identityENS4_23SM90_TMA_LOAD_MULTICASTES1B_vS1C_EENS_8epilogue10collective18CollectiveEpilogueINS1F_22Sm90TmaWarpSpecializedILi4ELi2ELi16ELb0ELb0EEEJSJ_NS5_IJSG_NSA_ILi32EEEEEESK_SL_SK_SL_NS1F_6fusion15FusionCallbacksIS1J_NS1M_23LinCombPerRowBiasEltActINS1F_6thread4ReLuESK_fSK_SK_fLi16ELNS_15FloatRoundStyleE2EEESJ_S1L_JEEES11_NS12_INS13_ILi1ELi4ELi3EEES16_NSU_INS5_IJS17_S1K_EEENS5_IJS1K_SC_EEEEEEENS4_39AutoVectorizingCopyWithAssumedAlignmentILi128EEENS4_14SM90_TMA_STOREES1Y_S20_NS4_9Copy_AtomIJNS4_17SM90_U32x4_STSM_NENS_6half_tEEEEvEEEvvEEEEvNT_6ParamsE --------------------------
	.section	.nv.shared._ZN7cutlass13device_kernelINS_4gemm6kernel13GemmUniversalIN4cute5tupleIJiiiiEEENS1_10collective13CollectiveMmaINS1_37MainloopSm90TmaGmmaWarpSpecializedFP8ILi8ENS5_IJNS4_1CILi2EEENSA_ILi1EEESC_EEENS1_35KernelTmaWarpSpecializedCooperativeEEENS5_IJNSA_ILi128EEENSA_ILi256EEENSA_ILi64EEEEEENS_12float_e4m3_tENS5_IJlSC_lEEESK_SL_NS4_8TiledMMAINS4_8MMA_AtomIJNS4_4SM904GMMA31MMA_64x256x32_F32E4M3E4M3_SS_TNILNSP_7ScaleInE1ELSR_1EEEEEENS4_6LayoutISD_NS5_IJSC_NSA_ILi0EEESV_EEEEENS5_IJNS4_10UnderscoreESY_SY_EEEEENS4_13SM90_TMA_LOADENS4_14ComposedLayoutINS4_7SwizzleILi2ELi4ELi3EEENS4_18smem_ptr_flag_bitsILi8EEENSU_INS5_IJNSA_ILi8EEESI_EEENS5_IJSI_SC_EEEEEEEvNS4_8identityENS4_23SM90_TMA_LOAD_MULTICASTES1B_vS1C_EENS_8epilogue10collective18CollectiveEpilogueINS1F_22Sm90TmaWarpSpecializedILi4ELi2ELi16ELb0ELb0EEEJSJ_NS5_IJSG_NSA_ILi32EEEEEESK_SL_SK_SL_NS1F_6fusion15FusionCallbacksIS1J_NS1M_23LinCombPerRowBiasEltActINS1F_6thread4ReLuESK_fSK_SK_fLi16ELNS_15FloatRoundStyleE2EEESJ_S1L_JEEES11_NS12_INS13_ILi1ELi4ELi3EEES16_NSU_INS5_IJS17_S1K_EEENS5_IJS1K_SC_EEEEEEENS4_39AutoVectorizingCopyWithAssumedAlignmentILi128EEENS4_14SM90_TMA_STOREES1Y_S20_NS4_9Copy_AtomIJNS4_17SM90_U32x4_STSM_NENS_6half_tEEEEvEEEvvEEEEvNT_6ParamsE,"aw",@nobits
	.sectionflags	@""
	.align	16
	.zero		1024


//--------------------- .nv.shared.reserved.0     --------------------------
	.section	.nv.shared.reserved.0,"aw",@nobits
	.weak		__nv_reservedSMEM_offset_0_alias
	.size		__nv_reservedSMEM_offset_0_alias, 0, 0
	.other		__nv_reservedSMEM_offset_0_alias,@"STO_CUDA_RESERVED_SHARED STV_DEFAULT"
__nv_reservedSMEM_offset_0_alias:
	.zero		0


//--------------------- .nv.global                --------------------------
	.section	.nv.global,"aw",@nobits
.nv.global:
	.type		_ZN39_INTERNAL_c8e8f57e_4_k_cu_7f65583c_35164cute1_E,@object
	.size		_ZN39_INTERNAL_c8e8f57e_4_k_cu_7f65583c_35164cute1_E,(_ZN39_INTERNAL_c8e8f57e_4_k_cu_7f65583c_35164cuda3std3__45__cpo6cbeginE - _ZN39_INTERNAL_c8e8f57e_4_k_cu_7f65583c_35164cute1_E)
_ZN39_INTERNAL_c8e8f57e_4_k_cu_7f65583c_35164cute1_E:
	.zero		1
	.type		_ZN39_INTERNAL_c8e8f57e_4_k_cu_7f65583c_35164cuda3std3__45__cpo6cbeginE,@object
	.size		_ZN39_INTERNAL_c8e8f57e_4_k_cu_7f65583c_35164cuda3std3__45__cpo6cbeginE,(_ZN39_INTERNAL_c8e8f57e_4_k_cu_7f65583c_35164cuda3std3__48in_placeE - _ZN39_INTERNAL_c8e8f57e_4_k_cu_7f65583c_35164cuda3std3__45__cpo6cbeginE)
_ZN39_INTERNAL_c8e8f57e_4_k_cu_7f65583c_35164cuda3std3__45__cpo6cbeginE:
	.zero		1
	.type		_ZN39_INTERNAL_c8e8f57e_4_k_cu_7f65583c_35164cuda3std3__48in_placeE,@object
	.size		_ZN39_INTERNAL_c8e8f57e_4_k_cu_7f65583c_35164cuda3std3__48in_placeE,(_ZN39_INTERNAL_c8e8f57e_4_k_cu_7f65583c_35164cuda3std6ranges3__45__cpo9iter_moveE - _ZN39_INTERNAL_c8e8f57e_4_k_cu_7f65583c_35164cuda3std3__48in_placeE)
_ZN39_INTERNAL_c8e8f57e_4_k_cu_7f65583c_35164cuda3std3__48in_placeE:
	.zero		1
	.type		_ZN39_INTERNAL_c8e8f57e_4_k_cu_7f65583c_35164cuda3std6ranges3__45__cpo9iter_moveE,@object
	.size		_ZN39_INTERNAL_c8e8f57e_4_k_cu_7f65583c_35164cuda3std6ranges3__45__cpo9iter_moveE,(_ZN39_INTERNAL_c8e8f57e_4_k_cu_7f65583c_35164cuda3std3__45__cpo5beginE - _ZN39_INTERNAL_c8e8f57e_4_k_cu_7f65583c_35164cuda3std6ranges3__45__cpo9iter_moveE)
_ZN39_INTERNAL_c8e8f57e_4_k_cu_7f65583c_35164cuda3std6ranges3__45__cpo9iter_moveE:
	.zero		1
	.type		_ZN39_INTERNAL_c8e8f57e_4_k_cu_7f65583c_35164cuda3std3__45__cpo5beginE,@object
	.size		_ZN39_INTERNAL_c8e8f57e_4_k_cu_7f65583c_35164cuda3std3__45__cpo5beginE,(_ZN39_INTERNAL_c8e8f57e_4_k_cu_7f65583c_35164cuda3std3__441_GLOBAL__N__c8e8f57e_4_k_cu_7f65583c_35166ignoreE - _ZN39_INTERNAL_c8e8f57e_4_k_cu_7f65583c_35164cuda3std3__45__cpo5beginE)
_ZN39_INTERNAL_c8e8f57e_4_k_cu_7f65583c_35164cuda3std3__45__cpo5beginE:
	.zero		1
	.type		_ZN39_INTERNAL_c8e8f57e_4_k_cu_7f65583c_35164cuda3std3__441_GLOBAL__N__c8e8f57e_4_k_cu_7f65583c_35166ignoreE,@object
	.size		_ZN39_INTERNAL_c8e8f57e_4_k_cu_7f65583c_35164cuda3std3__441_GLOBAL__N__c8e8f57e_4_k_cu_7f65583c_35166ignoreE,(_ZN39_INTERNAL_c8e8f57e_4_k_cu_7f65583c_35164cute7productE - _ZN39_INTERNAL_c8e8f57e_4_k_cu_7f65583c_35164cuda3std3__441_GLOBAL__N__c8e8f57e_4_k_cu_7f65583c_35166ignoreE)
_ZN39_INTERNAL_c8e8f57e_4_k_cu_7f65583c_35164cuda3std3__441_GLOBAL__N__c8e8f57e_4_k_cu_7f65583c_35166ignoreE:
	.zero		1
	.type		_ZN39_INTERNAL_c8e8f57e_4_k_cu_7f65583c_35164cute7productE,@object
	.size		_ZN39_INTERNAL_c8e8f57e_4_k_cu_7f65583c_35164cute7productE,(_ZN39_INTERNAL_c8e8f57e_4_k_cu_7f65583c_35164cuda3std3__45__cpo3endE - _ZN39_INTERNAL_c8e8f57e_4_k_cu_7f65583c_35164cute7productE)
_ZN39_INTERNAL_c8e8f57e_4_k_cu_7f65583c_35164cute7productE:
	.zero		1
	.type		_ZN39_INTERNAL_c8e8f57e_4_k_cu_7f65583c_35164cuda3std3__45__cpo3endE,@object
	.size		_ZN39_INTERNAL_c8e8f57e_4_k_cu_7f65583c_35164cuda3std3__45__cpo3endE,(_ZN39_INTERNAL_c8e8f57e_4_k_cu_7f65583c_35164cuda3std3__419piecewise_constructE - _ZN39_INTERNAL_c8e8f57e_4_k_cu_7f65583c_35164cuda3std3__45__cpo3endE)
_ZN39_INTERNAL_c8e8f57e_4_k_cu_7f65583c_35164cuda3std3__45__cpo3endE:
	.zero		1
	.type		_ZN39_INTERNAL_c8e8f57e_4_k_cu_7f65583c_35164cuda3std3__419piecewise_constructE,@object
	.size		_ZN39_INTERNAL_c8e8f57e_4_k_cu_7f65583c_35164cuda3std3__419piecewise_constructE,(_ZN39_INTERNAL_c8e8f57e_4_k_cu_7f65583c_35164cuda3std3__45__cpo4cendE - _ZN39_INTERNAL_c8e8f57e_4_k_cu_7f65583c_35164cuda3std3__419piecewise_constructE)
_ZN39_INTERNAL_c8e8f57e_4_k_cu_7f65583c_35164cuda3std3__419piecewise_constructE:
	.zero		1
	.type		_ZN39_INTERNAL_c8e8f57e_4_k_cu_7f65583c_35164cuda3std3__45__cpo4cendE,@object
	.size		_ZN39_INTERNAL_c8e8f57e_4_k_cu_7f65583c_35164cuda3std3__45__cpo4cendE,(_ZN39_INTERNAL_c8e8f57e_4_k_cu_7f65583c_35164cuda3std6ranges3__45__cpo4swapE - _ZN39_INTERNAL_c8e8f57e_4_k_cu_7f65583c_35164cuda3std3__45__cpo4cendE)
_ZN39_INTERNAL_c8e8f57e_4_k_cu_7f65583c_35164cuda3std3__45__cpo4cendE:
	.zero		1
	.type		_ZN39_INTERNAL_c8e8f57e_4_k_cu_7f65583c_35164cuda3std6ranges3__45__cpo4swapE,@object
	.size		_ZN39_INTERNAL_c8e8f57e_4_k_cu_7f65583c_35164cuda3std6ranges3__45__cpo4swapE,(.L_9 - _ZN39_INTERNAL_c8e8f57e_4_k_cu_7f65583c_35164cuda3std6ranges3__45__cpo4swapE)
_ZN39_INTERNAL_c8e8f57e_4_k_cu_7f65583c_35164cuda3std6ranges3__45__cpo4swapE:
	.zero		1
.L_9:


//--------------------- .nv.constant0._ZN7cutlass13device_kernelINS_4gemm6kernel13GemmUniversalIN4cute5tupleIJiiiiEEENS1_10collective13CollectiveMmaINS1_37MainloopSm90TmaGmmaWarpSpecializedFP8ILi8ENS5_IJNS4_1CILi2EEENSA_ILi1EEESC_EEENS1_35KernelTmaWarpSpecializedCooperativeEEENS5_IJNSA_ILi128EEENSA_ILi256EEENSA_ILi64EEEEEENS_12float_e4m3_tENS5_IJlSC_lEEESK_SL_NS4_8TiledMMAINS4_8MMA_AtomIJNS4_4SM904GMMA31MMA_64x256x32_F32E4M3E4M3_SS_TNILNSP_7ScaleInE1ELSR_1EEEEEENS4_6LayoutISD_NS5_IJSC_NSA_ILi0EEESV_EEEEENS5_IJNS4_10UnderscoreESY_SY_EEEEENS4_13SM90_TMA_LOADENS4_14ComposedLayoutINS4_7SwizzleILi2ELi4ELi3EEENS4_18smem_ptr_flag_bitsILi8EEENSU_INS5_IJNSA_ILi8EEESI_EEENS5_IJSI_SC_EEEEEEEvNS4_8identityENS4_23SM90_TMA_LOAD_MULTICASTES1B_vS1C_EENS_8epilogue10collective18CollectiveEpilogueINS1F_22Sm90TmaWarpSpecializedILi4ELi2ELi16ELb0ELb0EEEJSJ_NS5_IJSG_NSA_ILi32EEEEEESK_SL_SK_SL_NS1F_6fusion15FusionCallbacksIS1J_NS1M_23LinCombPerRowBiasEltActINS1F_6thread4ReLuESK_fSK_SK_fLi16ELNS_15FloatRoundStyleE2EEESJ_S1L_JEEES11_NS12_INS13_ILi1ELi4ELi3EEES16_NSU_INS5_IJS17_S1K_EEENS5_IJS1K_SC_EEEEEEENS4_39AutoVectorizingCopyWithAssumedAlignmentILi128EEENS4_14SM90_TMA_STOREES1Y_S20_NS4_9Copy_AtomIJNS4_17SM90_U32x4_STSM_NENS_6half_tEEEEvEEEvvEEEEvNT_6ParamsE --------------------------
	.section	.nv.constant0._ZN7cutlass13device_kernelINS_4gemm6kernel13GemmUniversalIN4cute5tupleIJiiiiEEENS1_10collective13CollectiveMmaINS1_37MainloopSm90TmaGmmaWarpSpecializedFP8ILi8ENS5_IJNS4_1CILi2EEENSA_ILi1EEESC_EEENS1_35KernelTmaWarpSpecializedCooperativeEEENS5_IJNSA_ILi128EEENSA_ILi256EEENSA_ILi64EEEEEENS_12float_e4m3_tENS5_IJlSC_lEEESK_SL_NS4_8TiledMMAINS4_8MMA_AtomIJNS4_4SM904GMMA31MMA_64x256x32_F32E4M3E4M3_SS_TNILNSP_7ScaleInE1ELSR_1EEEEEENS4_6LayoutISD_NS5_IJSC_NSA_ILi0EEESV_EEEEENS5_IJNS4_10UnderscoreESY_SY_EEEEENS4_13SM90_TMA_LOADENS4_14ComposedLayoutINS4_7SwizzleILi2ELi4ELi3EEENS4_18smem_ptr_flag_bitsILi8EEENSU_INS5_IJNSA_ILi8EEESI_EEENS5_IJSI_SC_EEEEEEEvNS4_8identityENS4_23SM90_TMA_LOAD_MULTICASTES1B_vS1C_EENS_8epilogue10collective18CollectiveEpilogueINS1F_22Sm90TmaWarpSpecializedILi4ELi2ELi16ELb0ELb0EEEJSJ_NS5_IJSG_NSA_ILi32EEEEEESK_SL_SK_SL_NS1F_6fusion15FusionCallbacksIS1J_NS1M_23LinCombPerRowBiasEltActINS1F_6thread4ReLuESK_fSK_SK_fLi16ELNS_15FloatRoundStyleE2EEESJ_S1L_JEEES11_NS12_INS13_ILi1ELi4ELi3EEES16_NSU_INS5_IJS17_S1K_EEENS5_IJS1K_SC_EEEEEEENS4_39AutoVectorizingCopyWithAssumedAlignmentILi128EEENS4_14SM90_TMA_STOREES1Y_S20_NS4_9Copy_AtomIJNS4_17SM90_U32x4_STSM_NENS_6half_tEEEEvEEEvvEEEEvNT_6ParamsE,"a",@progbits
	.sectionflags	@""
	.align	4
.nv.constant0._ZN7cutlass13device_kernelINS_4gemm6kernel13GemmUniversalIN4cute5tupleIJiiiiEEENS1_10collective13CollectiveMmaINS1_37MainloopSm90TmaGmmaWarpSpecializedFP8ILi8ENS5_IJNS4_1CILi2EEENSA_ILi1EEESC_EEENS1_35KernelTmaWarpSpecializedCooperativeEEENS5_IJNSA_ILi128EEENSA_ILi256EEENSA_ILi64EEEEEENS_12float_e4m3_tENS5_IJlSC_lEEESK_SL_NS4_8TiledMMAINS4_8MMA_AtomIJNS4_4SM904GMMA31MMA_64x256x32_F32E4M3E4M3_SS_TNILNSP_7ScaleInE1ELSR_1EEEEEENS4_6LayoutISD_NS5_IJSC_NSA_ILi0EEESV_EEEEENS5_IJNS4_10UnderscoreESY_SY_EEEEENS4_13SM90_TMA_LOADENS4_14ComposedLayoutINS4_7SwizzleILi2ELi4ELi3EEENS4_18smem_ptr_flag_bitsILi8EEENSU_INS5_IJNSA_ILi8EEESI_EEENS5_IJSI_SC_EEEEEEEvNS4_8identityENS4_23SM90_TMA_LOAD_MULTICASTES1B_vS1C_EENS_8epilogue10collective18CollectiveEpilogueINS1F_22Sm90TmaWarpSpecializedILi4ELi2ELi16ELb0ELb0EEEJSJ_NS5_IJSG_NSA_ILi32EEEEEESK_SL_SK_SL_NS1F_6fusion15FusionCallbacksIS1J_NS1M_23LinCombPerRowBiasEltActINS1F_6thread4ReLuESK_fSK_SK_fLi16ELNS_15FloatRoundStyleE2EEESJ_S1L_JEEES11_NS12_INS13_ILi1ELi4ELi3EEES16_NSU_INS5_IJS17_S1K_EEENS5_IJS1K_SC_EEEEEEENS4_39AutoVectorizingCopyWithAssumedAlignmentILi128EEENS4_14SM90_TMA_STOREES1Y_S20_NS4_9Copy_AtomIJNS4_17SM90_U32x4_STSM_NENS_6half_tEEEEvEEEvvEEEEvNT_6ParamsE:
	.zero		2432


//--------------------- SYMBOLS --------------------------

	.type		.nv.reservedSmem.offset0,@object
	.size		.nv.reservedSmem.offset0,0x4
	.type		__assertfail,@function
